	.target	sm_103a

	.elftype	@"ET_EXEC"


//--------------------- .note.nv.tkinfo           --------------------------
	.section	.note.nv.tkinfo,"",@"SHT_NOTE"
	.sectionflags	@"SHF_NOTE_NV_TKINFO"
	.tkinfo
        /*0018*/ 	.word	0x00000002
        /*0030*/ 	.string	""
        /*0030*/ 	.string	"ptxas"
        /*0030*/ 	.string	"Cuda compilation tools, release 13.0, V13.0.88"
        /*0030*/ 	.string	"Build cuda_13.0.r13.0/compiler.36424714_0"
        /*0030*/ 	.string	"-arch sm_103a -m 64 "



//--------------------- .note.nv.cuinfo           --------------------------
	.section	.note.nv.cuinfo,"",@"SHT_NOTE"
	.sectionflags	@"SHF_NOTE_NV_CUINFO"
        /*0018*/ 	.short	0x0002
        /*001a*/ 	.short	0x0067
        /*001c*/ 	.short	0x0082
	.zero		2


//--------------------- .nv.info                  --------------------------
	.section	.nv.info,"",@"SHT_CUDA_INFO"
	.align	4


	//----- nvinfo : EIATTR_REGCOUNT
	.align		4
        /*0000*/ 	.byte	0x04, 0x2f
        /*0002*/ 	.short	(.L_12 - .L_11)
	.align		4
.L_11:
        /*0004*/ 	.word	index@(_ZN7cutlass13device_kernelIN5flash19enable_sm80_to_sm89INS1_16FlashAttnFwdSm80INS1_25CollectiveMainloopFwdSm80ILi4ELi1ELb0EN4cute5tupleIJNS5_1CILi128EEENS7_ILi64EEES8_EEELi128ENS_10bfloat16_tEfNS_4arch4Sm80ELb1ELb0ELb0ELb1ELb1ELb1ELb1ELb0EEENS1_21CollectiveEpilogueFwdINS6_IJS8_S8_S9_EEENS6_IJNS7_ILi1EEESH_SH_EEESB_SD_Li128ELb1ELb1ELb0ELb0EEENS1_19SingleTileSchedulerILb1ELb0ELb1ELi128EEEEEEEEEvNT_6ParamsE)
        /*0008*/ 	.word	0x00000004


	//----- nvinfo : EIATTR_FRAME_SIZE
	.align		4
.L_12:
        /*000c*/ 	.byte	0x04, 0x11
        /*000e*/ 	.short	(.L_14 - .L_13)
	.align		4
.L_13:
        /*0010*/ 	.word	index@(_ZN7cutlass13device_kernelIN5flash19enable_sm80_to_sm89INS1_16FlashAttnFwdSm80INS1_25CollectiveMainloopFwdSm80ILi4ELi1ELb0EN4cute5tupleIJNS5_1CILi128EEENS7_ILi64EEES8_EEELi128ENS_10bfloat16_tEfNS_4arch4Sm80ELb1ELb0ELb0ELb1ELb1ELb1ELb1ELb0EEENS1_21CollectiveEpilogueFwdINS6_IJS8_S8_S9_EEENS6_IJNS7_ILi1EEESH_SH_EEESB_SD_Li128ELb1ELb1ELb0ELb0EEENS1_19SingleTileSchedulerILb1ELb0ELb1ELi128EEEEEEEEEvNT_6ParamsE)
        /*0014*/ 	.word	0x00000000


	//----- nvinfo : EIATTR_REGCOUNT
	.align		4
.L_14:
        /*0018*/ 	.byte	0x04, 0x2f
        /*001a*/ 	.short	(.L_16 - .L_15)
	.align		4
.L_15:
        /*001c*/ 	.word	index@(_ZN7cutlass13device_kernelIN5flash19enable_sm80_to_sm89INS1_16FlashAttnFwdSm80INS1_25CollectiveMainloopFwdSm80ILi4ELi1ELb0EN4cute5tupleIJNS5_1CILi128EEENS7_ILi64EEES8_EEELi128ENS_10bfloat16_tEfNS_4arch4Sm80ELb1ELb0ELb0ELb1ELb1ELb0ELb1ELb0EEENS1_21CollectiveEpilogueFwdINS6_IJS8_S8_S9_EEENS6_IJNS7_ILi1EEESH_SH_EEESB_SD_Li128ELb1ELb1ELb0ELb0EEENS1_19SingleTileSchedulerILb1ELb0ELb1ELi128EEEEEEEEEvNT_6ParamsE)
        /*0020*/ 	.word	0x00000004


	//----- nvinfo : EIATTR_FRAME_SIZE
	.align		4
.L_16:
        /*0024*/ 	.byte	0x04, 0x11
        /*0026*/ 	.short	(.L_18 - .L_17)
	.align		4
.L_17:
        /*0028*/ 	.word	index@(_ZN7cutlass13device_kernelIN5flash19enable_sm80_to_sm89INS1_16FlashAttnFwdSm80INS1_25CollectiveMainloopFwdSm80ILi4ELi1ELb0EN4cute5tupleIJNS5_1CILi128EEENS7_ILi64EEES8_EEELi128ENS_10bfloat16_tEfNS_4arch4Sm80ELb1ELb0ELb0ELb1ELb1ELb0ELb1ELb0EEENS1_21CollectiveEpilogueFwdINS6_IJS8_S8_S9_EEENS6_IJNS7_ILi1EEESH_SH_EEESB_SD_Li128ELb1ELb1ELb0ELb0EEENS1_19SingleTileSchedulerILb1ELb0ELb1ELi128EEEEEEEEEvNT_6ParamsE)
        /*002c*/ 	.word	0x00000000


	//----- nvinfo : EIATTR_REGCOUNT
	.align		4
.L_18:
        /*0030*/ 	.byte	0x04, 0x2f
        /*0032*/ 	.short	(.L_20 - .L_19)
	.align		4
.L_19:
        /*0034*/ 	.word	index@(_ZN7cutlass13device_kernelIN5flash19enable_sm80_to_sm89INS1_16FlashAttnFwdSm80INS1_25CollectiveMainloopFwdSm80ILi4ELi1ELb0EN4cute5tupleIJNS5_1CILi128EEENS7_ILi64EEES8_EEELi128ENS_10bfloat16_tEfNS_4arch4Sm80ELb1ELb0ELb0ELb0ELb1ELb0ELb1ELb0EEENS1_21CollectiveEpilogueFwdINS6_IJS8_S8_S9_EEENS6_IJNS7_ILi1EEESH_SH_EEESB_SD_Li128ELb0ELb1ELb0ELb0EEENS1_30DynamicPersistentTileSchedulerILi128ELi128ELb0ELb1ELb0EEEEEEEEEvNT_6ParamsE)
        /*0038*/ 	.word	0x00000004


	//----- nvinfo : EIATTR_FRAME_SIZE
	.align		4
.L_20:
        /*003c*/ 	.byte	0x04, 0x11
        /*003e*/ 	.short	(.L_22 - .L_21)
	.align		4
.L_21:
        /*0040*/ 	.word	index@(_ZN7cutlass13device_kernelIN5flash19enable_sm80_to_sm89INS1_16FlashAttnFwdSm80INS1_25CollectiveMainloopFwdSm80ILi4ELi1ELb0EN4cute5tupleIJNS5_1CILi128EEENS7_ILi64EEES8_EEELi128ENS_10bfloat16_tEfNS_4arch4Sm80ELb1ELb0ELb0ELb0ELb1ELb0ELb1ELb0EEENS1_21CollectiveEpilogueFwdINS6_IJS8_S8_S9_EEENS6_IJNS7_ILi1EEESH_SH_EEESB_SD_Li128ELb0ELb1ELb0ELb0EEENS1_30DynamicPersistentTileSchedulerILi128ELi128ELb0ELb1ELb0EEEEEEEEEvNT_6ParamsE)
        /*0044*/ 	.word	0x00000000


	//----- nvinfo : EIATTR_REGCOUNT
	.align		4
.L_22:
        /*0048*/ 	.byte	0x04, 0x2f
        /*004a*/ 	.short	(.L_24 - .L_23)
	.align		4
.L_23:
        /*004c*/ 	.word	index@(_ZN7cutlass13device_kernelIN5flash19enable_sm80_to_sm89INS1_16FlashAttnFwdSm80INS1_25CollectiveMainloopFwdSm80ILi4ELi1ELb0EN4cute5tupleIJNS5_1CILi128EEENS7_ILi48EEES8_EEELi128ENS_10bfloat16_tEfNS_4arch4Sm80ELb0ELb1ELb0ELb1ELb1ELb1ELb1ELb0EEENS1_21CollectiveEpilogueFwdINS6_IJS8_S8_S9_EEENS6_IJNS7_ILi1EEESH_SH_EEESB_SD_Li128ELb1ELb1ELb0ELb0EEENS1_19SingleTileSchedulerILb1ELb0ELb1ELi128EEEEEEEEEvNT_6ParamsE)
        /*0050*/ 	.word	0x00000004


	//----- nvinfo : EIATTR_FRAME_SIZE
	.align		4
.L_24:
        /*0054*/ 	.byte	0x04, 0x11
        /*0056*/ 	.short	(.L_26 - .L_25)
	.align		4
.L_25:
        /*0058*/ 	.word	index@(_ZN7cutlass13device_kernelIN5flash19enable_sm80_to_sm89INS1_16FlashAttnFwdSm80INS1_25CollectiveMainloopFwdSm80ILi4ELi1ELb0EN4cute5tupleIJNS5_1CILi128EEENS7_ILi48EEES8_EEELi128ENS_10bfloat16_tEfNS_4arch4Sm80ELb0ELb1ELb0ELb1ELb1ELb1ELb1ELb0EEENS1_21CollectiveEpilogueFwdINS6_IJS8_S8_S9_EEENS6_IJNS7_ILi1EEESH_SH_EEESB_SD_Li128ELb1ELb1ELb0ELb0EEENS1_19SingleTileSchedulerILb1ELb0ELb1ELi128EEEEEEEEEvNT_6ParamsE)
        /*005c*/ 	.word	0x00000000


	//----- nvinfo : EIATTR_REGCOUNT
	.align		4
.L_26:
        /*0060*/ 	.byte	0x04, 0x2f
        /*0062*/ 	.short	(.L_28 - .L_27)
	.align		4
.L_27:
        /*0064*/ 	.word	index@(_ZN7cutlass13device_kernelIN5flash19enable_sm80_to_sm89INS1_16FlashAttnFwdSm80INS1_25CollectiveMainloopFwdSm80ILi4ELi1ELb0EN4cute5tupleIJNS5_1CILi128EEENS7_ILi48EEES8_EEELi128ENS_10bfloat16_tEfNS_4arch4Sm80ELb0ELb1ELb0ELb1ELb1ELb0ELb1ELb0EEENS1_21CollectiveEpilogueFwdINS6_IJS8_S8_S9_EEENS6_IJNS7_ILi1EEESH_SH_EEESB_SD_Li128ELb1ELb1ELb0ELb0EEENS1_19SingleTileSchedulerILb1ELb0ELb1ELi128EEEEEEEEEvNT_6ParamsE)
        /*0068*/ 	.word	0x00000004


	//----- nvinfo : EIATTR_FRAME_SIZE
	.align		4
.L_28:
        /*006c*/ 	.byte	0x04, 0x11
        /*006e*/ 	.short	(.L_30 - .L_29)
	.align		4
.L_29:
        /*0070*/ 	.word	index@(_ZN7cutlass13device_kernelIN5flash19enable_sm80_to_sm89INS1_16FlashAttnFwdSm80INS1_25CollectiveMainloopFwdSm80ILi4ELi1ELb0EN4cute5tupleIJNS5_1CILi128EEENS7_ILi48EEES8_EEELi128ENS_10bfloat16_tEfNS_4arch4Sm80ELb0ELb1ELb0ELb1ELb1ELb0ELb1ELb0EEENS1_21CollectiveEpilogueFwdINS6_IJS8_S8_S9_EEENS6_IJNS7_ILi1EEESH_SH_EEESB_SD_Li128ELb1ELb1ELb0ELb0EEENS1_19SingleTileSchedulerILb1ELb0ELb1ELi128EEEEEEEEEvNT_6ParamsE)
        /*0074*/ 	.word	0x00000000


	//----- nvinfo : EIATTR_REGCOUNT
	.align		4
.L_30:
        /*0078*/ 	.byte	0x04, 0x2f
        /*007a*/ 	.short	(.L_32 - .L_31)
	.align		4
.L_31:
        /*007c*/ 	.word	index@(_ZN7cutlass13device_kernelIN5flash19enable_sm80_to_sm89INS1_16FlashAttnFwdSm80INS1_25CollectiveMainloopFwdSm80ILi4ELi1ELb0EN4cute5tupleIJNS5_1CILi128EEENS7_ILi48EEES8_EEELi128ENS_10bfloat16_tEfNS_4arch4Sm80ELb0ELb1ELb0ELb0ELb1ELb0ELb1ELb0EEENS1_21CollectiveEpilogueFwdINS6_IJS8_S8_S9_EEENS6_IJNS7_ILi1EEESH_SH_EEESB_SD_Li128ELb0ELb1ELb0ELb0EEENS1_19SingleTileSchedulerILb0ELb0ELb1ELi128EEEEEEEEEvNT_6ParamsE)
        /*0080*/ 	.word	0x00000004


	//----- nvinfo : EIATTR_FRAME_SIZE
	.align		4
.L_32:
        /*0084*/ 	.byte	0x04, 0x11
        /*0086*/ 	.short	(.L_34 - .L_33)
	.align		4
.L_33:
        /*0088*/ 	.word	index@(_ZN7cutlass13device_kernelIN5flash19enable_sm80_to_sm89INS1_16FlashAttnFwdSm80INS1_25CollectiveMainloopFwdSm80ILi4ELi1ELb0EN4cute5tupleIJNS5_1CILi128EEENS7_ILi48EEES8_EEELi128ENS_10bfloat16_tEfNS_4arch4Sm80ELb0ELb1ELb0ELb0ELb1ELb0ELb1ELb0EEENS1_21CollectiveEpilogueFwdINS6_IJS8_S8_S9_EEENS6_IJNS7_ILi1EEESH_SH_EEESB_SD_Li128ELb0ELb1ELb0ELb0EEENS1_19SingleTileSchedulerILb0ELb0ELb1ELi128EEEEEEEEEvNT_6ParamsE)
        /*008c*/ 	.word	0x00000000


	//----- nvinfo : EIATTR_REGCOUNT
	.align		4
.L_34:
        /*0090*/ 	.byte	0x04, 0x2f
        /*0092*/ 	.short	(.L_36 - .L_35)
	.align		4
.L_35:
        /*0094*/ 	.word	index@(_ZN7cutlass13device_kernelIN5flash19enable_sm80_to_sm89INS1_16FlashAttnFwdSm80INS1_25CollectiveMainloopFwdSm80ILi4ELi1ELb0EN4cute5tupleIJNS5_1CILi128EEENS7_ILi64EEES8_EEELi128ENS_10bfloat16_tEfNS_4arch4Sm80ELb0ELb0ELb0ELb1ELb1ELb1ELb1ELb0EEENS1_21CollectiveEpilogueFwdINS6_IJS8_S8_S9_EEENS6_IJNS7_ILi1EEESH_SH_EEESB_SD_Li128ELb1ELb1ELb0ELb0EEENS1_19SingleTileSchedulerILb1ELb0ELb1ELi128EEEEEEEEEvNT_6ParamsE)
        /*0098*/ 	.word	0x00000004


	//----- nvinfo : EIATTR_FRAME_SIZE
	.align		4
.L_36:
        /*009c*/ 	.byte	0x04, 0x11
        /*009e*/ 	.short	(.L_38 - .L_37)
	.align		4
.L_37:
        /*00a0*/ 	.word	index@(_ZN7cutlass13device_kernelIN5flash19enable_sm80_to_sm89INS1_16FlashAttnFwdSm80INS1_25CollectiveMainloopFwdSm80ILi4ELi1ELb0EN4cute5tupleIJNS5_1CILi128EEENS7_ILi64EEES8_EEELi128ENS_10bfloat16_tEfNS_4arch4Sm80ELb0ELb0ELb0ELb1ELb1ELb1ELb1ELb0EEENS1_21CollectiveEpilogueFwdINS6_IJS8_S8_S9_EEENS6_IJNS7_ILi1EEESH_SH_EEESB_SD_Li128ELb1ELb1ELb0ELb0EEENS1_19SingleTileSchedulerILb1ELb0ELb1ELi128EEEEEEEEEvNT_6ParamsE)
        /*00a4*/ 	.word	0x00000000


	//----- nvinfo : EIATTR_REGCOUNT
	.align		4
.L_38:
        /*00a8*/ 	.byte	0x04, 0x2f
        /*00aa*/ 	.short	(.L_40 - .L_39)
	.align		4
.L_39:
        /*00ac*/ 	.word	index@(_ZN7cutlass13device_kernelIN5flash19enable_sm80_to_sm89INS1_16FlashAttnFwdSm80INS1_25CollectiveMainloopFwdSm80ILi4ELi1ELb0EN4cute5tupleIJNS5_1CILi128EEENS7_ILi64EEES8_EEELi128ENS_10bfloat16_tEfNS_4arch4Sm80ELb0ELb0ELb0ELb1ELb1ELb0ELb1ELb0EEENS1_21CollectiveEpilogueFwdINS6_IJS8_S8_S9_EEENS6_IJNS7_ILi1EEESH_SH_EEESB_SD_Li128ELb1ELb1ELb0ELb0EEENS1_19SingleTileSchedulerILb1ELb0ELb1ELi128EEEEEEEEEvNT_6ParamsE)
        /*00b0*/ 	.word	0x00000004


	//----- nvinfo : EIATTR_FRAME_SIZE
	.align		4
.L_40:
        /*00b4*/ 	.byte	0x04, 0x11
        /*00b6*/ 	.short	(.L_42 - .L_41)
	.align		4
.L_41:
        /*00b8*/ 	.word	index@(_ZN7cutlass13device_kernelIN5flash19enable_sm80_to_sm89INS1_16FlashAttnFwdSm80INS1_25CollectiveMainloopFwdSm80ILi4ELi1ELb0EN4cute5tupleIJNS5_1CILi128EEENS7_ILi64EEES8_EEELi128ENS_10bfloat16_tEfNS_4arch4Sm80ELb0ELb0ELb0ELb1ELb1ELb0ELb1ELb0EEENS1_21CollectiveEpilogueFwdINS6_IJS8_S8_S9_EEENS6_IJNS7_ILi1EEESH_SH_EEESB_SD_Li128ELb1ELb1ELb0ELb0EEENS1_19SingleTileSchedulerILb1ELb0ELb1ELi128EEEEEEEEEvNT_6ParamsE)
        /*00bc*/ 	.word	0x00000000


	//----- nvinfo : EIATTR_REGCOUNT
	.align		4
.L_42:
        /*00c0*/ 	.byte	0x04, 0x2f
        /*00c2*/ 	.short	(.L_44 - .L_43)
	.align		4
.L_43:
        /*00c4*/ 	.word	index@(_ZN7cutlass13device_kernelIN5flash19enable_sm80_to_sm89INS1_16FlashAttnFwdSm80INS1_25CollectiveMainloopFwdSm80ILi4ELi1ELb0EN4cute5tupleIJNS5_1CILi128EEENS7_ILi64EEES8_EEELi128ENS_10bfloat16_tEfNS_4arch4Sm80ELb0ELb0ELb0ELb0ELb1ELb0ELb1ELb0EEENS1_21CollectiveEpilogueFwdINS6_IJS8_S8_S9_EEENS6_IJNS7_ILi1EEESH_SH_EEESB_SD_Li128ELb0ELb1ELb0ELb0EEENS1_19SingleTileSchedulerILb0ELb0ELb1ELi128EEEEEEEEEvNT_6ParamsE)
        /*00c8*/ 	.word	0x00000004


	//----- nvinfo : EIATTR_FRAME_SIZE
	.align		4
.L_44:
        /*00cc*/ 	.byte	0x04, 0x11
        /*00ce*/ 	.short	(.L_46 - .L_45)
	.align		4
.L_45:
        /*00d0*/ 	.word	index@(_ZN7cutlass13device_kernelIN5flash19enable_sm80_to_sm89INS1_16FlashAttnFwdSm80INS1_25CollectiveMainloopFwdSm80ILi4ELi1ELb0EN4cute5tupleIJNS5_1CILi128EEENS7_ILi64EEES8_EEELi128ENS_10bfloat16_tEfNS_4arch4Sm80ELb0ELb0ELb0ELb0ELb1ELb0ELb1ELb0EEENS1_21CollectiveEpilogueFwdINS6_IJS8_S8_S9_EEENS6_IJNS7_ILi1EEESH_SH_EEESB_SD_Li128ELb0ELb1ELb0ELb0EEENS1_19SingleTileSchedulerILb0ELb0ELb1ELi128EEEEEEEEEvNT_6ParamsE)
        /*00d4*/ 	.word	0x00000000


	//----- nvinfo : EIATTR_REGCOUNT
	.align		4
.L_46:
        /*00d8*/ 	.byte	0x04, 0x2f
        /*00da*/ 	.short	(.L_48 - .L_47)
	.align		4
.L_47:
        /*00dc*/ 	.word	index@(_ZN7cutlass13device_kernelIN5flash19enable_sm80_to_sm89INS1_16FlashAttnFwdSm80INS1_25CollectiveMainloopFwdSm80ILi8ELi1ELb1EN4cute5tupleIJNS5_1CILi128EEES8_S8_EEELi128ENS_10bfloat16_tEfNS_4arch4Sm80ELb1ELb0ELb0ELb1ELb1ELb1ELb1ELb0EEENS1_21CollectiveEpilogueFwdIS9_NS6_IJNS7_ILi1EEESF_SF_EEESA_SC_Li256ELb1ELb1ELb0ELb0EEENS1_19SingleTileSchedulerILb1ELb0ELb1ELi128EEEEEEEEEvNT_6ParamsE)
        /*00e0*/ 	.word	0x00000004


	//----- nvinfo : EIATTR_FRAME_SIZE
	.align		4
.L_48:
        /*00e4*/ 	.byte	0x04, 0x11
        /*00e6*/ 	.short	(.L_50 - .L_49)
	.align		4
.L_49:
        /*00e8*/ 	.word	index@(_ZN7cutlass13device_kernelIN5flash19enable_sm80_to_sm89INS1_16FlashAttnFwdSm80INS1_25CollectiveMainloopFwdSm80ILi8ELi1ELb1EN4cute5tupleIJNS5_1CILi128EEES8_S8_EEELi128ENS_10bfloat16_tEfNS_4arch4Sm80ELb1ELb0ELb0ELb1ELb1ELb1ELb1ELb0EEENS1_21CollectiveEpilogueFwdIS9_NS6_IJNS7_ILi1EEESF_SF_EEESA_SC_Li256ELb1ELb1ELb0ELb0EEENS1_19SingleTileSchedulerILb1ELb0ELb1ELi128EEEEEEEEEvNT_6ParamsE)
        /*00ec*/ 	.word	0x00000000


	//----- nvinfo : EIATTR_REGCOUNT
	.align		4
.L_50:
        /*00f0*/ 	.byte	0x04, 0x2f
        /*00f2*/ 	.short	(.L_52 - .L_51)
	.align		4
.L_51:
        /*00f4*/ 	.word	index@(_ZN7cutlass13device_kernelIN5flash19enable_sm80_to_sm89INS1_16FlashAttnFwdSm80INS1_25CollectiveMainloopFwdSm80ILi8ELi1ELb1EN4cute5tupleIJNS5_1CILi128EEES8_S8_EEELi128ENS_10bfloat16_tEfNS_4arch4Sm80ELb1ELb0ELb0ELb1ELb1ELb0ELb1ELb0EEENS1_21CollectiveEpilogueFwdIS9_NS6_IJNS7_ILi1EEESF_SF_EEESA_SC_Li256ELb1ELb1ELb0ELb0EEENS1_19SingleTileSchedulerILb1ELb0ELb1ELi128EEEEEEEEEvNT_6ParamsE)
        /*00f8*/ 	.word	0x00000004


	//----- nvinfo : EIATTR_FRAME_SIZE
	.align		4
.L_52:
        /*00fc*/ 	.byte	0x04, 0x11
        /*00fe*/ 	.short	(.L_54 - .L_53)
	.align		4
.L_53:
        /*0100*/ 	.word	index@(_ZN7cutlass13device_kernelIN5flash19enable_sm80_to_sm89INS1_16FlashAttnFwdSm80INS1_25CollectiveMainloopFwdSm80ILi8ELi1ELb1EN4cute5tupleIJNS5_1CILi128EEES8_S8_EEELi128ENS_10bfloat16_tEfNS_4arch4Sm80ELb1ELb0ELb0ELb1ELb1ELb0ELb1ELb0EEENS1_21CollectiveEpilogueFwdIS9_NS6_IJNS7_ILi1EEESF_SF_EEESA_SC_Li256ELb1ELb1ELb0ELb0EEENS1_19SingleTileSchedulerILb1ELb0ELb1ELi128EEEEEEEEEvNT_6ParamsE)
        /*0104*/ 	.word	0x00000000


	//----- nvinfo : EIATTR_REGCOUNT
	.align		4
.L_54:
        /*0108*/ 	.byte	0x04, 0x2f
        /*010a*/ 	.short	(.L_56 - .L_55)
	.align		4
.L_55:
        /*010c*/ 	.word	index@(_ZN7cutlass13device_kernelIN5flash19enable_sm80_to_sm89INS1_16FlashAttnFwdSm80INS1_25CollectiveMainloopFwdSm80ILi8ELi1ELb1EN4cute5tupleIJNS5_1CILi128EEES8_S8_EEELi128ENS_10bfloat16_tEfNS_4arch4Sm80ELb1ELb0ELb0ELb0ELb1ELb0ELb1ELb0EEENS1_21CollectiveEpilogueFwdIS9_NS6_IJNS7_ILi1EEESF_SF_EEESA_SC_Li256ELb0ELb1ELb0ELb0EEENS1_30DynamicPersistentTileSchedulerILi256ELi256ELb0ELb1ELb0EEEEEEEEEvNT_6ParamsE)
        /*0110*/ 	.word	0x00000004


	//----- nvinfo : EIATTR_FRAME_SIZE
	.align		4
.L_56:
        /*0114*/ 	.byte	0x04, 0x11
        /*0116*/ 	.short	(.L_58 - .L_57)
	.align		4
.L_57:
        /*0118*/ 	.word	index@(_ZN7cutlass13device_kernelIN5flash19enable_sm80_to_sm89INS1_16FlashAttnFwdSm80INS1_25CollectiveMainloopFwdSm80ILi8ELi1ELb1EN4cute5tupleIJNS5_1CILi128EEES8_S8_EEELi128ENS_10bfloat16_tEfNS_4arch4Sm80ELb1ELb0ELb0ELb0ELb1ELb0ELb1ELb0EEENS1_21CollectiveEpilogueFwdIS9_NS6_IJNS7_ILi1EEESF_SF_EEESA_SC_Li256ELb0ELb1ELb0ELb0EEENS1_30DynamicPersistentTileSchedulerILi256ELi256ELb0ELb1ELb0EEEEEEEEEvNT_6ParamsE)
        /*011c*/ 	.word	0x00000000


	//----- nvinfo : EIATTR_REGCOUNT
	.align		4
.L_58:
        /*0120*/ 	.byte	0x04, 0x2f
        /*0122*/ 	.short	(.L_60 - .L_59)
	.align		4
.L_59:
        /*0124*/ 	.word	index@(_ZN7cutlass13device_kernelIN5flash19enable_sm80_to_sm89INS1_16FlashAttnFwdSm80INS1_25CollectiveMainloopFwdSm80ILi8ELi1ELb1EN4cute5tupleIJNS5_1CILi128EEENS7_ILi96EEES8_EEELi128ENS_10bfloat16_tEfNS_4arch4Sm80ELb0ELb1ELb0ELb1ELb1ELb1ELb1ELb0EEENS1_21CollectiveEpilogueFwdINS6_IJS8_S8_S9_EEENS6_IJNS7_ILi1EEESH_SH_EEESB_SD_Li256ELb1ELb1ELb0ELb0EEENS1_19SingleTileSchedulerILb1ELb0ELb1ELi128EEEEEEEEEvNT_6ParamsE)
        /*0128*/ 	.word	0x00000004


	//----- nvinfo : EIATTR_FRAME_SIZE
	.align		4
.L_60:
        /*012c*/ 	.byte	0x04, 0x11
        /*012e*/ 	.short	(.L_62 - .L_61)
	.align		4
.L_61:
        /*0130*/ 	.word	index@(_ZN7cutlass13device_kernelIN5flash19enable_sm80_to_sm89INS1_16FlashAttnFwdSm80INS1_25CollectiveMainloopFwdSm80ILi8ELi1ELb1EN4cute5tupleIJNS5_1CILi128EEENS7_ILi96EEES8_EEELi128ENS_10bfloat16_tEfNS_4arch4Sm80ELb0ELb1ELb0ELb1ELb1ELb1ELb1ELb0EEENS1_21CollectiveEpilogueFwdINS6_IJS8_S8_S9_EEENS6_IJNS7_ILi1EEESH_SH_EEESB_SD_Li256ELb1ELb1ELb0ELb0EEENS1_19SingleTileSchedulerILb1ELb0ELb1ELi128EEEEEEEEEvNT_6ParamsE)
        /*0134*/ 	.word	0x00000000


	//----- nvinfo : EIATTR_REGCOUNT
	.align		4
.L_62:
        /*0138*/ 	.byte	0x04, 0x2f
        /*013a*/ 	.short	(.L_64 - .L_63)
	.align		4
.L_63:
        /*013c*/ 	.word	index@(_ZN7cutlass13device_kernelIN5flash19enable_sm80_to_sm89INS1_16FlashAttnFwdSm80INS1_25CollectiveMainloopFwdSm80ILi8ELi1ELb1EN4cute5tupleIJNS5_1CILi128EEENS7_ILi96EEES8_EEELi128ENS_10bfloat16_tEfNS_4arch4Sm80ELb0ELb1ELb0ELb1ELb1ELb0ELb1ELb0EEENS1_21CollectiveEpilogueFwdINS6_IJS8_S8_S9_EEENS6_IJNS7_ILi1EEESH_SH_EEESB_SD_Li256ELb1ELb1ELb0ELb0EEENS1_19SingleTileSchedulerILb1ELb0ELb1ELi128EEEEEEEEEvNT_6ParamsE)
        /*0140*/ 	.word	0x00000004


	//----- nvinfo : EIATTR_FRAME_SIZE
	.align		4
.L_64:
        /*0144*/ 	.byte	0x04, 0x11
        /*0146*/ 	.short	(.L_66 - .L_65)
	.align		4
.L_65:
        /*0148*/ 	.word	index@(_ZN7cutlass13device_kernelIN5flash19enable_sm80_to_sm89INS1_16FlashAttnFwdSm80INS1_25CollectiveMainloopFwdSm80ILi8ELi1ELb1EN4cute5tupleIJNS5_1CILi128EEENS7_ILi96EEES8_EEELi128ENS_10bfloat16_tEfNS_4arch4Sm80ELb0ELb1ELb0ELb1ELb1ELb0ELb1ELb0EEENS1_21CollectiveEpilogueFwdINS6_IJS8_S8_S9_EEENS6_IJNS7_ILi1EEESH_SH_EEESB_SD_Li256ELb1ELb1ELb0ELb0EEENS1_19SingleTileSchedulerILb1ELb0ELb1ELi128EEEEEEEEEvNT_6ParamsE)
        /*014c*/ 	.word	0x00000000


	//----- nvinfo : EIATTR_REGCOUNT
	.align		4
.L_66:
        /*0150*/ 	.byte	0x04, 0x2f
        /*0152*/ 	.short	(.L_68 - .L_67)
	.align		4
.L_67:
        /*0154*/ 	.word	index@(_ZN7cutlass13device_kernelIN5flash19enable_sm80_to_sm89INS1_16FlashAttnFwdSm80INS1_25CollectiveMainloopFwdSm80ILi8ELi1ELb1EN4cute5tupleIJNS5_1CILi128EEENS7_ILi96EEES8_EEELi128ENS_10bfloat16_tEfNS_4arch4Sm80ELb0ELb1ELb0ELb0ELb1ELb0ELb1ELb0EEENS1_21CollectiveEpilogueFwdINS6_IJS8_S8_S9_EEENS6_IJNS7_ILi1EEESH_SH_EEESB_SD_Li256ELb0ELb1ELb0ELb0EEENS1_19SingleTileSchedulerILb0ELb0ELb1ELi128EEEEEEEEEvNT_6ParamsE)
        /*0158*/ 	.word	0x00000004


	//----- nvinfo : EIATTR_FRAME_SIZE
	.align		4
.L_68:
        /*015c*/ 	.byte	0x04, 0x11
        /*015e*/ 	.short	(.L_70 - .L_69)
	.align		4
.L_69:
        /*0160*/ 	.word	index@(_ZN7cutlass13device_kernelIN5flash19enable_sm80_to_sm89INS1_16FlashAttnFwdSm80INS1_25CollectiveMainloopFwdSm80ILi8ELi1ELb1EN4cute5tupleIJNS5_1CILi128EEENS7_ILi96EEES8_EEELi128ENS_10bfloat16_tEfNS_4arch4Sm80ELb0ELb1ELb0ELb0ELb1ELb0ELb1ELb0EEENS1_21CollectiveEpilogueFwdINS6_IJS8_S8_S9_EEENS6_IJNS7_ILi1EEESH_SH_EEESB_SD_Li256ELb0ELb1ELb0ELb0EEENS1_19SingleTileSchedulerILb0ELb0ELb1ELi128EEEEEEEEEvNT_6ParamsE)
        /*0164*/ 	.word	0x00000000


	//----- nvinfo : EIATTR_REGCOUNT
	.align		4
.L_70:
        /*0168*/ 	.byte	0x04, 0x2f
        /*016a*/ 	.short	(.L_72 - .L_71)
	.align		4
.L_71:
        /*016c*/ 	.word	index@(_ZN7cutlass13device_kernelIN5flash19enable_sm80_to_sm89INS1_16FlashAttnFwdSm80INS1_25CollectiveMainloopFwdSm80ILi8ELi1ELb1EN4cute5tupleIJNS5_1CILi128EEES8_S8_EEELi128ENS_10bfloat16_tEfNS_4arch4Sm80ELb0ELb0ELb0ELb1ELb1ELb1ELb1ELb0EEENS1_21CollectiveEpilogueFwdIS9_NS6_IJNS7_ILi1EEESF_SF_EEESA_SC_Li256ELb1ELb1ELb0ELb0EEENS1_19SingleTileSchedulerILb1ELb0ELb1ELi128EEEEEEEEEvNT_6ParamsE)
        /*0170*/ 	.word	0x00000004


	//----- nvinfo : EIATTR_FRAME_SIZE
	.align		4
.L_72:
        /*0174*/ 	.byte	0x04, 0x11
        /*0176*/ 	.short	(.L_74 - .L_73)
	.align		4
.L_73:
        /*0178*/ 	.word	index@(_ZN7cutlass13device_kernelIN5flash19enable_sm80_to_sm89INS1_16FlashAttnFwdSm80INS1_25CollectiveMainloopFwdSm80ILi8ELi1ELb1EN4cute5tupleIJNS5_1CILi128EEES8_S8_EEELi128ENS_10bfloat16_tEfNS_4arch4Sm80ELb0ELb0ELb0ELb1ELb1ELb1ELb1ELb0EEENS1_21CollectiveEpilogueFwdIS9_NS6_IJNS7_ILi1EEESF_SF_EEESA_SC_Li256ELb1ELb1ELb0ELb0EEENS1_19SingleTileSchedulerILb1ELb0ELb1ELi128EEEEEEEEEvNT_6ParamsE)
        /*017c*/ 	.word	0x00000000


	//----- nvinfo : EIATTR_REGCOUNT
	.align		4
.L_74:
        /*0180*/ 	.byte	0x04, 0x2f
        /*0182*/ 	.short	(.L_76 - .L_75)
	.align		4
.L_75:
        /*0184*/ 	.word	index@(_ZN7cutlass13device_kernelIN5flash19enable_sm80_to_sm89INS1_16FlashAttnFwdSm80INS1_25CollectiveMainloopFwdSm80ILi8ELi1ELb1EN4cute5tupleIJNS5_1CILi128EEES8_S8_EEELi128ENS_10bfloat16_tEfNS_4arch4Sm80ELb0ELb0ELb0ELb1ELb1ELb0ELb1ELb0EEENS1_21CollectiveEpilogueFwdIS9_NS6_IJNS7_ILi1EEESF_SF_EEESA_SC_Li256ELb1ELb1ELb0ELb0EEENS1_19SingleTileSchedulerILb1ELb0ELb1ELi128EEEEEEEEEvNT_6ParamsE)
        /*0188*/ 	.word	0x00000004


	//----- nvinfo : EIATTR_FRAME_SIZE
	.align		4
.L_76:
        /*018c*/ 	.byte	0x04, 0x11
        /*018e*/ 	.short	(.L_78 - .L_77)
	.align		4
.L_77:
        /*0190*/ 	.word	index@(_ZN7cutlass13device_kernelIN5flash19enable_sm80_to_sm89INS1_16FlashAttnFwdSm80INS1_25CollectiveMainloopFwdSm80ILi8ELi1ELb1EN4cute5tupleIJNS5_1CILi128EEES8_S8_EEELi128ENS_10bfloat16_tEfNS_4arch4Sm80ELb0ELb0ELb0ELb1ELb1ELb0ELb1ELb0EEENS1_21CollectiveEpilogueFwdIS9_NS6_IJNS7_ILi1EEESF_SF_EEESA_SC_Li256ELb1ELb1ELb0ELb0EEENS1_19SingleTileSchedulerILb1ELb0ELb1ELi128EEEEEEEEEvNT_6ParamsE)
        /*0194*/ 	.word	0x00000000


	//----- nvinfo : EIATTR_REGCOUNT
	.align		4
.L_78:
        /*0198*/ 	.byte	0x04, 0x2f
        /*019a*/ 	.short	(.L_80 - .L_79)
	.align		4
.L_79:
        /*019c*/ 	.word	index@(_ZN7cutlass13device_kernelIN5flash19enable_sm80_to_sm89INS1_16FlashAttnFwdSm80INS1_25CollectiveMainloopFwdSm80ILi8ELi1ELb1EN4cute5tupleIJNS5_1CILi128EEES8_S8_EEELi128ENS_10bfloat16_tEfNS_4arch4Sm80ELb0ELb0ELb0ELb0ELb1ELb0ELb1ELb0EEENS1_21CollectiveEpilogueFwdIS9_NS6_IJNS7_ILi1EEESF_SF_EEESA_SC_Li256ELb0ELb1ELb0ELb0EEENS1_19SingleTileSchedulerILb0ELb0ELb1ELi128EEEEEEEEEvNT_6ParamsE)
        /*01a0*/ 	.word	0x00000004


	//----- nvinfo : EIATTR_FRAME_SIZE
	.align		4
.L_80:
        /*01a4*/ 	.byte	0x04, 0x11
        /*01a6*/ 	.short	(.L_82 - .L_81)
	.align		4
.L_81:
        /*01a8*/ 	.word	index@(_ZN7cutlass13device_kernelIN5flash19enable_sm80_to_sm89INS1_16FlashAttnFwdSm80INS1_25CollectiveMainloopFwdSm80ILi8ELi1ELb1EN4cute5tupleIJNS5_1CILi128EEES8_S8_EEELi128ENS_10bfloat16_tEfNS_4arch4Sm80ELb0ELb0ELb0ELb0ELb1ELb0ELb1ELb0EEENS1_21CollectiveEpilogueFwdIS9_NS6_IJNS7_ILi1EEESF_SF_EEESA_SC_Li256ELb0ELb1ELb0ELb0EEENS1_19SingleTileSchedulerILb0ELb0ELb1ELi128EEEEEEEEEvNT_6ParamsE)
        /*01ac*/ 	.word	0x00000000


	//----- nvinfo : EIATTR_REGCOUNT
	.align		4
.L_82:
        /*01b0*/ 	.byte	0x04, 0x2f
        /*01b2*/ 	.short	(.L_84 - .L_83)
	.align		4
.L_83:
        /*01b4*/ 	.word	index@(_ZN7cutlass13device_kernelIN5flash19enable_sm80_to_sm89INS1_16FlashAttnFwdSm80INS1_25CollectiveMainloopFwdSm80ILi4ELi1ELb0EN4cute5tupleIJNS5_1CILi128EEENS7_ILi64EEES8_EEELi128ENS_10bfloat16_tEfNS_4arch4Sm80ELb1ELb0ELb1ELb1ELb1ELb1ELb1ELb0EEENS1_21CollectiveEpilogueFwdINS6_IJS8_S8_S9_EEENS6_IJNS7_ILi1EEESH_SH_EEESB_SD_Li128ELb1ELb1ELb0ELb0EEENS1_19SingleTileSchedulerILb1ELb0ELb1ELi128EEEEEEEEEvNT_6ParamsE)
        /*01b8*/ 	.word	0x00000004


	//----- nvinfo : EIATTR_FRAME_SIZE
	.align		4
.L_84:
        /*01bc*/ 	.byte	0x04, 0x11
        /*01be*/ 	.short	(.L_86 - .L_85)
	.align		4
.L_85:
        /*01c0*/ 	.word	index@(_ZN7cutlass13device_kernelIN5flash19enable_sm80_to_sm89INS1_16FlashAttnFwdSm80INS1_25CollectiveMainloopFwdSm80ILi4ELi1ELb0EN4cute5tupleIJNS5_1CILi128EEENS7_ILi64EEES8_EEELi128ENS_10bfloat16_tEfNS_4arch4Sm80ELb1ELb0ELb1ELb1ELb1ELb1ELb1ELb0EEENS1_21CollectiveEpilogueFwdINS6_IJS8_S8_S9_EEENS6_IJNS7_ILi1EEESH_SH_EEESB_SD_Li128ELb1ELb1ELb0ELb0EEENS1_19SingleTileSchedulerILb1ELb0ELb1ELi128EEEEEEEEEvNT_6ParamsE)
        /*01c4*/ 	.word	0x00000000


	//----- nvinfo : EIATTR_REGCOUNT
	.align		4
.L_86:
        /*01c8*/ 	.byte	0x04, 0x2f
        /*01ca*/ 	.short	(.L_88 - .L_87)
	.align		4
.L_87:
        /*01cc*/ 	.word	index@(_ZN7cutlass13device_kernelIN5flash19enable_sm80_to_sm89INS1_16FlashAttnFwdSm80INS1_25CollectiveMainloopFwdSm80ILi4ELi1ELb0EN4cute5tupleIJNS5_1CILi128EEENS7_ILi64EEES8_EEELi128ENS_10bfloat16_tEfNS_4arch4Sm80ELb1ELb0ELb1ELb1ELb1ELb0ELb1ELb0EEENS1_21CollectiveEpilogueFwdINS6_IJS8_S8_S9_EEENS6_IJNS7_ILi1EEESH_SH_EEESB_SD_Li128ELb1ELb1ELb0ELb0EEENS1_19SingleTileSchedulerILb1ELb0ELb1ELi128EEEEEEEEEvNT_6ParamsE)
        /*01d0*/ 	.word	0x00000004


	//----- nvinfo : EIATTR_FRAME_SIZE
	.align		4
.L_88:
        /*01d4*/ 	.byte	0x04, 0x11
        /*01d6*/ 	.short	(.L_90 - .L_89)
	.align		4
.L_89:
        /*01d8*/ 	.word	index@(_ZN7cutlass13device_kernelIN5flash19enable_sm80_to_sm89INS1_16FlashAttnFwdSm80INS1_25CollectiveMainloopFwdSm80ILi4ELi1ELb0EN4cute5tupleIJNS5_1CILi128EEENS7_ILi64EEES8_EEELi128ENS_10bfloat16_tEfNS_4arch4Sm80ELb1ELb0ELb1ELb1ELb1ELb0ELb1ELb0EEENS1_21CollectiveEpilogueFwdINS6_IJS8_S8_S9_EEENS6_IJNS7_ILi1EEESH_SH_EEESB_SD_Li128ELb1ELb1ELb0ELb0EEENS1_19SingleTileSchedulerILb1ELb0ELb1ELi128EEEEEEEEEvNT_6ParamsE)
        /*01dc*/ 	.word	0x00000000


	//----- nvinfo : EIATTR_REGCOUNT
	.align		4
.L_90:
        /*01e0*/ 	.byte	0x04, 0x2f
        /*01e2*/ 	.short	(.L_92 - .L_91)
	.align		4
.L_91:
        /*01e4*/ 	.word	index@(_ZN7cutlass13device_kernelIN5flash19enable_sm80_to_sm89INS1_16FlashAttnFwdSm80INS1_25CollectiveMainloopFwdSm80ILi4ELi1ELb0EN4cute5tupleIJNS5_1CILi128EEENS7_ILi64EEES8_EEELi128ENS_10bfloat16_tEfNS_4arch4Sm80ELb1ELb0ELb1ELb0ELb1ELb0ELb1ELb0EEENS1_21CollectiveEpilogueFwdINS6_IJS8_S8_S9_EEENS6_IJNS7_ILi1EEESH_SH_EEESB_SD_Li128ELb0ELb1ELb0ELb0EEENS1_30DynamicPersistentTileSchedulerILi128ELi128ELb0ELb1ELb0EEEEEEEEEvNT_6ParamsE)
        /*01e8*/ 	.word	0x00000004


	//----- nvinfo : EIATTR_FRAME_SIZE
	.align		4
.L_92:
        /*01ec*/ 	.byte	0x04, 0x11
        /*01ee*/ 	.short	(.L_94 - .L_93)
	.align		4
.L_93:
        /*01f0*/ 	.word	index@(_ZN7cutlass13device_kernelIN5flash19enable_sm80_to_sm89INS1_16FlashAttnFwdSm80INS1_25CollectiveMainloopFwdSm80ILi4ELi1ELb0EN4cute5tupleIJNS5_1CILi128EEENS7_ILi64EEES8_EEELi128ENS_10bfloat16_tEfNS_4arch4Sm80ELb1ELb0ELb1ELb0ELb1ELb0ELb1ELb0EEENS1_21CollectiveEpilogueFwdINS6_IJS8_S8_S9_EEENS6_IJNS7_ILi1EEESH_SH_EEESB_SD_Li128ELb0ELb1ELb0ELb0EEENS1_30DynamicPersistentTileSchedulerILi128ELi128ELb0ELb1ELb0EEEEEEEEEvNT_6ParamsE)
        /*01f4*/ 	.word	0x00000000


	//----- nvinfo : EIATTR_REGCOUNT
	.align		4
.L_94:
        /*01f8*/ 	.byte	0x04, 0x2f
        /*01fa*/ 	.short	(.L_96 - .L_95)
	.align		4
.L_95:
        /*01fc*/ 	.word	index@(_ZN7cutlass13device_kernelIN5flash19enable_sm80_to_sm89INS1_16FlashAttnFwdSm80INS1_25CollectiveMainloopFwdSm80ILi4ELi1ELb0EN4cute5tupleIJNS5_1CILi128EEENS7_ILi48EEES8_EEELi128ENS_10bfloat16_tEfNS_4arch4Sm80ELb0ELb1ELb1ELb1ELb1ELb1ELb1ELb0EEENS1_21CollectiveEpilogueFwdINS6_IJS8_S8_S9_EEENS6_IJNS7_ILi1EEESH_SH_EEESB_SD_Li128ELb1ELb1ELb0ELb0EEENS1_19SingleTileSchedulerILb1ELb0ELb1ELi128EEEEEEEEEvNT_6ParamsE)
        /*0200*/ 	.word	0x00000004


	//----- nvinfo : EIATTR_FRAME_SIZE
	.align		4
.L_96:
        /*0204*/ 	.byte	0x04, 0x11
        /*0206*/ 	.short	(.L_98 - .L_97)
	.align		4
.L_97:
        /*0208*/ 	.word	index@(_ZN7cutlass13device_kernelIN5flash19enable_sm80_to_sm89INS1_16FlashAttnFwdSm80INS1_25CollectiveMainloopFwdSm80ILi4ELi1ELb0EN4cute5tupleIJNS5_1CILi128EEENS7_ILi48EEES8_EEELi128ENS_10bfloat16_tEfNS_4arch4Sm80ELb0ELb1ELb1ELb1ELb1ELb1ELb1ELb0EEENS1_21CollectiveEpilogueFwdINS6_IJS8_S8_S9_EEENS6_IJNS7_ILi1EEESH_SH_EEESB_SD_Li128ELb1ELb1ELb0ELb0EEENS1_19SingleTileSchedulerILb1ELb0ELb1ELi128EEEEEEEEEvNT_6ParamsE)
        /*020c*/ 	.word	0x00000000


	//----- nvinfo : EIATTR_REGCOUNT
	.align		4
.L_98:
        /*0210*/ 	.byte	0x04, 0x2f
        /*0212*/ 	.short	(.L_100 - .L_99)
	.align		4
.L_99:
        /*0214*/ 	.word	index@(_ZN7cutlass13device_kernelIN5flash19enable_sm80_to_sm89INS1_16FlashAttnFwdSm80INS1_25CollectiveMainloopFwdSm80ILi4ELi1ELb0EN4cute5tupleIJNS5_1CILi128EEENS7_ILi48EEES8_EEELi128ENS_10bfloat16_tEfNS_4arch4Sm80ELb0ELb1ELb1ELb1ELb1ELb0ELb1ELb0EEENS1_21CollectiveEpilogueFwdINS6_IJS8_S8_S9_EEENS6_IJNS7_ILi1EEESH_SH_EEESB_SD_Li128ELb1ELb1ELb0ELb0EEENS1_19SingleTileSchedulerILb1ELb0ELb1ELi128EEEEEEEEEvNT_6ParamsE)
        /*0218*/ 	.word	0x00000004


	//----- nvinfo : EIATTR_FRAME_SIZE
	.align		4
.L_100:
        /*021c*/ 	.byte	0x04, 0x11
        /*021e*/ 	.short	(.L_102 - .L_101)
	.align		4
.L_101:
        /*0220*/ 	.word	index@(_ZN7cutlass13device_kernelIN5flash19enable_sm80_to_sm89INS1_16FlashAttnFwdSm80INS1_25CollectiveMainloopFwdSm80ILi4ELi1ELb0EN4cute5tupleIJNS5_1CILi128EEENS7_ILi48EEES8_EEELi128ENS_10bfloat16_tEfNS_4arch4Sm80ELb0ELb1ELb1ELb1ELb1ELb0ELb1ELb0EEENS1_21CollectiveEpilogueFwdINS6_IJS8_S8_S9_EEENS6_IJNS7_ILi1EEESH_SH_EEESB_SD_Li128ELb1ELb1ELb0ELb0EEENS1_19SingleTileSchedulerILb1ELb0ELb1ELi128EEEEEEEEEvNT_6ParamsE)
        /*0224*/ 	.word	0x00000000


	//----- nvinfo : EIATTR_REGCOUNT
	.align		4
.L_102:
        /*0228*/ 	.byte	0x04, 0x2f
        /*022a*/ 	.short	(.L_104 - .L_103)
	.align		4
.L_103:
        /*022c*/ 	.word	index@(_ZN7cutlass13device_kernelIN5flash19enable_sm80_to_sm89INS1_16FlashAttnFwdSm80INS1_25CollectiveMainloopFwdSm80ILi4ELi1ELb0EN4cute5tupleIJNS5_1CILi128EEENS7_ILi48EEES8_EEELi128ENS_10bfloat16_tEfNS_4arch4Sm80ELb0ELb1ELb1ELb0ELb1ELb0ELb1ELb0EEENS1_21CollectiveEpilogueFwdINS6_IJS8_S8_S9_EEENS6_IJNS7_ILi1EEESH_SH_EEESB_SD_Li128ELb0ELb1ELb0ELb0EEENS1_19SingleTileSchedulerILb0ELb0ELb1ELi128EEEEEEEEEvNT_6ParamsE)
        /*0230*/ 	.word	0x00000004


	//----- nvinfo : EIATTR_FRAME_SIZE
	.align		4
.L_104:
        /*0234*/ 	.byte	0x04, 0x11
        /*0236*/ 	.short	(.L_106 - .L_105)
	.align		4
.L_105:
        /*0238*/ 	.word	index@(_ZN7cutlass13device_kernelIN5flash19enable_sm80_to_sm89INS1_16FlashAttnFwdSm80INS1_25CollectiveMainloopFwdSm80ILi4ELi1ELb0EN4cute5tupleIJNS5_1CILi128EEENS7_ILi48EEES8_EEELi128ENS_10bfloat16_tEfNS_4arch4Sm80ELb0ELb1ELb1ELb0ELb1ELb0ELb1ELb0EEENS1_21CollectiveEpilogueFwdINS6_IJS8_S8_S9_EEENS6_IJNS7_ILi1EEESH_SH_EEESB_SD_Li128ELb0ELb1ELb0ELb0EEENS1_19SingleTileSchedulerILb0ELb0ELb1ELi128EEEEEEEEEvNT_6ParamsE)
        /*023c*/ 	.word	0x00000000


	//----- nvinfo : EIATTR_REGCOUNT
	.align		4
.L_106:
        /*0240*/ 	.byte	0x04, 0x2f
        /*0242*/ 	.short	(.L_108 - .L_107)
	.align		4
.L_107:
        /*0244*/ 	.word	index@(_ZN7cutlass13device_kernelIN5flash19enable_sm80_to_sm89INS1_16FlashAttnFwdSm80INS1_25CollectiveMainloopFwdSm80ILi4ELi1ELb0EN4cute5tupleIJNS5_1CILi128EEENS7_ILi64EEES8_EEELi128ENS_10bfloat16_tEfNS_4arch4Sm80ELb0ELb0ELb1ELb1ELb1ELb1ELb1ELb0EEENS1_21CollectiveEpilogueFwdINS6_IJS8_S8_S9_EEENS6_IJNS7_ILi1EEESH_SH_EEESB_SD_Li128ELb1ELb1ELb0ELb0EEENS1_19SingleTileSchedulerILb1ELb0ELb1ELi128EEEEEEEEEvNT_6ParamsE)
        /*0248*/ 	.word	0x00000004


	//----- nvinfo : EIATTR_FRAME_SIZE
	.align		4
.L_108:
        /*024c*/ 	.byte	0x04, 0x11
        /*024e*/ 	.short	(.L_110 - .L_109)
	.align		4
.L_109:
        /*0250*/ 	.word	index@(_ZN7cutlass13device_kernelIN5flash19enable_sm80_to_sm89INS1_16FlashAttnFwdSm80INS1_25CollectiveMainloopFwdSm80ILi4ELi1ELb0EN4cute5tupleIJNS5_1CILi128EEENS7_ILi64EEES8_EEELi128ENS_10bfloat16_tEfNS_4arch4Sm80ELb0ELb0ELb1ELb1ELb1ELb1ELb1ELb0EEENS1_21CollectiveEpilogueFwdINS6_IJS8_S8_S9_EEENS6_IJNS7_ILi1EEESH_SH_EEESB_SD_Li128ELb1ELb1ELb0ELb0EEENS1_19SingleTileSchedulerILb1ELb0ELb1ELi128EEEEEEEEEvNT_6ParamsE)
        /*0254*/ 	.word	0x00000000


	//----- nvinfo : EIATTR_REGCOUNT
	.align		4
.L_110:
        /*0258*/ 	.byte	0x04, 0x2f
        /*025a*/ 	.short	(.L_112 - .L_111)
	.align		4
.L_111:
        /*025c*/ 	.word	index@(_ZN7cutlass13device_kernelIN5flash19enable_sm80_to_sm89INS1_16FlashAttnFwdSm80INS1_25CollectiveMainloopFwdSm80ILi4ELi1ELb0EN4cute5tupleIJNS5_1CILi128EEENS7_ILi64EEES8_EEELi128ENS_10bfloat16_tEfNS_4arch4Sm80ELb0ELb0ELb1ELb1ELb1ELb0ELb1ELb0EEENS1_21CollectiveEpilogueFwdINS6_IJS8_S8_S9_EEENS6_IJNS7_ILi1EEESH_SH_EEESB_SD_Li128ELb1ELb1ELb0ELb0EEENS1_19SingleTileSchedulerILb1ELb0ELb1ELi128EEEEEEEEEvNT_6ParamsE)
        /*0260*/ 	.word	0x00000004


	//----- nvinfo : EIATTR_FRAME_SIZE
	.align		4
.L_112:
        /*0264*/ 	.byte	0x04, 0x11
        /*0266*/ 	.short	(.L_114 - .L_113)
	.align		4
.L_113:
        /*0268*/ 	.word	index@(_ZN7cutlass13device_kernelIN5flash19enable_sm80_to_sm89INS1_16FlashAttnFwdSm80INS1_25CollectiveMainloopFwdSm80ILi4ELi1ELb0EN4cute5tupleIJNS5_1CILi128EEENS7_ILi64EEES8_EEELi128ENS_10bfloat16_tEfNS_4arch4Sm80ELb0ELb0ELb1ELb1ELb1ELb0ELb1ELb0EEENS1_21CollectiveEpilogueFwdINS6_IJS8_S8_S9_EEENS6_IJNS7_ILi1EEESH_SH_EEESB_SD_Li128ELb1ELb1ELb0ELb0EEENS1_19SingleTileSchedulerILb1ELb0ELb1ELi128EEEEEEEEEvNT_6ParamsE)
        /*026c*/ 	.word	0x00000000


	//----- nvinfo : EIATTR_REGCOUNT
	.align		4
.L_114:
        /*0270*/ 	.byte	0x04, 0x2f
        /*0272*/ 	.short	(.L_116 - .L_115)
	.align		4
.L_115:
        /*0274*/ 	.word	index@(_ZN7cutlass13device_kernelIN5flash19enable_sm80_to_sm89INS1_16FlashAttnFwdSm80INS1_25CollectiveMainloopFwdSm80ILi4ELi1ELb0EN4cute5tupleIJNS5_1CILi128EEENS7_ILi64EEES8_EEELi128ENS_10bfloat16_tEfNS_4arch4Sm80ELb0ELb0ELb1ELb0ELb1ELb0ELb1ELb0EEENS1_21CollectiveEpilogueFwdINS6_IJS8_S8_S9_EEENS6_IJNS7_ILi1EEESH_SH_EEESB_SD_Li128ELb0ELb1ELb0ELb0EEENS1_19SingleTileSchedulerILb0ELb0ELb1ELi128EEEEEEEEEvNT_6ParamsE)
        /*0278*/ 	.word	0x00000004


	//----- nvinfo : EIATTR_FRAME_SIZE
	.align		4
.L_116:
        /*027c*/ 	.byte	0x04, 0x11
        /*027e*/ 	.short	(.L_118 - .L_117)
	.align		4
.L_117:
        /*0280*/ 	.word	index@(_ZN7cutlass13device_kernelIN5flash19enable_sm80_to_sm89INS1_16FlashAttnFwdSm80INS1_25CollectiveMainloopFwdSm80ILi4ELi1ELb0EN4cute5tupleIJNS5_1CILi128EEENS7_ILi64EEES8_EEELi128ENS_10bfloat16_tEfNS_4arch4Sm80ELb0ELb0ELb1ELb0ELb1ELb0ELb1ELb0EEENS1_21CollectiveEpilogueFwdINS6_IJS8_S8_S9_EEENS6_IJNS7_ILi1EEESH_SH_EEESB_SD_Li128ELb0ELb1ELb0ELb0EEENS1_19SingleTileSchedulerILb0ELb0ELb1ELi128EEEEEEEEEvNT_6ParamsE)
        /*0284*/ 	.word	0x00000000


	//----- nvinfo : EIATTR_REGCOUNT
	.align		4
.L_118:
        /*0288*/ 	.byte	0x04, 0x2f
        /*028a*/ 	.short	(.L_120 - .L_119)
	.align		4
.L_119:
        /*028c*/ 	.word	index@(_ZN7cutlass13device_kernelIN5flash19enable_sm80_to_sm89INS1_16FlashAttnFwdSm80INS1_25CollectiveMainloopFwdSm80ILi8ELi1ELb1EN4cute5tupleIJNS5_1CILi128EEES8_S8_EEELi128ENS_10bfloat16_tEfNS_4arch4Sm80ELb1ELb0ELb1ELb1ELb1ELb1ELb1ELb0EEENS1_21CollectiveEpilogueFwdIS9_NS6_IJNS7_ILi1EEESF_SF_EEESA_SC_Li256ELb1ELb1ELb0ELb0EEENS1_19SingleTileSchedulerILb1ELb0ELb1ELi128EEEEEEEEEvNT_6ParamsE)
        /*0290*/ 	.word	0x00000004


	//----- nvinfo : EIATTR_FRAME_SIZE
	.align		4
.L_120:
        /*0294*/ 	.byte	0x04, 0x11
        /*0296*/ 	.short	(.L_122 - .L_121)
	.align		4
.L_121:
        /*0298*/ 	.word	index@(_ZN7cutlass13device_kernelIN5flash19enable_sm80_to_sm89INS1_16FlashAttnFwdSm80INS1_25CollectiveMainloopFwdSm80ILi8ELi1ELb1EN4cute5tupleIJNS5_1CILi128EEES8_S8_EEELi128ENS_10bfloat16_tEfNS_4arch4Sm80ELb1ELb0ELb1ELb1ELb1ELb1ELb1ELb0EEENS1_21CollectiveEpilogueFwdIS9_NS6_IJNS7_ILi1EEESF_SF_EEESA_SC_Li256ELb1ELb1ELb0ELb0EEENS1_19SingleTileSchedulerILb1ELb0ELb1ELi128EEEEEEEEEvNT_6ParamsE)
        /*029c*/ 	.word	0x00000000


	//----- nvinfo : EIATTR_REGCOUNT
	.align		4
.L_122:
        /*02a0*/ 	.byte	0x04, 0x2f
        /*02a2*/ 	.short	(.L_124 - .L_123)
	.align		4
.L_123:
        /*02a4*/ 	.word	index@(_ZN7cutlass13device_kernelIN5flash19enable_sm80_to_sm89INS1_16FlashAttnFwdSm80INS1_25CollectiveMainloopFwdSm80ILi8ELi1ELb1EN4cute5tupleIJNS5_1CILi128EEES8_S8_EEELi128ENS_10bfloat16_tEfNS_4arch4Sm80ELb1ELb0ELb1ELb1ELb1ELb0ELb1ELb0EEENS1_21CollectiveEpilogueFwdIS9_NS6_IJNS7_ILi1EEESF_SF_EEESA_SC_Li256ELb1ELb1ELb0ELb0EEENS1_19SingleTileSchedulerILb1ELb0ELb1ELi128EEEEEEEEEvNT_6ParamsE)
        /*02a8*/ 	.word	0x00000004


	//----- nvinfo : EIATTR_FRAME_SIZE
	.align		4
.L_124:
        /*02ac*/ 	.byte	0x04, 0x11
        /*02ae*/ 	.short	(.L_126 - .L_125)
	.align		4
.L_125:
        /*02b0*/ 	.word	index@(_ZN7cutlass13device_kernelIN5flash19enable_sm80_to_sm89INS1_16FlashAttnFwdSm80INS1_25CollectiveMainloopFwdSm80ILi8ELi1ELb1EN4cute5tupleIJNS5_1CILi128EEES8_S8_EEELi128ENS_10bfloat16_tEfNS_4arch4Sm80ELb1ELb0ELb1ELb1ELb1ELb0ELb1ELb0EEENS1_21CollectiveEpilogueFwdIS9_NS6_IJNS7_ILi1EEESF_SF_EEESA_SC_Li256ELb1ELb1ELb0ELb0EEENS1_19SingleTileSchedulerILb1ELb0ELb1ELi128EEEEEEEEEvNT_6ParamsE)
        /*02b4*/ 	.word	0x00000000


	//----- nvinfo : EIATTR_REGCOUNT
	.align		4
.L_126:
        /*02b8*/ 	.byte	0x04, 0x2f
        /*02ba*/ 	.short	(.L_128 - .L_127)
	.align		4
.L_127:
        /*02bc*/ 	.word	index@(_ZN7cutlass13device_kernelIN5flash19enable_sm80_to_sm89INS1_16FlashAttnFwdSm80INS1_25CollectiveMainloopFwdSm80ILi8ELi1ELb1EN4cute5tupleIJNS5_1CILi128EEES8_S8_EEELi128ENS_10bfloat16_tEfNS_4arch4Sm80ELb1ELb0ELb1ELb0ELb1ELb0ELb1ELb0EEENS1_21CollectiveEpilogueFwdIS9_NS6_IJNS7_ILi1EEESF_SF_EEESA_SC_Li256ELb0ELb1ELb0ELb0EEENS1_30DynamicPersistentTileSchedulerILi256ELi256ELb0ELb1ELb0EEEEEEEEEvNT_6ParamsE)
        /*02c0*/ 	.word	0x00000004


	//----- nvinfo : EIATTR_FRAME_SIZE
	.align		4
.L_128:
        /*02c4*/ 	.byte	0x04, 0x11
        /*02c6*/ 	.short	(.L_130 - .L_129)
	.align		4
.L_129:
        /*02c8*/ 	.word	index@(_ZN7cutlass13device_kernelIN5flash19enable_sm80_to_sm89INS1_16FlashAttnFwdSm80INS1_25CollectiveMainloopFwdSm80ILi8ELi1ELb1EN4cute5tupleIJNS5_1CILi128EEES8_S8_EEELi128ENS_10bfloat16_tEfNS_4arch4Sm80ELb1ELb0ELb1ELb0ELb1ELb0ELb1ELb0EEENS1_21CollectiveEpilogueFwdIS9_NS6_IJNS7_ILi1EEESF_SF_EEESA_SC_Li256ELb0ELb1ELb0ELb0EEENS1_30DynamicPersistentTileSchedulerILi256ELi256ELb0ELb1ELb0EEEEEEEEEvNT_6ParamsE)
        /*02cc*/ 	.word	0x00000000


	//----- nvinfo : EIATTR_REGCOUNT
	.align		4
.L_130:
        /*02d0*/ 	.byte	0x04, 0x2f
        /*02d2*/ 	.short	(.L_132 - .L_131)
	.align		4
.L_131:
        /*02d4*/ 	.word	index@(_ZN7cutlass13device_kernelIN5flash19enable_sm80_to_sm89INS1_16FlashAttnFwdSm80INS1_25CollectiveMainloopFwdSm80ILi8ELi1ELb1EN4cute5tupleIJNS5_1CILi128EEENS7_ILi96EEES8_EEELi128ENS_10bfloat16_tEfNS_4arch4Sm80ELb0ELb1ELb1ELb1ELb1ELb1ELb1ELb0EEENS1_21CollectiveEpilogueFwdINS6_IJS8_S8_S9_EEENS6_IJNS7_ILi1EEESH_SH_EEESB_SD_Li256ELb1ELb1ELb0ELb0EEENS1_19SingleTileSchedulerILb1ELb0ELb1ELi128EEEEEEEEEvNT_6ParamsE)
        /*02d8*/ 	.word	0x00000004


	//----- nvinfo : EIATTR_FRAME_SIZE
	.align		4
.L_132:
        /*02dc*/ 	.byte	0x04, 0x11
        /*02de*/ 	.short	(.L_134 - .L_133)
	.align		4
.L_133:
        /*02e0*/ 	.word	index@(_ZN7cutlass13device_kernelIN5flash19enable_sm80_to_sm89INS1_16FlashAttnFwdSm80INS1_25CollectiveMainloopFwdSm80ILi8ELi1ELb1EN4cute5tupleIJNS5_1CILi128EEENS7_ILi96EEES8_EEELi128ENS_10bfloat16_tEfNS_4arch4Sm80ELb0ELb1ELb1ELb1ELb1ELb1ELb1ELb0EEENS1_21CollectiveEpilogueFwdINS6_IJS8_S8_S9_EEENS6_IJNS7_ILi1EEESH_SH_EEESB_SD_Li256ELb1ELb1ELb0ELb0EEENS1_19SingleTileSchedulerILb1ELb0ELb1ELi128EEEEEEEEEvNT_6ParamsE)
        /*02e4*/ 	.word	0x00000000


	//----- nvinfo : EIATTR_REGCOUNT
	.align		4
.L_134:
        /*02e8*/ 	.byte	0x04, 0x2f
        /*02ea*/ 	.short	(.L_136 - .L_135)
	.align		4
.L_135:
        /*02ec*/ 	.word	index@(_ZN7cutlass13device_kernelIN5flash19enable_sm80_to_sm89INS1_16FlashAttnFwdSm80INS1_25CollectiveMainloopFwdSm80ILi8ELi1ELb1EN4cute5tupleIJNS5_1CILi128EEENS7_ILi96EEES8_EEELi128ENS_10bfloat16_tEfNS_4arch4Sm80ELb0ELb1ELb1ELb1ELb1ELb0ELb1ELb0EEENS1_21CollectiveEpilogueFwdINS6_IJS8_S8_S9_EEENS6_IJNS7_ILi1EEESH_SH_EEESB_SD_Li256ELb1ELb1ELb0ELb0EEENS1_19SingleTileSchedulerILb1ELb0ELb1ELi128EEEEEEEEEvNT_6ParamsE)
        /*02f0*/ 	.word	0x00000004


	//----- nvinfo : EIATTR_FRAME_SIZE
	.align		4
.L_136:
        /*02f4*/ 	.byte	0x04, 0x11
        /*02f6*/ 	.short	(.L_138 - .L_137)
	.align		4
.L_137:
        /*02f8*/ 	.word	index@(_ZN7cutlass13device_kernelIN5flash19enable_sm80_to_sm89INS1_16FlashAttnFwdSm80INS1_25CollectiveMainloopFwdSm80ILi8ELi1ELb1EN4cute5tupleIJNS5_1CILi128EEENS7_ILi96EEES8_EEELi128ENS_10bfloat16_tEfNS_4arch4Sm80ELb0ELb1ELb1ELb1ELb1ELb0ELb1ELb0EEENS1_21CollectiveEpilogueFwdINS6_IJS8_S8_S9_EEENS6_IJNS7_ILi1EEESH_SH_EEESB_SD_Li256ELb1ELb1ELb0ELb0EEENS1_19SingleTileSchedulerILb1ELb0ELb1ELi128EEEEEEEEEvNT_6ParamsE)
        /*02fc*/ 	.word	0x00000000


	//----- nvinfo : EIATTR_REGCOUNT
	.align		4
.L_138:
        /*0300*/ 	.byte	0x04, 0x2f
        /*0302*/ 	.short	(.L_140 - .L_139)
	.align		4
.L_139:
        /*0304*/ 	.word	index@(_ZN7cutlass13device_kernelIN5flash19enable_sm80_to_sm89INS1_16FlashAttnFwdSm80INS1_25CollectiveMainloopFwdSm80ILi8ELi1ELb1EN4cute5tupleIJNS5_1CILi128EEENS7_ILi96EEES8_EEELi128ENS_10bfloat16_tEfNS_4arch4Sm80ELb0ELb1ELb1ELb0ELb1ELb0ELb1ELb0EEENS1_21CollectiveEpilogueFwdINS6_IJS8_S8_S9_EEENS6_IJNS7_ILi1EEESH_SH_EEESB_SD_Li256ELb0ELb1ELb0ELb0EEENS1_19SingleTileSchedulerILb0ELb0ELb1ELi128EEEEEEEEEvNT_6ParamsE)
        /*0308*/ 	.word	0x00000004


	//----- nvinfo : EIATTR_FRAME_SIZE
	.align		4
.L_140:
        /*030c*/ 	.byte	0x04, 0x11
        /*030e*/ 	.short	(.L_142 - .L_141)
	.align		4
.L_141:
        /*0310*/ 	.word	index@(_ZN7cutlass13device_kernelIN5flash19enable_sm80_to_sm89INS1_16FlashAttnFwdSm80INS1_25CollectiveMainloopFwdSm80ILi8ELi1ELb1EN4cute5tupleIJNS5_1CILi128EEENS7_ILi96EEES8_EEELi128ENS_10bfloat16_tEfNS_4arch4Sm80ELb0ELb1ELb1ELb0ELb1ELb0ELb1ELb0EEENS1_21CollectiveEpilogueFwdINS6_IJS8_S8_S9_EEENS6_IJNS7_ILi1EEESH_SH_EEESB_SD_Li256ELb0ELb1ELb0ELb0EEENS1_19SingleTileSchedulerILb0ELb0ELb1ELi128EEEEEEEEEvNT_6ParamsE)
        /*0314*/ 	.word	0x00000000


	//----- nvinfo : EIATTR_REGCOUNT
	.align		4
.L_142:
        /*0318*/ 	.byte	0x04, 0x2f
        /*031a*/ 	.short	(.L_144 - .L_143)
	.align		4
.L_143:
        /*031c*/ 	.word	index@(_ZN7cutlass13device_kernelIN5flash19enable_sm80_to_sm89INS1_16FlashAttnFwdSm80INS1_25CollectiveMainloopFwdSm80ILi8ELi1ELb1EN4cute5tupleIJNS5_1CILi128EEES8_S8_EEELi128ENS_10bfloat16_tEfNS_4arch4Sm80ELb0ELb0ELb1ELb1ELb1ELb1ELb1ELb0EEENS1_21CollectiveEpilogueFwdIS9_NS6_IJNS7_ILi1EEESF_SF_EEESA_SC_Li256ELb1ELb1ELb0ELb0EEENS1_19SingleTileSchedulerILb1ELb0ELb1ELi128EEEEEEEEEvNT_6ParamsE)
        /*0320*/ 	.word	0x00000004


	//----- nvinfo : EIATTR_FRAME_SIZE
	.align		4
.L_144:
        /*0324*/ 	.byte	0x04, 0x11
        /*0326*/ 	.short	(.L_146 - .L_145)
	.align		4
.L_145:
        /*0328*/ 	.word	index@(_ZN7cutlass13device_kernelIN5flash19enable_sm80_to_sm89INS1_16FlashAttnFwdSm80INS1_25CollectiveMainloopFwdSm80ILi8ELi1ELb1EN4cute5tupleIJNS5_1CILi128EEES8_S8_EEELi128ENS_10bfloat16_tEfNS_4arch4Sm80ELb0ELb0ELb1ELb1ELb1ELb1ELb1ELb0EEENS1_21CollectiveEpilogueFwdIS9_NS6_IJNS7_ILi1EEESF_SF_EEESA_SC_Li256ELb1ELb1ELb0ELb0EEENS1_19SingleTileSchedulerILb1ELb0ELb1ELi128EEEEEEEEEvNT_6ParamsE)
        /*032c*/ 	.word	0x00000000


	//----- nvinfo : EIATTR_REGCOUNT
	.align		4
.L_146:
        /*0330*/ 	.byte	0x04, 0x2f
        /*0332*/ 	.short	(.L_148 - .L_147)
	.align		4
.L_147:
        /*0334*/ 	.word	index@(_ZN7cutlass13device_kernelIN5flash19enable_sm80_to_sm89INS1_16FlashAttnFwdSm80INS1_25CollectiveMainloopFwdSm80ILi8ELi1ELb1EN4cute5tupleIJNS5_1CILi128EEES8_S8_EEELi128ENS_10bfloat16_tEfNS_4arch4Sm80ELb0ELb0ELb1ELb1ELb1ELb0ELb1ELb0EEENS1_21CollectiveEpilogueFwdIS9_NS6_IJNS7_ILi1EEESF_SF_EEESA_SC_Li256ELb1ELb1ELb0ELb0EEENS1_19SingleTileSchedulerILb1ELb0ELb1ELi128EEEEEEEEEvNT_6ParamsE)
        /*0338*/ 	.word	0x00000004


	//----- nvinfo : EIATTR_FRAME_SIZE
	.align		4
.L_148:
        /*033c*/ 	.byte	0x04, 0x11
        /*033e*/ 	.short	(.L_150 - .L_149)
	.align		4
.L_149:
        /*0340*/ 	.word	index@(_ZN7cutlass13device_kernelIN5flash19enable_sm80_to_sm89INS1_16FlashAttnFwdSm80INS1_25CollectiveMainloopFwdSm80ILi8ELi1ELb1EN4cute5tupleIJNS5_1CILi128EEES8_S8_EEELi128ENS_10bfloat16_tEfNS_4arch4Sm80ELb0ELb0ELb1ELb1ELb1ELb0ELb1ELb0EEENS1_21CollectiveEpilogueFwdIS9_NS6_IJNS7_ILi1EEESF_SF_EEESA_SC_Li256ELb1ELb1ELb0ELb0EEENS1_19SingleTileSchedulerILb1ELb0ELb1ELi128EEEEEEEEEvNT_6ParamsE)
        /*0344*/ 	.word	0x00000000


	//----- nvinfo : EIATTR_REGCOUNT
	.align		4
.L_150:
        /*0348*/ 	.byte	0x04, 0x2f
        /*034a*/ 	.short	(.L_152 - .L_151)
	.align		4
.L_151:
        /*034c*/ 	.word	index@(_ZN7cutlass13device_kernelIN5flash19enable_sm80_to_sm89INS1_16FlashAttnFwdSm80INS1_25CollectiveMainloopFwdSm80ILi8ELi1ELb1EN4cute5tupleIJNS5_1CILi128EEES8_S8_EEELi128ENS_10bfloat16_tEfNS_4arch4Sm80ELb0ELb0ELb1ELb0ELb1ELb0ELb1ELb0EEENS1_21CollectiveEpilogueFwdIS9_NS6_IJNS7_ILi1EEESF_SF_EEESA_SC_Li256ELb0ELb1ELb0ELb0EEENS1_19SingleTileSchedulerILb0ELb0ELb1ELi128EEEEEEEEEvNT_6ParamsE)
        /*0350*/ 	.word	0x00000004


	//----- nvinfo : EIATTR_FRAME_SIZE
	.align		4
.L_152:
        /*0354*/ 	.byte	0x04, 0x11
        /*0356*/ 	.short	(.L_154 - .L_153)
	.align		4
.L_153:
        /*0358*/ 	.word	index@(_ZN7cutlass13device_kernelIN5flash19enable_sm80_to_sm89INS1_16FlashAttnFwdSm80INS1_25CollectiveMainloopFwdSm80ILi8ELi1ELb1EN4cute5tupleIJNS5_1CILi128EEES8_S8_EEELi128ENS_10bfloat16_tEfNS_4arch4Sm80ELb0ELb0ELb1ELb0ELb1ELb0ELb1ELb0EEENS1_21CollectiveEpilogueFwdIS9_NS6_IJNS7_ILi1EEESF_SF_EEESA_SC_Li256ELb0ELb1ELb0ELb0EEENS1_19SingleTileSchedulerILb0ELb0ELb1ELi128EEEEEEEEEvNT_6ParamsE)
        /*035c*/ 	.word	0x00000000


	//----- nvinfo : EIATTR_MIN_STACK_SIZE
	.align		4
.L_154:
        /*0360*/ 	.byte	0x04, 0x12
        /*0362*/ 	.short	(.L_156 - .L_155)
	.align		4
.L_155:
        /*0364*/ 	.word	index@(_ZN7cutlass13device_kernelIN5flash19enable_sm80_to_sm89INS1_16FlashAttnFwdSm80INS1_25CollectiveMainloopFwdSm80ILi8ELi1ELb1EN4cute5tupleIJNS5_1CILi128EEES8_S8_EEELi128ENS_10bfloat16_tEfNS_4arch4Sm80ELb0ELb0ELb1ELb0ELb1ELb0ELb1ELb0EEENS1_21CollectiveEpilogueFwdIS9_NS6_IJNS7_ILi1EEESF_SF_EEESA_SC_Li256ELb0ELb1ELb0ELb0EEENS1_19SingleTileSchedulerILb0ELb0ELb1ELi128EEEEEEEEEvNT_6ParamsE)
        /*0368*/ 	.word	0x00000000


	//----- nvinfo : EIATTR_MIN_STACK_SIZE
	.align		4
.L_156:
        /*036c*/ 	.byte	0x04, 0x12
        /*036e*/ 	.short	(.L_158 - .L_157)
	.align		4
.L_157:
        /*0370*/ 	.word	index@(_ZN7cutlass13device_kernelIN5flash19enable_sm80_to_sm89INS1_16FlashAttnFwdSm80INS1_25CollectiveMainloopFwdSm80ILi8ELi1ELb1EN4cute5tupleIJNS5_1CILi128EEES8_S8_EEELi128ENS_10bfloat16_tEfNS_4arch4Sm80ELb0ELb0ELb1ELb1ELb1ELb0ELb1ELb0EEENS1_21CollectiveEpilogueFwdIS9_NS6_IJNS7_ILi1EEESF_SF_EEESA_SC_Li256ELb1ELb1ELb0ELb0EEENS1_19SingleTileSchedulerILb1ELb0ELb1ELi128EEEEEEEEEvNT_6ParamsE)
        /*0374*/ 	.word	0x00000000


	//----- nvinfo : EIATTR_MIN_STACK_SIZE
	.align		4
.L_158:
        /*0378*/ 	.byte	0x04, 0x12
        /*037a*/ 	.short	(.L_160 - .L_159)
	.align		4
.L_159:
        /*037c*/ 	.word	index@(_ZN7cutlass13device_kernelIN5flash19enable_sm80_to_sm89INS1_16FlashAttnFwdSm80INS1_25CollectiveMainloopFwdSm80ILi8ELi1ELb1EN4cute5tupleIJNS5_1CILi128EEES8_S8_EEELi128ENS_10bfloat16_tEfNS_4arch4Sm80ELb0ELb0ELb1ELb1ELb1ELb1ELb1ELb0EEENS1_21CollectiveEpilogueFwdIS9_NS6_IJNS7_ILi1EEESF_SF_EEESA_SC_Li256ELb1ELb1ELb0ELb0EEENS1_19SingleTileSchedulerILb1ELb0ELb1ELi128EEEEEEEEEvNT_6ParamsE)
        /*0380*/ 	.word	0x00000000


	//----- nvinfo : EIATTR_MIN_STACK_SIZE
	.align		4
.L_160:
        /*0384*/ 	.byte	0x04, 0x12
        /*0386*/ 	.short	(.L_162 - .L_161)
	.align		4
.L_161:
        /*0388*/ 	.word	index@(_ZN7cutlass13device_kernelIN5flash19enable_sm80_to_sm89INS1_16FlashAttnFwdSm80INS1_25CollectiveMainloopFwdSm80ILi8ELi1ELb1EN4cute5tupleIJNS5_1CILi128EEENS7_ILi96EEES8_EEELi128ENS_10bfloat16_tEfNS_4arch4Sm80ELb0ELb1ELb1ELb0ELb1ELb0ELb1ELb0EEENS1_21CollectiveEpilogueFwdINS6_IJS8_S8_S9_EEENS6_IJNS7_ILi1EEESH_SH_EEESB_SD_Li256ELb0ELb1ELb0ELb0EEENS1_19SingleTileSchedulerILb0ELb0ELb1ELi128EEEEEEEEEvNT_6ParamsE)
        /*038c*/ 	.word	0x00000000


	//----- nvinfo : EIATTR_MIN_STACK_SIZE
	.align		4
.L_162:
        /*0390*/ 	.byte	0x04, 0x12
        /*0392*/ 	.short	(.L_164 - .L_163)
	.align		4
.L_163:
        /*0394*/ 	.word	index@(_ZN7cutlass13device_kernelIN5flash19enable_sm80_to_sm89INS1_16FlashAttnFwdSm80INS1_25CollectiveMainloopFwdSm80ILi8ELi1ELb1EN4cute5tupleIJNS5_1CILi128EEENS7_ILi96EEES8_EEELi128ENS_10bfloat16_tEfNS_4arch4Sm80ELb0ELb1ELb1ELb1ELb1ELb0ELb1ELb0EEENS1_21CollectiveEpilogueFwdINS6_IJS8_S8_S9_EEENS6_IJNS7_ILi1EEESH_SH_EEESB_SD_Li256ELb1ELb1ELb0ELb0EEENS1_19SingleTileSchedulerILb1ELb0ELb1ELi128EEEEEEEEEvNT_6ParamsE)
        /*0398*/ 	.word	0x00000000


	//----- nvinfo : EIATTR_MIN_STACK_SIZE
	.align		4
.L_164:
        /*039c*/ 	.byte	0x04, 0x12
        /*039e*/ 	.short	(.L_166 - .L_165)
	.align		4
.L_165:
        /*03a0*/ 	.word	index@(_ZN7cutlass13device_kernelIN5flash19enable_sm80_to_sm89INS1_16FlashAttnFwdSm80INS1_25CollectiveMainloopFwdSm80ILi8ELi1ELb1EN4cute5tupleIJNS5_1CILi128EEENS7_ILi96EEES8_EEELi128ENS_10bfloat16_tEfNS_4arch4Sm80ELb0ELb1ELb1ELb1ELb1ELb1ELb1ELb0EEENS1_21CollectiveEpilogueFwdINS6_IJS8_S8_S9_EEENS6_IJNS7_ILi1EEESH_SH_EEESB_SD_Li256ELb1ELb1ELb0ELb0EEENS1_19SingleTileSchedulerILb1ELb0ELb1ELi128EEEEEEEEEvNT_6ParamsE)
        /*03a4*/ 	.word	0x00000000


	//----- nvinfo : EIATTR_MIN_STACK_SIZE
	.align		4
.L_166:
        /*03a8*/ 	.byte	0x04, 0x12
        /*03aa*/ 	.short	(.L_168 - .L_167)
	.align		4
.L_167:
        /*03ac*/ 	.word	index@(_ZN7cutlass13device_kernelIN5flash19enable_sm80_to_sm89INS1_16FlashAttnFwdSm80INS1_25CollectiveMainloopFwdSm80ILi8ELi1ELb1EN4cute5tupleIJNS5_1CILi128EEES8_S8_EEELi128ENS_10bfloat16_tEfNS_4arch4Sm80ELb1ELb0ELb1ELb0ELb1ELb0ELb1ELb0EEENS1_21CollectiveEpilogueFwdIS9_NS6_IJNS7_ILi1EEESF_SF_EEESA_SC_Li256ELb0ELb1ELb0ELb0EEENS1_30DynamicPersistentTileSchedulerILi256ELi256ELb0ELb1ELb0EEEEEEEEEvNT_6ParamsE)
        /*03b0*/ 	.word	0x00000000


	//----- nvinfo : EIATTR_MIN_STACK_SIZE
	.align		4
.L_168:
        /*03b4*/ 	.byte	0x04, 0x12
        /*03b6*/ 	.short	(.L_170 - .L_169)
	.align		4
.L_169:
        /*03b8*/ 	.word	index@(_ZN7cutlass13device_kernelIN5flash19enable_sm80_to_sm89INS1_16FlashAttnFwdSm80INS1_25CollectiveMainloopFwdSm80ILi8ELi1ELb1EN4cute5tupleIJNS5_1CILi128EEES8_S8_EEELi128ENS_10bfloat16_tEfNS_4arch4Sm80ELb1ELb0ELb1ELb1ELb1ELb0ELb1ELb0EEENS1_21CollectiveEpilogueFwdIS9_NS6_IJNS7_ILi1EEESF_SF_EEESA_SC_Li256ELb1ELb1ELb0ELb0EEENS1_19SingleTileSchedulerILb1ELb0ELb1ELi128EEEEEEEEEvNT_6ParamsE)
        /*03bc*/ 	.word	0x00000000


	//----- nvinfo : EIATTR_MIN_STACK_SIZE
	.align		4
.L_170:
        /*03c0*/ 	.byte	0x04, 0x12
        /*03c2*/ 	.short	(.L_172 - .L_171)
	.align		4
.L_171:
        /*03c4*/ 	.word	index@(_ZN7cutlass13device_kernelIN5flash19enable_sm80_to_sm89INS1_16FlashAttnFwdSm80INS1_25CollectiveMainloopFwdSm80ILi8ELi1ELb1EN4cute5tupleIJNS5_1CILi128EEES8_S8_EEELi128ENS_10bfloat16_tEfNS_4arch4Sm80ELb1ELb0ELb1ELb1ELb1ELb1ELb1ELb0EEENS1_21CollectiveEpilogueFwdIS9_NS6_IJNS7_ILi1EEESF_SF_EEESA_SC_Li256ELb1ELb1ELb0ELb0EEENS1_19SingleTileSchedulerILb1ELb0ELb1ELi128EEEEEEEEEvNT_6ParamsE)
        /*03c8*/ 	.word	0x00000000


	//----- nvinfo : EIATTR_MIN_STACK_SIZE
	.align		4
.L_172:
        /*03cc*/ 	.byte	0x04, 0x12
        /*03ce*/ 	.short	(.L_174 - .L_173)
	.align		4
.L_173:
        /*03d0*/ 	.word	index@(_ZN7cutlass13device_kernelIN5flash19enable_sm80_to_sm89INS1_16FlashAttnFwdSm80INS1_25CollectiveMainloopFwdSm80ILi4ELi1ELb0EN4cute5tupleIJNS5_1CILi128EEENS7_ILi64EEES8_EEELi128ENS_10bfloat16_tEfNS_4arch4Sm80ELb0ELb0ELb1ELb0ELb1ELb0ELb1ELb0EEENS1_21CollectiveEpilogueFwdINS6_IJS8_S8_S9_EEENS6_IJNS7_ILi1EEESH_SH_EEESB_SD_Li128ELb0ELb1ELb0ELb0EEENS1_19SingleTileSchedulerILb0ELb0ELb1ELi128EEEEEEEEEvNT_6ParamsE)
        /*03d4*/ 	.word	0x00000000


	//----- nvinfo : EIATTR_MIN_STACK_SIZE
	.align		4
.L_174:
        /*03d8*/ 	.byte	0x04, 0x12
        /*03da*/ 	.short	(.L_176 - .L_175)
	.align		4
.L_175:
        /*03dc*/ 	.word	index@(_ZN7cutlass13device_kernelIN5flash19enable_sm80_to_sm89INS1_16FlashAttnFwdSm80INS1_25CollectiveMainloopFwdSm80ILi4ELi1ELb0EN4cute5tupleIJNS5_1CILi128EEENS7_ILi64EEES8_EEELi128ENS_10bfloat16_tEfNS_4arch4Sm80ELb0ELb0ELb1ELb1ELb1ELb0ELb1ELb0EEENS1_21CollectiveEpilogueFwdINS6_IJS8_S8_S9_EEENS6_IJNS7_ILi1EEESH_SH_EEESB_SD_Li128ELb1ELb1ELb0ELb0EEENS1_19SingleTileSchedulerILb1ELb0ELb1ELi128EEEEEEEEEvNT_6ParamsE)
        /*03e0*/ 	.word	0x00000000


	//----- nvinfo : EIATTR_MIN_STACK_SIZE
	.align		4
.L_176:
        /*03e4*/ 	.byte	0x04, 0x12
        /*03e6*/ 	.short	(.L_178 - .L_177)
	.align		4
.L_177:
        /*03e8*/ 	.word	index@(_ZN7cutlass13device_kernelIN5flash19enable_sm80_to_sm89INS1_16FlashAttnFwdSm80INS1_25CollectiveMainloopFwdSm80ILi4ELi1ELb0EN4cute5tupleIJNS5_1CILi128EEENS7_ILi64EEES8_EEELi128ENS_10bfloat16_tEfNS_4arch4Sm80ELb0ELb0ELb1ELb1ELb1ELb1ELb1ELb0EEENS1_21CollectiveEpilogueFwdINS6_IJS8_S8_S9_EEENS6_IJNS7_ILi1EEESH_SH_EEESB_SD_Li128ELb1ELb1ELb0ELb0EEENS1_19SingleTileSchedulerILb1ELb0ELb1ELi128EEEEEEEEEvNT_6ParamsE)
        /*03ec*/ 	.word	0x00000000


	//----- nvinfo : EIATTR_MIN_STACK_SIZE
	.align		4
.L_178:
        /*03f0*/ 	.byte	0x04, 0x12
        /*03f2*/ 	.short	(.L_180 - .L_179)
	.align		4
.L_179:
        /*03f4*/ 	.word	index@(_ZN7cutlass13device_kernelIN5flash19enable_sm80_to_sm89INS1_16FlashAttnFwdSm80INS1_25CollectiveMainloopFwdSm80ILi4ELi1ELb0EN4cute5tupleIJNS5_1CILi128EEENS7_ILi48EEES8_EEELi128ENS_10bfloat16_tEfNS_4arch4Sm80ELb0ELb1ELb1ELb0ELb1ELb0ELb1ELb0EEENS1_21CollectiveEpilogueFwdINS6_IJS8_S8_S9_EEENS6_IJNS7_ILi1EEESH_SH_EEESB_SD_Li128ELb0ELb1ELb0ELb0EEENS1_19SingleTileSchedulerILb0ELb0ELb1ELi128EEEEEEEEEvNT_6ParamsE)
        /*03f8*/ 	.word	0x00000000


	//----- nvinfo : EIATTR_MIN_STACK_SIZE
	.align		4
.L_180:
        /*03fc*/ 	.byte	0x04, 0x12
        /*03fe*/ 	.short	(.L_182 - .L_181)
	.align		4
.L_181:
        /*0400*/ 	.word	index@(_ZN7cutlass13device_kernelIN5flash19enable_sm80_to_sm89INS1_16FlashAttnFwdSm80INS1_25CollectiveMainloopFwdSm80ILi4ELi1ELb0EN4cute5tupleIJNS5_1CILi128EEENS7_ILi48EEES8_EEELi128ENS_10bfloat16_tEfNS_4arch4Sm80ELb0ELb1ELb1ELb1ELb1ELb0ELb1ELb0EEENS1_21CollectiveEpilogueFwdINS6_IJS8_S8_S9_EEENS6_IJNS7_ILi1EEESH_SH_EEESB_SD_Li128ELb1ELb1ELb0ELb0EEENS1_19SingleTileSchedulerILb1ELb0ELb1ELi128EEEEEEEEEvNT_6ParamsE)
        /*0404*/ 	.word	0x00000000


	//----- nvinfo : EIATTR_MIN_STACK_SIZE
	.align		4
.L_182:
        /*0408*/ 	.byte	0x04, 0x12
        /*040a*/ 	.short	(.L_184 - .L_183)
	.align		4
.L_183:
        /*040c*/ 	.word	index@(_ZN7cutlass13device_kernelIN5flash19enable_sm80_to_sm89INS1_16FlashAttnFwdSm80INS1_25CollectiveMainloopFwdSm80ILi4ELi1ELb0EN4cute5tupleIJNS5_1CILi128EEENS7_ILi48EEES8_EEELi128ENS_10bfloat16_tEfNS_4arch4Sm80ELb0ELb1ELb1ELb1ELb1ELb1ELb1ELb0EEENS1_21CollectiveEpilogueFwdINS6_IJS8_S8_S9_EEENS6_IJNS7_ILi1EEESH_SH_EEESB_SD_Li128ELb1ELb1ELb0ELb0EEENS1_19SingleTileSchedulerILb1ELb0ELb1ELi128EEEEEEEEEvNT_6ParamsE)
        /*0410*/ 	.word	0x00000000


	//----- nvinfo : EIATTR_MIN_STACK_SIZE
	.align		4
.L_184:
        /*0414*/ 	.byte	0x04, 0x12
        /*0416*/ 	.short	(.L_186 - .L_185)
	.align		4
.L_185:
        /*0418*/ 	.word	index@(_ZN7cutlass13device_kernelIN5flash19enable_sm80_to_sm89INS1_16FlashAttnFwdSm80INS1_25CollectiveMainloopFwdSm80ILi4ELi1ELb0EN4cute5tupleIJNS5_1CILi128EEENS7_ILi64EEES8_EEELi128ENS_10bfloat16_tEfNS_4arch4Sm80ELb1ELb0ELb1ELb0ELb1ELb0ELb1ELb0EEENS1_21CollectiveEpilogueFwdINS6_IJS8_S8_S9_EEENS6_IJNS7_ILi1EEESH_SH_EEESB_SD_Li128ELb0ELb1ELb0ELb0EEENS1_30DynamicPersistentTileSchedulerILi128ELi128ELb0ELb1ELb0EEEEEEEEEvNT_6ParamsE)
        /*041c*/ 	.word	0x00000000


	//----- nvinfo : EIATTR_MIN_STACK_SIZE
	.align		4
.L_186:
        /*0420*/ 	.byte	0x04, 0x12
        /*0422*/ 	.short	(.L_188 - .L_187)
	.align		4
.L_187:
        /*0424*/ 	.word	index@(_ZN7cutlass13device_kernelIN5flash19enable_sm80_to_sm89INS1_16FlashAttnFwdSm80INS1_25CollectiveMainloopFwdSm80ILi4ELi1ELb0EN4cute5tupleIJNS5_1CILi128EEENS7_ILi64EEES8_EEELi128ENS_10bfloat16_tEfNS_4arch4Sm80ELb1ELb0ELb1ELb1ELb1ELb0ELb1ELb0EEENS1_21CollectiveEpilogueFwdINS6_IJS8_S8_S9_EEENS6_IJNS7_ILi1EEESH_SH_EEESB_SD_Li128ELb1ELb1ELb0ELb0EEENS1_19SingleTileSchedulerILb1ELb0ELb1ELi128EEEEEEEEEvNT_6ParamsE)
        /*0428*/ 	.word	0x00000000


	//----- nvinfo : EIATTR_MIN_STACK_SIZE
	.align		4
.L_188:
        /*042c*/ 	.byte	0x04, 0x12
        /*042e*/ 	.short	(.L_190 - .L_189)
	.align		4
.L_189:
        /*0430*/ 	.word	index@(_ZN7cutlass13device_kernelIN5flash19enable_sm80_to_sm89INS1_16FlashAttnFwdSm80INS1_25CollectiveMainloopFwdSm80ILi4ELi1ELb0EN4cute5tupleIJNS5_1CILi128EEENS7_ILi64EEES8_EEELi128ENS_10bfloat16_tEfNS_4arch4Sm80ELb1ELb0ELb1ELb1ELb1ELb1ELb1ELb0EEENS1_21CollectiveEpilogueFwdINS6_IJS8_S8_S9_EEENS6_IJNS7_ILi1EEESH_SH_EEESB_SD_Li128ELb1ELb1ELb0ELb0EEENS1_19SingleTileSchedulerILb1ELb0ELb1ELi128EEEEEEEEEvNT_6ParamsE)
        /*0434*/ 	.word	0x00000000


	//----- nvinfo : EIATTR_MIN_STACK_SIZE
	.align		4
.L_190:
        /*0438*/ 	.byte	0x04, 0x12
        /*043a*/ 	.short	(.L_192 - .L_191)
	.align		4
.L_191:
        /*043c*/ 	.word	index@(_ZN7cutlass13device_kernelIN5flash19enable_sm80_to_sm89INS1_16FlashAttnFwdSm80INS1_25CollectiveMainloopFwdSm80ILi8ELi1ELb1EN4cute5tupleIJNS5_1CILi128EEES8_S8_EEELi128ENS_10bfloat16_tEfNS_4arch4Sm80ELb0ELb0ELb0ELb0ELb1ELb0ELb1ELb0EEENS1_21CollectiveEpilogueFwdIS9_NS6_IJNS7_ILi1EEESF_SF_EEESA_SC_Li256ELb0ELb1ELb0ELb0EEENS1_19SingleTileSchedulerILb0ELb0ELb1ELi128EEEEEEEEEvNT_6ParamsE)
        /*0440*/ 	.word	0x00000000


	//----- nvinfo : EIATTR_MIN_STACK_SIZE
	.align		4
.L_192:
        /*0444*/ 	.byte	0x04, 0x12
        /*0446*/ 	.short	(.L_194 - .L_193)
	.align		4
.L_193:
        /*0448*/ 	.word	index@(_ZN7cutlass13device_kernelIN5flash19enable_sm80_to_sm89INS1_16FlashAttnFwdSm80INS1_25CollectiveMainloopFwdSm80ILi8ELi1ELb1EN4cute5tupleIJNS5_1CILi128EEES8_S8_EEELi128ENS_10bfloat16_tEfNS_4arch4Sm80ELb0ELb0ELb0ELb1ELb1ELb0ELb1ELb0EEENS1_21CollectiveEpilogueFwdIS9_NS6_IJNS7_ILi1EEESF_SF_EEESA_SC_Li256ELb1ELb1ELb0ELb0EEENS1_19SingleTileSchedulerILb1ELb0ELb1ELi128EEEEEEEEEvNT_6ParamsE)
        /*044c*/ 	.word	0x00000000


	//----- nvinfo : EIATTR_MIN_STACK_SIZE
	.align		4
.L_194:
        /*0450*/ 	.byte	0x04, 0x12
        /*0452*/ 	.short	(.L_196 - .L_195)
	.align		4
.L_195:
        /*0454*/ 	.word	index@(_ZN7cutlass13device_kernelIN5flash19enable_sm80_to_sm89INS1_16FlashAttnFwdSm80INS1_25CollectiveMainloopFwdSm80ILi8ELi1ELb1EN4cute5tupleIJNS5_1CILi128EEES8_S8_EEELi128ENS_10bfloat16_tEfNS_4arch4Sm80ELb0ELb0ELb0ELb1ELb1ELb1ELb1ELb0EEENS1_21CollectiveEpilogueFwdIS9_NS6_IJNS7_ILi1EEESF_SF_EEESA_SC_Li256ELb1ELb1ELb0ELb0EEENS1_19SingleTileSchedulerILb1ELb0ELb1ELi128EEEEEEEEEvNT_6ParamsE)
        /*0458*/ 	.word	0x00000000


	//----- nvinfo : EIATTR_MIN_STACK_SIZE
	.align		4
.L_196:
        /*045c*/ 	.byte	0x04, 0x12
        /*045e*/ 	.short	(.L_198 - .L_197)
	.align		4
.L_197:
        /*0460*/ 	.word	index@(_ZN7cutlass13device_kernelIN5flash19enable_sm80_to_sm89INS1_16FlashAttnFwdSm80INS1_25CollectiveMainloopFwdSm80ILi8ELi1ELb1EN4cute5tupleIJNS5_1CILi128EEENS7_ILi96EEES8_EEELi128ENS_10bfloat16_tEfNS_4arch4Sm80ELb0ELb1ELb0ELb0ELb1ELb0ELb1ELb0EEENS1_21CollectiveEpilogueFwdINS6_IJS8_S8_S9_EEENS6_IJNS7_ILi1EEESH_SH_EEESB_SD_Li256ELb0ELb1ELb0ELb0EEENS1_19SingleTileSchedulerILb0ELb0ELb1ELi128EEEEEEEEEvNT_6ParamsE)
        /*0464*/ 	.word	0x00000000


	//----- nvinfo : EIATTR_MIN_STACK_SIZE
	.align		4
.L_198:
        /*0468*/ 	.byte	0x04, 0x12
        /*046a*/ 	.short	(.L_200 - .L_199)
	.align		4
.L_199:
        /*046c*/ 	.word	index@(_ZN7cutlass13device_kernelIN5flash19enable_sm80_to_sm89INS1_16FlashAttnFwdSm80INS1_25CollectiveMainloopFwdSm80ILi8ELi1ELb1EN4cute5tupleIJNS5_1CILi128EEENS7_ILi96EEES8_EEELi128ENS_10bfloat16_tEfNS_4arch4Sm80ELb0ELb1ELb0ELb1ELb1ELb0ELb1ELb0EEENS1_21CollectiveEpilogueFwdINS6_IJS8_S8_S9_EEENS6_IJNS7_ILi1EEESH_SH_EEESB_SD_Li256ELb1ELb1ELb0ELb0EEENS1_19SingleTileSchedulerILb1ELb0ELb1ELi128EEEEEEEEEvNT_6ParamsE)
        /*0470*/ 	.word	0x00000000


	//----- nvinfo : EIATTR_MIN_STACK_SIZE
	.align		4
.L_200:
        /*0474*/ 	.byte	0x04, 0x12
        /*0476*/ 	.short	(.L_202 - .L_201)
	.align		4
.L_201:
        /*0478*/ 	.word	index@(_ZN7cutlass13device_kernelIN5flash19enable_sm80_to_sm89INS1_16FlashAttnFwdSm80INS1_25CollectiveMainloopFwdSm80ILi8ELi1ELb1EN4cute5tupleIJNS5_1CILi128EEENS7_ILi96EEES8_EEELi128ENS_10bfloat16_tEfNS_4arch4Sm80ELb0ELb1ELb0ELb1ELb1ELb1ELb1ELb0EEENS1_21CollectiveEpilogueFwdINS6_IJS8_S8_S9_EEENS6_IJNS7_ILi1EEESH_SH_EEESB_SD_Li256ELb1ELb1ELb0ELb0EEENS1_19SingleTileSchedulerILb1ELb0ELb1ELi128EEEEEEEEEvNT_6ParamsE)
        /*047c*/ 	.word	0x00000000


	//----- nvinfo : EIATTR_MIN_STACK_SIZE
	.align		4
.L_202:
        /*0480*/ 	.byte	0x04, 0x12
        /*0482*/ 	.short	(.L_204 - .L_203)
	.align		4
.L_203:
        /*0484*/ 	.word	index@(_ZN7cutlass13device_kernelIN5flash19enable_sm80_to_sm89INS1_16FlashAttnFwdSm80INS1_25CollectiveMainloopFwdSm80ILi8ELi1ELb1EN4cute5tupleIJNS5_1CILi128EEES8_S8_EEELi128ENS_10bfloat16_tEfNS_4arch4Sm80ELb1ELb0ELb0ELb0ELb1ELb0ELb1ELb0EEENS1_21CollectiveEpilogueFwdIS9_NS6_IJNS7_ILi1EEESF_SF_EEESA_SC_Li256ELb0ELb1ELb0ELb0EEENS1_30DynamicPersistentTileSchedulerILi256ELi256ELb0ELb1ELb0EEEEEEEEEvNT_6ParamsE)
        /*0488*/ 	.word	0x00000000


	//----- nvinfo : EIATTR_MIN_STACK_SIZE
	.align		4
.L_204:
        /*048c*/ 	.byte	0x04, 0x12
        /*048e*/ 	.short	(.L_206 - .L_205)
	.align		4
.L_205:
        /*0490*/ 	.word	index@(_ZN7cutlass13device_kernelIN5flash19enable_sm80_to_sm89INS1_16FlashAttnFwdSm80INS1_25CollectiveMainloopFwdSm80ILi8ELi1ELb1EN4cute5tupleIJNS5_1CILi128EEES8_S8_EEELi128ENS_10bfloat16_tEfNS_4arch4Sm80ELb1ELb0ELb0ELb1ELb1ELb0ELb1ELb0EEENS1_21CollectiveEpilogueFwdIS9_NS6_IJNS7_ILi1EEESF_SF_EEESA_SC_Li256ELb1ELb1ELb0ELb0EEENS1_19SingleTileSchedulerILb1ELb0ELb1ELi128EEEEEEEEEvNT_6ParamsE)
        /*0494*/ 	.word	0x00000000


	//----- nvinfo : EIATTR_MIN_STACK_SIZE
	.align		4
.L_206:
        /*0498*/ 	.byte	0x04, 0x12
        /*049a*/ 	.short	(.L_208 - .L_207)
	.align		4
.L_207:
        /*049c*/ 	.word	index@(_ZN7cutlass13device_kernelIN5flash19enable_sm80_to_sm89INS1_16FlashAttnFwdSm80INS1_25CollectiveMainloopFwdSm80ILi8ELi1ELb1EN4cute5tupleIJNS5_1CILi128EEES8_S8_EEELi128ENS_10bfloat16_tEfNS_4arch4Sm80ELb1ELb0ELb0ELb1ELb1ELb1ELb1ELb0EEENS1_21CollectiveEpilogueFwdIS9_NS6_IJNS7_ILi1EEESF_SF_EEESA_SC_Li256ELb1ELb1ELb0ELb0EEENS1_19SingleTileSchedulerILb1ELb0ELb1ELi128EEEEEEEEEvNT_6ParamsE)
        /*04a0*/ 	.word	0x00000000


	//----- nvinfo : EIATTR_MIN_STACK_SIZE
	.align		4
.L_208:
        /*04a4*/ 	.byte	0x04, 0x12
        /*04a6*/ 	.short	(.L_210 - .L_209)
	.align		4
.L_209:
        /*04a8*/ 	.word	index@(_ZN7cutlass13device_kernelIN5flash19enable_sm80_to_sm89INS1_16FlashAttnFwdSm80INS1_25CollectiveMainloopFwdSm80ILi4ELi1ELb0EN4cute5tupleIJNS5_1CILi128EEENS7_ILi64EEES8_EEELi128ENS_10bfloat16_tEfNS_4arch4Sm80ELb0ELb0ELb0ELb0ELb1ELb0ELb1ELb0EEENS1_21CollectiveEpilogueFwdINS6_IJS8_S8_S9_EEENS6_IJNS7_ILi1EEESH_SH_EEESB_SD_Li128ELb0ELb1ELb0ELb0EEENS1_19SingleTileSchedulerILb0ELb0ELb1ELi128EEEEEEEEEvNT_6ParamsE)
        /*04ac*/ 	.word	0x00000000


	//----- nvinfo : EIATTR_MIN_STACK_SIZE
	.align		4
.L_210:
        /*04b0*/ 	.byte	0x04, 0x12
        /*04b2*/ 	.short	(.L_212 - .L_211)
	.align		4
.L_211:
        /*04b4*/ 	.word	index@(_ZN7cutlass13device_kernelIN5flash19enable_sm80_to_sm89INS1_16FlashAttnFwdSm80INS1_25CollectiveMainloopFwdSm80ILi4ELi1ELb0EN4cute5tupleIJNS5_1CILi128EEENS7_ILi64EEES8_EEELi128ENS_10bfloat16_tEfNS_4arch4Sm80ELb0ELb0ELb0ELb1ELb1ELb0ELb1ELb0EEENS1_21CollectiveEpilogueFwdINS6_IJS8_S8_S9_EEENS6_IJNS7_ILi1EEESH_SH_EEESB_SD_Li128ELb1ELb1ELb0ELb0EEENS1_19SingleTileSchedulerILb1ELb0ELb1ELi128EEEEEEEEEvNT_6ParamsE)
        /*04b8*/ 	.word	0x00000000


	//----- nvinfo : EIATTR_MIN_STACK_SIZE
	.align		4
.L_212:
        /*04bc*/ 	.byte	0x04, 0x12
        /*04be*/ 	.short	(.L_214 - .L_213)
	.align		4
.L_213:
        /*04c0*/ 	.word	index@(_ZN7cutlass13device_kernelIN5flash19enable_sm80_to_sm89INS1_16FlashAttnFwdSm80INS1_25CollectiveMainloopFwdSm80ILi4ELi1ELb0EN4cute5tupleIJNS5_1CILi128EEENS7_ILi64EEES8_EEELi128ENS_10bfloat16_tEfNS_4arch4Sm80ELb0ELb0ELb0ELb1ELb1ELb1ELb1ELb0EEENS1_21CollectiveEpilogueFwdINS6_IJS8_S8_S9_EEENS6_IJNS7_ILi1EEESH_SH_EEESB_SD_Li128ELb1ELb1ELb0ELb0EEENS1_19SingleTileSchedulerILb1ELb0ELb1ELi128EEEEEEEEEvNT_6ParamsE)
        /*04c4*/ 	.word	0x00000000


	//----- nvinfo : EIATTR_MIN_STACK_SIZE
	.align		4
.L_214:
        /*04c8*/ 	.byte	0x04, 0x12
        /*04ca*/ 	.short	(.L_216 - .L_215)
	.align		4
.L_215:
        /*04cc*/ 	.word	index@(_ZN7cutlass13device_kernelIN5flash19enable_sm80_to_sm89INS1_16FlashAttnFwdSm80INS1_25CollectiveMainloopFwdSm80ILi4ELi1ELb0EN4cute5tupleIJNS5_1CILi128EEENS7_ILi48EEES8_EEELi128ENS_10bfloat16_tEfNS_4arch4Sm80ELb0ELb1ELb0ELb0ELb1ELb0ELb1ELb0EEENS1_21CollectiveEpilogueFwdINS6_IJS8_S8_S9_EEENS6_IJNS7_ILi1EEESH_SH_EEESB_SD_Li128ELb0ELb1ELb0ELb0EEENS1_19SingleTileSchedulerILb0ELb0ELb1ELi128EEEEEEEEEvNT_6ParamsE)
        /*04d0*/ 	.word	0x00000000


	//----- nvinfo : EIATTR_MIN_STACK_SIZE
	.align		4
.L_216:
        /*04d4*/ 	.byte	0x04, 0x12
        /*04d6*/ 	.short	(.L_218 - .L_217)
	.align		4
.L_217:
        /*04d8*/ 	.word	index@(_ZN7cutlass13device_kernelIN5flash19enable_sm80_to_sm89INS1_16FlashAttnFwdSm80INS1_25CollectiveMainloopFwdSm80ILi4ELi1ELb0EN4cute5tupleIJNS5_1CILi128EEENS7_ILi48EEES8_EEELi128ENS_10bfloat16_tEfNS_4arch4Sm80ELb0ELb1ELb0ELb1ELb1ELb0ELb1ELb0EEENS1_21CollectiveEpilogueFwdINS6_IJS8_S8_S9_EEENS6_IJNS7_ILi1EEESH_SH_EEESB_SD_Li128ELb1ELb1ELb0ELb0EEENS1_19SingleTileSchedulerILb1ELb0ELb1ELi128EEEEEEEEEvNT_6ParamsE)
        /*04dc*/ 	.word	0x00000000


	//----- nvinfo : EIATTR_MIN_STACK_SIZE
	.align		4
.L_218:
        /*04e0*/ 	.byte	0x04, 0x12
        /*04e2*/ 	.short	(.L_220 - .L_219)
	.align		4
.L_219:
        /*04e4*/ 	.word	index@(_ZN7cutlass13device_kernelIN5flash19enable_sm80_to_sm89INS1_16FlashAttnFwdSm80INS1_25CollectiveMainloopFwdSm80ILi4ELi1ELb0EN4cute5tupleIJNS5_1CILi128EEENS7_ILi48EEES8_EEELi128ENS_10bfloat16_tEfNS_4arch4Sm80ELb0ELb1ELb0ELb1ELb1ELb1ELb1ELb0EEENS1_21CollectiveEpilogueFwdINS6_IJS8_S8_S9_EEENS6_IJNS7_ILi1EEESH_SH_EEESB_SD_Li128ELb1ELb1ELb0ELb0EEENS1_19SingleTileSchedulerILb1ELb0ELb1ELi128EEEEEEEEEvNT_6ParamsE)
        /*04e8*/ 	.word	0x00000000


	//----- nvinfo : EIATTR_MIN_STACK_SIZE
	.align		4
.L_220:
        /*04ec*/ 	.byte	0x04, 0x12
        /*04ee*/ 	.short	(.L_222 - .L_221)
	.align		4
.L_221:
        /*04f0*/ 	.word	index@(_ZN7cutlass13device_kernelIN5flash19enable_sm80_to_sm89INS1_16FlashAttnFwdSm80INS1_25CollectiveMainloopFwdSm80ILi4ELi1ELb0EN4cute5tupleIJNS5_1CILi128EEENS7_ILi64EEES8_EEELi128ENS_10bfloat16_tEfNS_4arch4Sm80ELb1ELb0ELb0ELb0ELb1ELb0ELb1ELb0EEENS1_21CollectiveEpilogueFwdINS6_IJS8_S8_S9_EEENS6_IJNS7_ILi1EEESH_SH_EEESB_SD_Li128ELb0ELb1ELb0ELb0EEENS1_30DynamicPersistentTileSchedulerILi128ELi128ELb0ELb1ELb0EEEEEEEEEvNT_6ParamsE)
        /*04f4*/ 	.word	0x00000000


	//----- nvinfo : EIATTR_MIN_STACK_SIZE
	.align		4
.L_222:
        /*04f8*/ 	.byte	0x04, 0x12
        /*04fa*/ 	.short	(.L_224 - .L_223)
	.align		4
.L_223:
        /*04fc*/ 	.word	index@(_ZN7cutlass13device_kernelIN5flash19enable_sm80_to_sm89INS1_16FlashAttnFwdSm80INS1_25CollectiveMainloopFwdSm80ILi4ELi1ELb0EN4cute5tupleIJNS5_1CILi128EEENS7_ILi64EEES8_EEELi128ENS_10bfloat16_tEfNS_4arch4Sm80ELb1ELb0ELb0ELb1ELb1ELb0ELb1ELb0EEENS1_21CollectiveEpilogueFwdINS6_IJS8_S8_S9_EEENS6_IJNS7_ILi1EEESH_SH_EEESB_SD_Li128ELb1ELb1ELb0ELb0EEENS1_19SingleTileSchedulerILb1ELb0ELb1ELi128EEEEEEEEEvNT_6ParamsE)
        /*0500*/ 	.word	0x00000000


	//----- nvinfo : EIATTR_MIN_STACK_SIZE
	.align		4
.L_224:
        /*0504*/ 	.byte	0x04, 0x12
        /*0506*/ 	.short	(.L_226 - .L_225)
	.align		4
.L_225:
        /*0508*/ 	.word	index@(_ZN7cutlass13device_kernelIN5flash19enable_sm80_to_sm89INS1_16FlashAttnFwdSm80INS1_25CollectiveMainloopFwdSm80ILi4ELi1ELb0EN4cute5tupleIJNS5_1CILi128EEENS7_ILi64EEES8_EEELi128ENS_10bfloat16_tEfNS_4arch4Sm80ELb1ELb0ELb0ELb1ELb1ELb1ELb1ELb0EEENS1_21CollectiveEpilogueFwdINS6_IJS8_S8_S9_EEENS6_IJNS7_ILi1EEESH_SH_EEESB_SD_Li128ELb1ELb1ELb0ELb0EEENS1_19SingleTileSchedulerILb1ELb0ELb1ELi128EEEEEEEEEvNT_6ParamsE)
        /*050c*/ 	.word	0x00000000
.L_226:


//--------------------- .nv.compat                --------------------------
	.section	.nv.compat,"",@"SHT_CUDA_COMPAT_INFO"
	.align	4
        /*0000*/ 	.byte	0x02, 0x09, 0x01, 0x00, 0x02, 0x02, 0x01, 0x00, 0x02, 0x05, 0x05, 0x00, 0x03, 0x07, 0x01, 0x01
        /*0010*/ 	.byte	0x02, 0x03, 0x00, 0x00, 0x02, 0x06, 0x01, 0x00, 0x04, 0x0b, 0x08, 0x00, 0x00, 0x00, 0x00, 0x00
        /*0020*/ 	.byte	0x00, 0x00, 0x00, 0x00


//--------------------- .nv.info._ZN7cutlass13device_kernelIN5flash19enable_sm80_to_sm89INS1_16FlashAttnFwdSm80INS1_25CollectiveMainloopFwdSm80ILi8ELi1ELb1EN4cute5tupleIJNS5_1CILi128EEES8_S8_EEELi128ENS_10bfloat16_tEfNS_4arch4Sm80ELb0ELb0ELb1ELb0ELb1ELb0ELb1ELb0EEENS1_21CollectiveEpilogueFwdIS9_NS6_IJNS7_ILi1EEESF_SF_EEESA_SC_Li256ELb0ELb1ELb0ELb0EEENS1_19SingleTileSchedulerILb0ELb0ELb1ELi128EEEEEEEEEvNT_6ParamsE --------------------------
	.section	.nv.info._ZN7cutlass13device_kernelIN5flash19enable_sm80_to_sm89INS1_16FlashAttnFwdSm80INS1_25CollectiveMainloopFwdSm80ILi8ELi1ELb1EN4cute5tupleIJNS5_1CILi128EEES8_S8_EEELi128ENS_10bfloat16_tEfNS_4arch4Sm80ELb0ELb0ELb1ELb0ELb1ELb0ELb1ELb0EEENS1_21CollectiveEpilogueFwdIS9_NS6_IJNS7_ILi1EEESF_SF_EEESA_SC_Li256ELb0ELb1ELb0ELb0EEENS1_19SingleTileSchedulerILb0ELb0ELb1ELi128EEEEEEEEEvNT_6ParamsE,"",@"SHT_CUDA_INFO"
	.sectionflags	@""
	.align	4


	//----- nvinfo : EIATTR_CUDA_API_VERSION
	.align		4
        /*0000*/ 	.byte	0x04, 0x37
        /*0002*/ 	.short	(.L_228 - .L_227)
.L_227:
        /*0004*/ 	.word	0x00000082


	//----- nvinfo : EIATTR_KPARAM_INFO
	.align		4
.L_228:
        /*0008*/ 	.byte	0x04, 0x17
        /*000a*/ 	.short	(.L_230 - .L_229)
.L_229:
        /*000c*/ 	.word	0x00000000
        /*0010*/ 	.short	0x0000
        /*0012*/ 	.short	0x0000
        /*0014*/ 	.byte	0x00, 0xf0, 0x61, 0x10


	//----- nvinfo : EIATTR_SPARSE_MMA_MASK
	.align		4
.L_230:
        /*0018*/ 	.byte	0x03, 0x50
        /*001a*/ 	.short	0x0000


	//----- nvinfo : EIATTR_MAXREG_COUNT
	.align		4
        /*001c*/ 	.byte	0x03, 0x1b
        /*001e*/ 	.short	0x00ff


	//----- nvinfo : EIATTR_MERCURY_ISA_VERSION
	.align		4
        /*0020*/ 	.byte	0x03, 0x5f
        /*0022*/ 	.short	0x0101


	//----- nvinfo : EIATTR_VRC_CTA_INIT_COUNT
	.align		4
        /*0024*/ 	.byte	0x02, 0x4a
	.zero		1
	.zero		1


	//----- nvinfo : EIATTR_EXIT_INSTR_OFFSETS
	.align		4
        /*0028*/ 	.byte	0x04, 0x1c
        /*002a*/ 	.short	(.L_232 - .L_231)


	//   ....[0]....
.L_231:
        /*002c*/ 	.word	0x00000010


	//----- nvinfo : EIATTR_MAX_THREADS
	.align		4
.L_232:
        /*0030*/ 	.byte	0x04, 0x05
        /*0032*/ 	.short	(.L_234 - .L_233)
.L_233:
        /*0034*/ 	.word	0x00000100
        /*0038*/ 	.word	0x00000001
        /*003c*/ 	.word	0x00000001


	//----- nvinfo : EIATTR_CBANK_PARAM_SIZE
	.align		4
.L_234:
        /*0040*/ 	.byte	0x03, 0x19
        /*0042*/ 	.short	0x0418


	//----- nvinfo : EIATTR_PARAM_CBANK
	.align		4
        /*0044*/ 	.byte	0x04, 0x0a
        /*0046*/ 	.short	(.L_236 - .L_235)
	.align		4
.L_235:
        /*0048*/ 	.word	index@(.nv.constant0._ZN7cutlass13device_kernelIN5flash19enable_sm80_to_sm89INS1_16FlashAttnFwdSm80INS1_25CollectiveMainloopFwdSm80ILi8ELi1ELb1EN4cute5tupleIJNS5_1CILi128EEES8_S8_EEELi128ENS_10bfloat16_tEfNS_4arch4Sm80ELb0ELb0ELb1ELb0ELb1ELb0ELb1ELb0EEENS1_21CollectiveEpilogueFwdIS9_NS6_IJNS7_ILi1EEESF_SF_EEESA_SC_Li256ELb0ELb1ELb0ELb0EEENS1_19SingleTileSchedulerILb0ELb0ELb1ELi128EEEEEEEEEvNT_6ParamsE)
        /*004c*/ 	.short	0x0380
        /*004e*/ 	.short	0x0418


	//----- nvinfo : EIATTR_SW_WAR
	.align		4
.L_236:
        /*0050*/ 	.byte	0x04, 0x36
        /*0052*/ 	.short	(.L_238 - .L_237)
.L_237:
        /*0054*/ 	.word	0x00000008
.L_238:


//--------------------- .nv.info._ZN7cutlass13device_kernelIN5flash19enable_sm80_to_sm89INS1_16FlashAttnFwdSm80INS1_25CollectiveMainloopFwdSm80ILi8ELi1ELb1EN4cute5tupleIJNS5_1CILi128EEES8_S8_EEELi128ENS_10bfloat16_tEfNS_4arch4Sm80ELb0ELb0ELb1ELb1ELb1ELb0ELb1ELb0EEENS1_21CollectiveEpilogueFwdIS9_NS6_IJNS7_ILi1EEESF_SF_EEESA_SC_Li256ELb1ELb1ELb0ELb0EEENS1_19SingleTileSchedulerILb1ELb0ELb1ELi128EEEEEEEEEvNT_6ParamsE --------------------------
	.section	.nv.info._ZN7cutlass13device_kernelIN5flash19enable_sm80_to_sm89INS1_16FlashAttnFwdSm80INS1_25CollectiveMainloopFwdSm80ILi8ELi1ELb1EN4cute5tupleIJNS5_1CILi128EEES8_S8_EEELi128ENS_10bfloat16_tEfNS_4arch4Sm80ELb0ELb0ELb1ELb1ELb1ELb0ELb1ELb0EEENS1_21CollectiveEpilogueFwdIS9_NS6_IJNS7_ILi1EEESF_SF_EEESA_SC_Li256ELb1ELb1ELb0ELb0EEENS1_19SingleTileSchedulerILb1ELb0ELb1ELi128EEEEEEEEEvNT_6ParamsE,"",@"SHT_CUDA_INFO"
	.sectionflags	@""
	.align	4


	//----- nvinfo : EIATTR_CUDA_API_VERSION
	.align		4
        /*0000*/ 	.byte	0x04, 0x37
        /*0002*/ 	.short	(.L_240 - .L_239)
.L_239:
        /*0004*/ 	.word	0x00000082


	//----- nvinfo : EIATTR_KPARAM_INFO
	.align		4
.L_240:
        /*0008*/ 	.byte	0x04, 0x17
        /*000a*/ 	.short	(.L_242 - .L_241)
.L_241:
        /*000c*/ 	.word	0x00000000
        /*0010*/ 	.short	0x0000
        /*0012*/ 	.short	0x0000
        /*0014*/ 	.byte	0x00, 0xf0, 0x61, 0x10


	//----- nvinfo : EIATTR_SPARSE_MMA_MASK
	.align		4
.L_242:
        /*0018*/ 	.byte	0x03, 0x50
        /*001a*/ 	.short	0x0000


	//----- nvinfo : EIATTR_MAXREG_COUNT
	.align		4
        /*001c*/ 	.byte	0x03, 0x1b
        /*001e*/ 	.short	0x00ff


	//----- nvinfo : EIATTR_MERCURY_ISA_VERSION
	.align		4
        /*0020*/ 	.byte	0x03, 0x5f
        /*0022*/ 	.short	0x0101


	//----- nvinfo : EIATTR_VRC_CTA_INIT_COUNT
	.align		4
        /*0024*/ 	.byte	0x02, 0x4a
	.zero		1
	.zero		1


	//----- nvinfo : EIATTR_EXIT_INSTR_OFFSETS
	.align		4
        /*0028*/ 	.byte	0x04, 0x1c
        /*002a*/ 	.short	(.L_244 - .L_243)


	//   ....[0]....
.L_243:
        /*002c*/ 	.word	0x00000010


	//----- nvinfo : EIATTR_MAX_THREADS
	.align		4
.L_244:
        /*0030*/ 	.byte	0x04, 0x05
        /*0032*/ 	.short	(.L_246 - .L_245)
.L_245:
        /*0034*/ 	.word	0x00000100
        /*0038*/ 	.word	0x00000001
        /*003c*/ 	.word	0x00000001


	//----- nvinfo : EIATTR_CBANK_PARAM_SIZE
	.align		4
.L_246:
        /*0040*/ 	.byte	0x03, 0x19
        /*0042*/ 	.short	0x0418


	//----- nvinfo : EIATTR_PARAM_CBANK
	.align		4
        /*0044*/ 	.byte	0x04, 0x0a
        /*0046*/ 	.short	(.L_248 - .L_247)
	.align		4
.L_247:
        /*0048*/ 	.word	index@(.nv.constant0._ZN7cutlass13device_kernelIN5flash19enable_sm80_to_sm89INS1_16FlashAttnFwdSm80INS1_25CollectiveMainloopFwdSm80ILi8ELi1ELb1EN4cute5tupleIJNS5_1CILi128EEES8_S8_EEELi128ENS_10bfloat16_tEfNS_4arch4Sm80ELb0ELb0ELb1ELb1ELb1ELb0ELb1ELb0EEENS1_21CollectiveEpilogueFwdIS9_NS6_IJNS7_ILi1EEESF_SF_EEESA_SC_Li256ELb1ELb1ELb0ELb0EEENS1_19SingleTileSchedulerILb1ELb0ELb1ELi128EEEEEEEEEvNT_6ParamsE)
        /*004c*/ 	.short	0x0380
        /*004e*/ 	.short	0x0418


	//----- nvinfo : EIATTR_SW_WAR
	.align		4
.L_248:
        /*0050*/ 	.byte	0x04, 0x36
        /*0052*/ 	.short	(.L_250 - .L_249)
.L_249:
        /*0054*/ 	.word	0x00000008
.L_250:


//--------------------- .nv.info._ZN7cutlass13device_kernelIN5flash19enable_sm80_to_sm89INS1_16FlashAttnFwdSm80INS1_25CollectiveMainloopFwdSm80ILi8ELi1ELb1EN4cute5tupleIJNS5_1CILi128EEES8_S8_EEELi128ENS_10bfloat16_tEfNS_4arch4Sm80ELb0ELb0ELb1ELb1ELb1ELb1ELb1ELb0EEENS1_21CollectiveEpilogueFwdIS9_NS6_IJNS7_ILi1EEESF_SF_EEESA_SC_Li256ELb1ELb1ELb0ELb0EEENS1_19SingleTileSchedulerILb1ELb0ELb1ELi128EEEEEEEEEvNT_6ParamsE --------------------------
	.section	.nv.info._ZN7cutlass13device_kernelIN5flash19enable_sm80_to_sm89INS1_16FlashAttnFwdSm80INS1_25CollectiveMainloopFwdSm80ILi8ELi1ELb1EN4cute5tupleIJNS5_1CILi128EEES8_S8_EEELi128ENS_10bfloat16_tEfNS_4arch4Sm80ELb0ELb0ELb1ELb1ELb1ELb1ELb1ELb0EEENS1_21CollectiveEpilogueFwdIS9_NS6_IJNS7_ILi1EEESF_SF_EEESA_SC_Li256ELb1ELb1ELb0ELb0EEENS1_19SingleTileSchedulerILb1ELb0ELb1ELi128EEEEEEEEEvNT_6ParamsE,"",@"SHT_CUDA_INFO"
	.sectionflags	@""
	.align	4


	//----- nvinfo : EIATTR_CUDA_API_VERSION
	.align		4
        /*0000*/ 	.byte	0x04, 0x37
        /*0002*/ 	.short	(.L_252 - .L_251)
.L_251:
        /*0004*/ 	.word	0x00000082


	//----- nvinfo : EIATTR_KPARAM_INFO
	.align		4
.L_252:
        /*0008*/ 	.byte	0x04, 0x17
        /*000a*/ 	.short	(.L_254 - .L_253)
.L_253:
        /*000c*/ 	.word	0x00000000
        /*0010*/ 	.short	0x0000
        /*0012*/ 	.short	0x0000
        /*0014*/ 	.byte	0x00, 0xf0, 0x61, 0x10


	//----- nvinfo : EIATTR_SPARSE_MMA_MASK
	.align		4
.L_254:
        /*0018*/ 	.byte	0x03, 0x50
        /*001a*/ 	.short	0x0000


	//----- nvinfo : EIATTR_MAXREG_COUNT
	.align		4
        /*001c*/ 	.byte	0x03, 0x1b
        /*001e*/ 	.short	0x00ff


	//----- nvinfo : EIATTR_MERCURY_ISA_VERSION
	.align		4
        /*0020*/ 	.byte	0x03, 0x5f
        /*0022*/ 	.short	0x0101


	//----- nvinfo : EIATTR_VRC_CTA_INIT_COUNT
	.align		4
        /*0024*/ 	.byte	0x02, 0x4a
	.zero		1
	.zero		1


	//----- nvinfo : EIATTR_EXIT_INSTR_OFFSETS
	.align		4
        /*0028*/ 	.byte	0x04, 0x1c
        /*002a*/ 	.short	(.L_256 - .L_255)


	//   ....[0]....
.L_255:
        /*002c*/ 	.word	0x00000010


	//----- nvinfo : EIATTR_MAX_THREADS
	.align		4
.L_256:
        /*0030*/ 	.byte	0x04, 0x05
        /*0032*/ 	.short	(.L_258 - .L_257)
.L_257:
        /*0034*/ 	.word	0x00000100
        /*0038*/ 	.word	0x00000001
        /*003c*/ 	.word	0x00000001


	//----- nvinfo : EIATTR_CBANK_PARAM_SIZE
	.align		4
.L_258:
        /*0040*/ 	.byte	0x03, 0x19
        /*0042*/ 	.short	0x0418


	//----- nvinfo : EIATTR_PARAM_CBANK
	.align		4
        /*0044*/ 	.byte	0x04, 0x0a
        /*0046*/ 	.short	(.L_260 - .L_259)
	.align		4
.L_259:
        /*0048*/ 	.word	index@(.nv.constant0._ZN7cutlass13device_kernelIN5flash19enable_sm80_to_sm89INS1_16FlashAttnFwdSm80INS1_25CollectiveMainloopFwdSm80ILi8ELi1ELb1EN4cute5tupleIJNS5_1CILi128EEES8_S8_EEELi128ENS_10bfloat16_tEfNS_4arch4Sm80ELb0ELb0ELb1ELb1ELb1ELb1ELb1ELb0EEENS1_21CollectiveEpilogueFwdIS9_NS6_IJNS7_ILi1EEESF_SF_EEESA_SC_Li256ELb1ELb1ELb0ELb0EEENS1_19SingleTileSchedulerILb1ELb0ELb1ELi128EEEEEEEEEvNT_6ParamsE)
        /*004c*/ 	.short	0x0380
        /*004e*/ 	.short	0x0418


	//----- nvinfo : EIATTR_SW_WAR
	.align		4
.L_260:
        /*0050*/ 	.byte	0x04, 0x36
        /*0052*/ 	.short	(.L_262 - .L_261)
.L_261:
        /*0054*/ 	.word	0x00000008
.L_262:


//--------------------- .nv.info._ZN7cutlass13device_kernelIN5flash19enable_sm80_to_sm89INS1_16FlashAttnFwdSm80INS1_25CollectiveMainloopFwdSm80ILi8ELi1ELb1EN4cute5tupleIJNS5_1CILi128EEENS7_ILi96EEES8_EEELi128ENS_10bfloat16_tEfNS_4arch4Sm80ELb0ELb1ELb1ELb0ELb1ELb0ELb1ELb0EEENS1_21CollectiveEpilogueFwdINS6_IJS8_S8_S9_EEENS6_IJNS7_ILi1EEESH_SH_EEESB_SD_Li256ELb0ELb1ELb0ELb0EEENS1_19SingleTileSchedulerILb0ELb0ELb1ELi128EEEEEEEEEvNT_6ParamsE --------------------------
	.section	.nv.info._ZN7cutlass13device_kernelIN5flash19enable_sm80_to_sm89INS1_16FlashAttnFwdSm80INS1_25CollectiveMainloopFwdSm80ILi8ELi1ELb1EN4cute5tupleIJNS5_1CILi128EEENS7_ILi96EEES8_EEELi128ENS_10bfloat16_tEfNS_4arch4Sm80ELb0ELb1ELb1ELb0ELb1ELb0ELb1ELb0EEENS1_21CollectiveEpilogueFwdINS6_IJS8_S8_S9_EEENS6_IJNS7_ILi1EEESH_SH_EEESB_SD_Li256ELb0ELb1ELb0ELb0EEENS1_19SingleTileSchedulerILb0ELb0ELb1ELi128EEEEEEEEEvNT_6ParamsE,"",@"SHT_CUDA_INFO"
	.sectionflags	@""
	.align	4


	//----- nvinfo : EIATTR_CUDA_API_VERSION
	.align		4
        /*0000*/ 	.byte	0x04, 0x37
        /*0002*/ 	.short	(.L_264 - .L_263)
.L_263:
        /*0004*/ 	.word	0x00000082


	//----- nvinfo : EIATTR_KPARAM_INFO
	.align		4
.L_264:
        /*0008*/ 	.byte	0x04, 0x17
        /*000a*/ 	.short	(.L_266 - .L_265)
.L_265:
        /*000c*/ 	.word	0x00000000
        /*0010*/ 	.short	0x0000
        /*0012*/ 	.short	0x0000
        /*0014*/ 	.byte	0x00, 0xf0, 0x61, 0x10


	//----- nvinfo : EIATTR_SPARSE_MMA_MASK
	.align		4
.L_266:
        /*0018*/ 	.byte	0x03, 0x50
        /*001a*/ 	.short	0x0000


	//----- nvinfo : EIATTR_MAXREG_COUNT
	.align		4
        /*001c*/ 	.byte	0x03, 0x1b
        /*001e*/ 	.short	0x00ff


	//----- nvinfo : EIATTR_MERCURY_ISA_VERSION
	.align		4
        /*0020*/ 	.byte	0x03, 0x5f
        /*0022*/ 	.short	0x0101


	//----- nvinfo : EIATTR_VRC_CTA_INIT_COUNT
	.align		4
        /*0024*/ 	.byte	0x02, 0x4a
	.zero		1
	.zero		1


	//----- nvinfo : EIATTR_EXIT_INSTR_OFFSETS
	.align		4
        /*0028*/ 	.byte	0x04, 0x1c
        /*002a*/ 	.short	(.L_268 - .L_267)


	//   ....[0]....
.L_267:
        /*002c*/ 	.word	0x00000010


	//----- nvinfo : EIATTR_MAX_THREADS
	.align		4
.L_268:
        /*0030*/ 	.byte	0x04, 0x05
        /*0032*/ 	.short	(.L_270 - .L_269)
.L_269:
        /*0034*/ 	.word	0x00000100
        /*0038*/ 	.word	0x00000001
        /*003c*/ 	.word	0x00000001


	//----- nvinfo : EIATTR_CBANK_PARAM_SIZE
	.align		4
.L_270:
        /*0040*/ 	.byte	0x03, 0x19
        /*0042*/ 	.short	0x0418


	//----- nvinfo : EIATTR_PARAM_CBANK
	.align		4
        /*0044*/ 	.byte	0x04, 0x0a
        /*0046*/ 	.short	(.L_272 - .L_271)
	.align		4
.L_271:
        /*0048*/ 	.word	index@(.nv.constant0._ZN7cutlass13device_kernelIN5flash19enable_sm80_to_sm89INS1_16FlashAttnFwdSm80INS1_25CollectiveMainloopFwdSm80ILi8ELi1ELb1EN4cute5tupleIJNS5_1CILi128EEENS7_ILi96EEES8_EEELi128ENS_10bfloat16_tEfNS_4arch4Sm80ELb0ELb1ELb1ELb0ELb1ELb0ELb1ELb0EEENS1_21CollectiveEpilogueFwdINS6_IJS8_S8_S9_EEENS6_IJNS7_ILi1EEESH_SH_EEESB_SD_Li256ELb0ELb1ELb0ELb0EEENS1_19SingleTileSchedulerILb0ELb0ELb1ELi128EEEEEEEEEvNT_6ParamsE)
        /*004c*/ 	.short	0x0380
        /*004e*/ 	.short	0x0418


	//----- nvinfo : EIATTR_SW_WAR
	.align		4
.L_272:
        /*0050*/ 	.byte	0x04, 0x36
        /*0052*/ 	.short	(.L_274 - .L_273)
.L_273:
        /*0054*/ 	.word	0x00000008
.L_274:


//--------------------- .nv.info._ZN7cutlass13device_kernelIN5flash19enable_sm80_to_sm89INS1_16FlashAttnFwdSm80INS1_25CollectiveMainloopFwdSm80ILi8ELi1ELb1EN4cute5tupleIJNS5_1CILi128EEENS7_ILi96EEES8_EEELi128ENS_10bfloat16_tEfNS_4arch4Sm80ELb0ELb1ELb1ELb1ELb1ELb0ELb1ELb0EEENS1_21CollectiveEpilogueFwdINS6_IJS8_S8_S9_EEENS6_IJNS7_ILi1EEESH_SH_EEESB_SD_Li256ELb1ELb1ELb0ELb0EEENS1_19SingleTileSchedulerILb1ELb0ELb1ELi128EEEEEEEEEvNT_6ParamsE --------------------------
	.section	.nv.info._ZN7cutlass13device_kernelIN5flash19enable_sm80_to_sm89INS1_16FlashAttnFwdSm80INS1_25CollectiveMainloopFwdSm80ILi8ELi1ELb1EN4cute5tupleIJNS5_1CILi128EEENS7_ILi96EEES8_EEELi128ENS_10bfloat16_tEfNS_4arch4Sm80ELb0ELb1ELb1ELb1ELb1ELb0ELb1ELb0EEENS1_21CollectiveEpilogueFwdINS6_IJS8_S8_S9_EEENS6_IJNS7_ILi1EEESH_SH_EEESB_SD_Li256ELb1ELb1ELb0ELb0EEENS1_19SingleTileSchedulerILb1ELb0ELb1ELi128EEEEEEEEEvNT_6ParamsE,"",@"SHT_CUDA_INFO"
	.sectionflags	@""
	.align	4


	//----- nvinfo : EIATTR_CUDA_API_VERSION
	.align		4
        /*0000*/ 	.byte	0x04, 0x37
        /*0002*/ 	.short	(.L_276 - .L_275)
.L_275:
        /*0004*/ 	.word	0x00000082


	//----- nvinfo : EIATTR_KPARAM_INFO
	.align		4
.L_276:
        /*0008*/ 	.byte	0x04, 0x17
        /*000a*/ 	.short	(.L_278 - .L_277)
.L_277:
        /*000c*/ 	.word	0x00000000
        /*0010*/ 	.short	0x0000
        /*0012*/ 	.short	0x0000
        /*0014*/ 	.byte	0x00, 0xf0, 0x61, 0x10


	//----- nvinfo : EIATTR_SPARSE_MMA_MASK
	.align		4
.L_278:
        /*0018*/ 	.byte	0x03, 0x50
        /*001a*/ 	.short	0x0000


	//----- nvinfo : EIATTR_MAXREG_COUNT
	.align		4
        /*001c*/ 	.byte	0x03, 0x1b
        /*001e*/ 	.short	0x00ff


	//----- nvinfo : EIATTR_MERCURY_ISA_VERSION
	.align		4
        /*0020*/ 	.byte	0x03, 0x5f
        /*0022*/ 	.short	0x0101


	//----- nvinfo : EIATTR_VRC_CTA_INIT_COUNT
	.align		4
        /*0024*/ 	.byte	0x02, 0x4a
	.zero		1
	.zero		1


	//----- nvinfo : EIATTR_EXIT_INSTR_OFFSETS
	.align		4
        /*0028*/ 	.byte	0x04, 0x1c
        /*002a*/ 	.short	(.L_280 - .L_279)


	//   ....[0]....
.L_279:
        /*002c*/ 	.word	0x00000010


	//----- nvinfo : EIATTR_MAX_THREADS
	.align		4
.L_280:
        /*0030*/ 	.byte	0x04, 0x05
        /*0032*/ 	.short	(.L_282 - .L_281)
.L_281:
        /*0034*/ 	.word	0x00000100
        /*0038*/ 	.word	0x00000001
        /*003c*/ 	.word	0x00000001


	//----- nvinfo : EIATTR_CBANK_PARAM_SIZE
	.align		4
.L_282:
        /*0040*/ 	.byte	0x03, 0x19
        /*0042*/ 	.short	0x0418


	//----- nvinfo : EIATTR_PARAM_CBANK
	.align		4
        /*0044*/ 	.byte	0x04, 0x0a
        /*0046*/ 	.short	(.L_284 - .L_283)
	.align		4
.L_283:
        /*0048*/ 	.word	index@(.nv.constant0._ZN7cutlass13device_kernelIN5flash19enable_sm80_to_sm89INS1_16FlashAttnFwdSm80INS1_25CollectiveMainloopFwdSm80ILi8ELi1ELb1EN4cute5tupleIJNS5_1CILi128EEENS7_ILi96EEES8_EEELi128ENS_10bfloat16_tEfNS_4arch4Sm80ELb0ELb1ELb1ELb1ELb1ELb0ELb1ELb0EEENS1_21CollectiveEpilogueFwdINS6_IJS8_S8_S9_EEENS6_IJNS7_ILi1EEESH_SH_EEESB_SD_Li256ELb1ELb1ELb0ELb0EEENS1_19SingleTileSchedulerILb1ELb0ELb1ELi128EEEEEEEEEvNT_6ParamsE)
        /*004c*/ 	.short	0x0380
        /*004e*/ 	.short	0x0418


	//----- nvinfo : EIATTR_SW_WAR
	.align		4
.L_284:
        /*0050*/ 	.byte	0x04, 0x36
        /*0052*/ 	.short	(.L_286 - .L_285)
.L_285:
        /*0054*/ 	.word	0x00000008
.L_286:


//--------------------- .nv.info._ZN7cutlass13device_kernelIN5flash19enable_sm80_to_sm89INS1_16FlashAttnFwdSm80INS1_25CollectiveMainloopFwdSm80ILi8ELi1ELb1EN4cute5tupleIJNS5_1CILi128EEENS7_ILi96EEES8_EEELi128ENS_10bfloat16_tEfNS_4arch4Sm80ELb0ELb1ELb1ELb1ELb1ELb1ELb1ELb0EEENS1_21CollectiveEpilogueFwdINS6_IJS8_S8_S9_EEENS6_IJNS7_ILi1EEESH_SH_EEESB_SD_Li256ELb1ELb1ELb0ELb0EEENS1_19SingleTileSchedulerILb1ELb0ELb1ELi128EEEEEEEEEvNT_6ParamsE --------------------------
	.section	.nv.info._ZN7cutlass13device_kernelIN5flash19enable_sm80_to_sm89INS1_16FlashAttnFwdSm80INS1_25CollectiveMainloopFwdSm80ILi8ELi1ELb1EN4cute5tupleIJNS5_1CILi128EEENS7_ILi96EEES8_EEELi128ENS_10bfloat16_tEfNS_4arch4Sm80ELb0ELb1ELb1ELb1ELb1ELb1ELb1ELb0EEENS1_21CollectiveEpilogueFwdINS6_IJS8_S8_S9_EEENS6_IJNS7_ILi1EEESH_SH_EEESB_SD_Li256ELb1ELb1ELb0ELb0EEENS1_19SingleTileSchedulerILb1ELb0ELb1ELi128EEEEEEEEEvNT_6ParamsE,"",@"SHT_CUDA_INFO"
	.sectionflags	@""
	.align	4


	//----- nvinfo : EIATTR_CUDA_API_VERSION
	.align		4
        /*0000*/ 	.byte	0x04, 0x37
        /*0002*/ 	.short	(.L_288 - .L_287)
.L_287:
        /*0004*/ 	.word	0x00000082


	//----- nvinfo : EIATTR_KPARAM_INFO
	.align		4
.L_288:
        /*0008*/ 	.byte	0x04, 0x17
        /*000a*/ 	.short	(.L_290 - .L_289)
.L_289:
        /*000c*/ 	.word	0x00000000
        /*0010*/ 	.short	0x0000
        /*0012*/ 	.short	0x0000
        /*0014*/ 	.byte	0x00, 0xf0, 0x61, 0x10


	//----- nvinfo : EIATTR_SPARSE_MMA_MASK
	.align		4
.L_290:
        /*0018*/ 	.byte	0x03, 0x50
        /*001a*/ 	.short	0x0000


	//----- nvinfo : EIATTR_MAXREG_COUNT
	.align		4
        /*001c*/ 	.byte	0x03, 0x1b
        /*001e*/ 	.short	0x00ff


	//----- nvinfo : EIATTR_MERCURY_ISA_VERSION
	.align		4
        /*0020*/ 	.byte	0x03, 0x5f
        /*0022*/ 	.short	0x0101


	//----- nvinfo : EIATTR_VRC_CTA_INIT_COUNT
	.align		4
        /*0024*/ 	.byte	0x02, 0x4a
	.zero		1
	.zero		1


	//----- nvinfo : EIATTR_EXIT_INSTR_OFFSETS
	.align		4
        /*0028*/ 	.byte	0x04, 0x1c
        /*002a*/ 	.short	(.L_292 - .L_291)


	//   ....[0]....
.L_291:
        /*002c*/ 	.word	0x00000010


	//----- nvinfo : EIATTR_MAX_THREADS
	.align		4
.L_292:
        /*0030*/ 	.byte	0x04, 0x05
        /*0032*/ 	.short	(.L_294 - .L_293)
.L_293:
        /*0034*/ 	.word	0x00000100
        /*0038*/ 	.word	0x00000001
        /*003c*/ 	.word	0x00000001


	//----- nvinfo : EIATTR_CBANK_PARAM_SIZE
	.align		4
.L_294:
        /*0040*/ 	.byte	0x03, 0x19
        /*0042*/ 	.short	0x0418


	//----- nvinfo : EIATTR_PARAM_CBANK
	.align		4
        /*0044*/ 	.byte	0x04, 0x0a
        /*0046*/ 	.short	(.L_296 - .L_295)
	.align		4
.L_295:
        /*0048*/ 	.word	index@(.nv.constant0._ZN7cutlass13device_kernelIN5flash19enable_sm80_to_sm89INS1_16FlashAttnFwdSm80INS1_25CollectiveMainloopFwdSm80ILi8ELi1ELb1EN4cute5tupleIJNS5_1CILi128EEENS7_ILi96EEES8_EEELi128ENS_10bfloat16_tEfNS_4arch4Sm80ELb0ELb1ELb1ELb1ELb1ELb1ELb1ELb0EEENS1_21CollectiveEpilogueFwdINS6_IJS8_S8_S9_EEENS6_IJNS7_ILi1EEESH_SH_EEESB_SD_Li256ELb1ELb1ELb0ELb0EEENS1_19SingleTileSchedulerILb1ELb0ELb1ELi128EEEEEEEEEvNT_6ParamsE)
        /*004c*/ 	.short	0x0380
        /*004e*/ 	.short	0x0418


	//----- nvinfo : EIATTR_SW_WAR
	.align		4
.L_296:
        /*0050*/ 	.byte	0x04, 0x36
        /*0052*/ 	.short	(.L_298 - .L_297)
.L_297:
        /*0054*/ 	.word	0x00000008
.L_298:


//--------------------- .nv.info._ZN7cutlass13device_kernelIN5flash19enable_sm80_to_sm89INS1_16FlashAttnFwdSm80INS1_25CollectiveMainloopFwdSm80ILi8ELi1ELb1EN4cute5tupleIJNS5_1CILi128EEES8_S8_EEELi128ENS_10bfloat16_tEfNS_4arch4Sm80ELb1ELb0ELb1ELb0ELb1ELb0ELb1ELb0EEENS1_21CollectiveEpilogueFwdIS9_NS6_IJNS7_ILi1EEESF_SF_EEESA_SC_Li256ELb0ELb1ELb0ELb0EEENS1_30DynamicPersistentTileSchedulerILi256ELi256ELb0ELb1ELb0EEEEEEEEEvNT_6ParamsE --------------------------
	.section	.nv.info._ZN7cutlass13device_kernelIN5flash19enable_sm80_to_sm89INS1_16FlashAttnFwdSm80INS1_25CollectiveMainloopFwdSm80ILi8ELi1ELb1EN4cute5tupleIJNS5_1CILi128EEES8_S8_EEELi128ENS_10bfloat16_tEfNS_4arch4Sm80ELb1ELb0ELb1ELb0ELb1ELb0ELb1ELb0EEENS1_21CollectiveEpilogueFwdIS9_NS6_IJNS7_ILi1EEESF_SF_EEESA_SC_Li256ELb0ELb1ELb0ELb0EEENS1_30DynamicPersistentTileSchedulerILi256ELi256ELb0ELb1ELb0EEEEEEEEEvNT_6ParamsE,"",@"SHT_CUDA_INFO"
	.sectionflags	@""
	.align	4


	//----- nvinfo : EIATTR_CUDA_API_VERSION
	.align		4
        /*0000*/ 	.byte	0x04, 0x37
        /*0002*/ 	.short	(.L_300 - .L_299)
.L_299:
        /*0004*/ 	.word	0x00000082


	//----- nvinfo : EIATTR_KPARAM_INFO
	.align		4
.L_300:
        /*0008*/ 	.byte	0x04, 0x17
        /*000a*/ 	.short	(.L_302 - .L_301)
.L_301:
        /*000c*/ 	.word	0x00000000
        /*0010*/ 	.short	0x0000
        /*0012*/ 	.short	0x0000
        /*0014*/ 	.byte	0x00, 0xf0, 0xa1, 0x10


	//----- nvinfo : EIATTR_SPARSE_MMA_MASK
	.align		4
.L_302:
        /*0018*/ 	.byte	0x03, 0x50
        /*001a*/ 	.short	0x0000


	//----- nvinfo : EIATTR_MAXREG_COUNT
	.align		4
        /*001c*/ 	.byte	0x03, 0x1b
        /*001e*/ 	.short	0x00ff


	//----- nvinfo : EIATTR_MERCURY_ISA_VERSION
	.align		4
        /*0020*/ 	.byte	0x03, 0x5f
        /*0022*/ 	.short	0x0101


	//----- nvinfo : EIATTR_VRC_CTA_INIT_COUNT
	.align		4
        /*0024*/ 	.byte	0x02, 0x4a
	.zero		1
	.zero		1


	//----- nvinfo : EIATTR_EXIT_INSTR_OFFSETS
	.align		4
        /*0028*/ 	.byte	0x04, 0x1c
        /*002a*/ 	.short	(.L_304 - .L_303)


	//   ....[0]....
.L_303:
        /*002c*/ 	.word	0x00000010


	//----- nvinfo : EIATTR_MAX_THREADS
	.align		4
.L_304:
        /*0030*/ 	.byte	0x04, 0x05
        /*0032*/ 	.short	(.L_306 - .L_305)
.L_305:
        /*0034*/ 	.word	0x00000100
        /*0038*/ 	.word	0x00000001
        /*003c*/ 	.word	0x00000001


	//----- nvinfo : EIATTR_CBANK_PARAM_SIZE
	.align		4
.L_306:
        /*0040*/ 	.byte	0x03, 0x19
        /*0042*/ 	.short	0x0428


	//----- nvinfo : EIATTR_PARAM_CBANK
	.align		4
        /*0044*/ 	.byte	0x04, 0x0a
        /*0046*/ 	.short	(.L_308 - .L_307)
	.align		4
.L_307:
        /*0048*/ 	.word	index@(.nv.constant0._ZN7cutlass13device_kernelIN5flash19enable_sm80_to_sm89INS1_16FlashAttnFwdSm80INS1_25CollectiveMainloopFwdSm80ILi8ELi1ELb1EN4cute5tupleIJNS5_1CILi128EEES8_S8_EEELi128ENS_10bfloat16_tEfNS_4arch4Sm80ELb1ELb0ELb1ELb0ELb1ELb0ELb1ELb0EEENS1_21CollectiveEpilogueFwdIS9_NS6_IJNS7_ILi1EEESF_SF_EEESA_SC_Li256ELb0ELb1ELb0ELb0EEENS1_30DynamicPersistentTileSchedulerILi256ELi256ELb0ELb1ELb0EEEEEEEEEvNT_6ParamsE)
        /*004c*/ 	.short	0x0380
        /*004e*/ 	.short	0x0428


	//----- nvinfo : EIATTR_SW_WAR
	.align		4
.L_308:
        /*0050*/ 	.byte	0x04, 0x36
        /*0052*/ 	.short	(.L_310 - .L_309)
.L_309:
        /*0054*/ 	.word	0x00000008
.L_310:


//--------------------- .nv.info._ZN7cutlass13device_kernelIN5flash19enable_sm80_to_sm89INS1_16FlashAttnFwdSm80INS1_25CollectiveMainloopFwdSm80ILi8ELi1ELb1EN4cute5tupleIJNS5_1CILi128EEES8_S8_EEELi128ENS_10bfloat16_tEfNS_4arch4Sm80ELb1ELb0ELb1ELb1ELb1ELb0ELb1ELb0EEENS1_21CollectiveEpilogueFwdIS9_NS6_IJNS7_ILi1EEESF_SF_EEESA_SC_Li256ELb1ELb1ELb0ELb0EEENS1_19SingleTileSchedulerILb1ELb0ELb1ELi128EEEEEEEEEvNT_6ParamsE --------------------------
	.section	.nv.info._ZN7cutlass13device_kernelIN5flash19enable_sm80_to_sm89INS1_16FlashAttnFwdSm80INS1_25CollectiveMainloopFwdSm80ILi8ELi1ELb1EN4cute5tupleIJNS5_1CILi128EEES8_S8_EEELi128ENS_10bfloat16_tEfNS_4arch4Sm80ELb1ELb0ELb1ELb1ELb1ELb0ELb1ELb0EEENS1_21CollectiveEpilogueFwdIS9_NS6_IJNS7_ILi1EEESF_SF_EEESA_SC_Li256ELb1ELb1ELb0ELb0EEENS1_19SingleTileSchedulerILb1ELb0ELb1ELi128EEEEEEEEEvNT_6ParamsE,"",@"SHT_CUDA_INFO"
	.sectionflags	@""
	.align	4


	//----- nvinfo : EIATTR_CUDA_API_VERSION
	.align		4
        /*0000*/ 	.byte	0x04, 0x37
        /*0002*/ 	.short	(.L_312 - .L_311)
.L_311:
        /*0004*/ 	.word	0x00000082


	//----- nvinfo : EIATTR_KPARAM_INFO
	.align		4
.L_312:
        /*0008*/ 	.byte	0x04, 0x17
        /*000a*/ 	.short	(.L_314 - .L_313)
.L_313:
        /*000c*/ 	.word	0x00000000
        /*0010*/ 	.short	0x0000
        /*0012*/ 	.short	0x0000
        /*0014*/ 	.byte	0x00, 0xf0, 0x61, 0x10


	//----- nvinfo : EIATTR_SPARSE_MMA_MASK
	.align		4
.L_314:
        /*0018*/ 	.byte	0x03, 0x50
        /*001a*/ 	.short	0x0000


	//----- nvinfo : EIATTR_MAXREG_COUNT
	.align		4
        /*001c*/ 	.byte	0x03, 0x1b
        /*001e*/ 	.short	0x00ff


	//----- nvinfo : EIATTR_MERCURY_ISA_VERSION
	.align		4
        /*0020*/ 	.byte	0x03, 0x5f
        /*0022*/ 	.short	0x0101


	//----- nvinfo : EIATTR_VRC_CTA_INIT_COUNT
	.align		4
        /*0024*/ 	.byte	0x02, 0x4a
	.zero		1
	.zero		1


	//----- nvinfo : EIATTR_EXIT_INSTR_OFFSETS
	.align		4
        /*0028*/ 	.byte	0x04, 0x1c
        /*002a*/ 	.short	(.L_316 - .L_315)


	//   ....[0]....
.L_315:
        /*002c*/ 	.word	0x00000010


	//----- nvinfo : EIATTR_MAX_THREADS
	.align		4
.L_316:
        /*0030*/ 	.byte	0x04, 0x05
        /*0032*/ 	.short	(.L_318 - .L_317)
.L_317:
        /*0034*/ 	.word	0x00000100
        /*0038*/ 	.word	0x00000001
        /*003c*/ 	.word	0x00000001


	//----- nvinfo : EIATTR_CBANK_PARAM_SIZE
	.align		4
.L_318:
        /*0040*/ 	.byte	0x03, 0x19
        /*0042*/ 	.short	0x0418


	//----- nvinfo : EIATTR_PARAM_CBANK
	.align		4
        /*0044*/ 	.byte	0x04, 0x0a
        /*0046*/ 	.short	(.L_320 - .L_319)
	.align		4
.L_319:
        /*0048*/ 	.word	index@(.nv.constant0._ZN7cutlass13device_kernelIN5flash19enable_sm80_to_sm89INS1_16FlashAttnFwdSm80INS1_25CollectiveMainloopFwdSm80ILi8ELi1ELb1EN4cute5tupleIJNS5_1CILi128EEES8_S8_EEELi128ENS_10bfloat16_tEfNS_4arch4Sm80ELb1ELb0ELb1ELb1ELb1ELb0ELb1ELb0EEENS1_21CollectiveEpilogueFwdIS9_NS6_IJNS7_ILi1EEESF_SF_EEESA_SC_Li256ELb1ELb1ELb0ELb0EEENS1_19SingleTileSchedulerILb1ELb0ELb1ELi128EEEEEEEEEvNT_6ParamsE)
        /*004c*/ 	.short	0x0380
        /*004e*/ 	.short	0x0418


	//----- nvinfo : EIATTR_SW_WAR
	.align		4
.L_320:
        /*0050*/ 	.byte	0x04, 0x36
        /*0052*/ 	.short	(.L_322 - .L_321)
.L_321:
        /*0054*/ 	.word	0x00000008
.L_322:


//--------------------- .nv.info._ZN7cutlass13device_kernelIN5flash19enable_sm80_to_sm89INS1_16FlashAttnFwdSm80INS1_25CollectiveMainloopFwdSm80ILi8ELi1ELb1EN4cute5tupleIJNS5_1CILi128EEES8_S8_EEELi128ENS_10bfloat16_tEfNS_4arch4Sm80ELb1ELb0ELb1ELb1ELb1ELb1ELb1ELb0EEENS1_21CollectiveEpilogueFwdIS9_NS6_IJNS7_ILi1EEESF_SF_EEESA_SC_Li256ELb1ELb1ELb0ELb0EEENS1_19SingleTileSchedulerILb1ELb0ELb1ELi128EEEEEEEEEvNT_6ParamsE --------------------------
	.section	.nv.info._ZN7cutlass13device_kernelIN5flash19enable_sm80_to_sm89INS1_16FlashAttnFwdSm80INS1_25CollectiveMainloopFwdSm80ILi8ELi1ELb1EN4cute5tupleIJNS5_1CILi128EEES8_S8_EEELi128ENS_10bfloat16_tEfNS_4arch4Sm80ELb1ELb0ELb1ELb1ELb1ELb1ELb1ELb0EEENS1_21CollectiveEpilogueFwdIS9_NS6_IJNS7_ILi1EEESF_SF_EEESA_SC_Li256ELb1ELb1ELb0ELb0EEENS1_19SingleTileSchedulerILb1ELb0ELb1ELi128EEEEEEEEEvNT_6ParamsE,"",@"SHT_CUDA_INFO"
	.sectionflags	@""
	.align	4


	//----- nvinfo : EIATTR_CUDA_API_VERSION
	.align		4
        /*0000*/ 	.byte	0x04, 0x37
        /*0002*/ 	.short	(.L_324 - .L_323)
.L_323:
        /*0004*/ 	.word	0x00000082


	//----- nvinfo : EIATTR_KPARAM_INFO
	.align		4
.L_324:
        /*0008*/ 	.byte	0x04, 0x17
        /*000a*/ 	.short	(.L_326 - .L_325)
.L_325:
        /*000c*/ 	.word	0x00000000
        /*0010*/ 	.short	0x0000
        /*0012*/ 	.short	0x0000
        /*0014*/ 	.byte	0x00, 0xf0, 0x61, 0x10


	//----- nvinfo : EIATTR_SPARSE_MMA_MASK
	.align		4
.L_326:
        /*0018*/ 	.byte	0x03, 0x50
        /*001a*/ 	.short	0x0000


	//----- nvinfo : EIATTR_MAXREG_COUNT
	.align		4
        /*001c*/ 	.byte	0x03, 0x1b
        /*001e*/ 	.short	0x00ff


	//----- nvinfo : EIATTR_MERCURY_ISA_VERSION
	.align		4
        /*0020*/ 	.byte	0x03, 0x5f
        /*0022*/ 	.short	0x0101


	//----- nvinfo : EIATTR_VRC_CTA_INIT_COUNT
	.align		4
        /*0024*/ 	.byte	0x02, 0x4a
	.zero		1
	.zero		1


	//----- nvinfo : EIATTR_EXIT_INSTR_OFFSETS
	.align		4
        /*0028*/ 	.byte	0x04, 0x1c
        /*002a*/ 	.short	(.L_328 - .L_327)


	//   ....[0]....
.L_327:
        /*002c*/ 	.word	0x00000010


	//----- nvinfo : EIATTR_MAX_THREADS
	.align		4
.L_328:
        /*0030*/ 	.byte	0x04, 0x05
        /*0032*/ 	.short	(.L_330 - .L_329)
.L_329:
        /*0034*/ 	.word	0x00000100
        /*0038*/ 	.word	0x00000001
        /*003c*/ 	.word	0x00000001


	//----- nvinfo : EIATTR_CBANK_PARAM_SIZE
	.align		4
.L_330:
        /*0040*/ 	.byte	0x03, 0x19
        /*0042*/ 	.short	0x0418


	//----- nvinfo : EIATTR_PARAM_CBANK
	.align		4
        /*0044*/ 	.byte	0x04, 0x0a
        /*0046*/ 	.short	(.L_332 - .L_331)
	.align		4
.L_331:
        /*0048*/ 	.word	index@(.nv.constant0._ZN7cutlass13device_kernelIN5flash19enable_sm80_to_sm89INS1_16FlashAttnFwdSm80INS1_25CollectiveMainloopFwdSm80ILi8ELi1ELb1EN4cute5tupleIJNS5_1CILi128EEES8_S8_EEELi128ENS_10bfloat16_tEfNS_4arch4Sm80ELb1ELb0ELb1ELb1ELb1ELb1ELb1ELb0EEENS1_21CollectiveEpilogueFwdIS9_NS6_IJNS7_ILi1EEESF_SF_EEESA_SC_Li256ELb1ELb1ELb0ELb0EEENS1_19SingleTileSchedulerILb1ELb0ELb1ELi128EEEEEEEEEvNT_6ParamsE)
        /*004c*/ 	.short	0x0380
        /*004e*/ 	.short	0x0418


	//----- nvinfo : EIATTR_SW_WAR
	.align		4
.L_332:
        /*0050*/ 	.byte	0x04, 0x36
        /*0052*/ 	.short	(.L_334 - .L_333)
.L_333:
        /*0054*/ 	.word	0x00000008
.L_334:


//--------------------- .nv.info._ZN7cutlass13device_kernelIN5flash19enable_sm80_to_sm89INS1_16FlashAttnFwdSm80INS1_25CollectiveMainloopFwdSm80ILi4ELi1ELb0EN4cute5tupleIJNS5_1CILi128EEENS7_ILi64EEES8_EEELi128ENS_10bfloat16_tEfNS_4arch4Sm80ELb0ELb0ELb1ELb0ELb1ELb0ELb1ELb0EEENS1_21CollectiveEpilogueFwdINS6_IJS8_S8_S9_EEENS6_IJNS7_ILi1EEESH_SH_EEESB_SD_Li128ELb0ELb1ELb0ELb0EEENS1_19SingleTileSchedulerILb0ELb0ELb1ELi128EEEEEEEEEvNT_6ParamsE --------------------------
	.section	.nv.info._ZN7cutlass13device_kernelIN5flash19enable_sm80_to_sm89INS1_16FlashAttnFwdSm80INS1_25CollectiveMainloopFwdSm80ILi4ELi1ELb0EN4cute5tupleIJNS5_1CILi128EEENS7_ILi64EEES8_EEELi128ENS_10bfloat16_tEfNS_4arch4Sm80ELb0ELb0ELb1ELb0ELb1ELb0ELb1ELb0EEENS1_21CollectiveEpilogueFwdINS6_IJS8_S8_S9_EEENS6_IJNS7_ILi1EEESH_SH_EEESB_SD_Li128ELb0ELb1ELb0ELb0EEENS1_19SingleTileSchedulerILb0ELb0ELb1ELi128EEEEEEEEEvNT_6ParamsE,"",@"SHT_CUDA_INFO"
	.sectionflags	@""
	.align	4


	//----- nvinfo : EIATTR_CUDA_API_VERSION
	.align		4
        /*0000*/ 	.byte	0x04, 0x37
        /*0002*/ 	.short	(.L_336 - .L_335)
.L_335:
        /*0004*/ 	.word	0x00000082


	//----- nvinfo : EIATTR_KPARAM_INFO
	.align		4
.L_336:
        /*0008*/ 	.byte	0x04, 0x17
        /*000a*/ 	.short	(.L_338 - .L_337)
.L_337:
        /*000c*/ 	.word	0x00000000
        /*0010*/ 	.short	0x0000
        /*0012*/ 	.short	0x0000
        /*0014*/ 	.byte	0x00, 0xf0, 0x61, 0x10


	//----- nvinfo : EIATTR_SPARSE_MMA_MASK
	.align		4
.L_338:
        /*0018*/ 	.byte	0x03, 0x50
        /*001a*/ 	.short	0x0000


	//----- nvinfo : EIATTR_MAXREG_COUNT
	.align		4
        /*001c*/ 	.byte	0x03, 0x1b
        /*001e*/ 	.short	0x00ff


	//----- nvinfo : EIATTR_MERCURY_ISA_VERSION
	.align		4
        /*0020*/ 	.byte	0x03, 0x5f
        /*0022*/ 	.short	0x0101


	//----- nvinfo : EIATTR_VRC_CTA_INIT_COUNT
	.align		4
        /*0024*/ 	.byte	0x02, 0x4a
	.zero		1
	.zero		1


	//----- nvinfo : EIATTR_EXIT_INSTR_OFFSETS
	.align		4
        /*0028*/ 	.byte	0x04, 0x1c
        /*002a*/ 	.short	(.L_340 - .L_339)


	//   ....[0]....
.L_339:
        /*002c*/ 	.word	0x00000010


	//----- nvinfo : EIATTR_MAX_THREADS
	.align		4
.L_340:
        /*0030*/ 	.byte	0x04, 0x05
        /*0032*/ 	.short	(.L_342 - .L_341)
.L_341:
        /*0034*/ 	.word	0x00000080
        /*0038*/ 	.word	0x00000001
        /*003c*/ 	.word	0x00000001


	//----- nvinfo : EIATTR_CBANK_PARAM_SIZE
	.align		4
.L_342:
        /*0040*/ 	.byte	0x03, 0x19
        /*0042*/ 	.short	0x0418


	//----- nvinfo : EIATTR_PARAM_CBANK
	.align		4
        /*0044*/ 	.byte	0x04, 0x0a
        /*0046*/ 	.short	(.L_344 - .L_343)
	.align		4
.L_343:
        /*0048*/ 	.word	index@(.nv.constant0._ZN7cutlass13device_kernelIN5flash19enable_sm80_to_sm89INS1_16FlashAttnFwdSm80INS1_25CollectiveMainloopFwdSm80ILi4ELi1ELb0EN4cute5tupleIJNS5_1CILi128EEENS7_ILi64EEES8_EEELi128ENS_10bfloat16_tEfNS_4arch4Sm80ELb0ELb0ELb1ELb0ELb1ELb0ELb1ELb0EEENS1_21CollectiveEpilogueFwdINS6_IJS8_S8_S9_EEENS6_IJNS7_ILi1EEESH_SH_EEESB_SD_Li128ELb0ELb1ELb0ELb0EEENS1_19SingleTileSchedulerILb0ELb0ELb1ELi128EEEEEEEEEvNT_6ParamsE)
        /*004c*/ 	.short	0x0380
        /*004e*/ 	.short	0x0418


	//----- nvinfo : EIATTR_SW_WAR
	.align		4
.L_344:
        /*0050*/ 	.byte	0x04, 0x36
        /*0052*/ 	.short	(.L_346 - .L_345)
.L_345:
        /*0054*/ 	.word	0x00000008
.L_346:


//--------------------- .nv.info._ZN7cutlass13device_kernelIN5flash19enable_sm80_to_sm89INS1_16FlashAttnFwdSm80INS1_25CollectiveMainloopFwdSm80ILi4ELi1ELb0EN4cute5tupleIJNS5_1CILi128EEENS7_ILi64EEES8_EEELi128ENS_10bfloat16_tEfNS_4arch4Sm80ELb0ELb0ELb1ELb1ELb1ELb0ELb1ELb0EEENS1_21CollectiveEpilogueFwdINS6_IJS8_S8_S9_EEENS6_IJNS7_ILi1EEESH_SH_EEESB_SD_Li128ELb1ELb1ELb0ELb0EEENS1_19SingleTileSchedulerILb1ELb0ELb1ELi128EEEEEEEEEvNT_6ParamsE --------------------------
	.section	.nv.info._ZN7cutlass13device_kernelIN5flash19enable_sm80_to_sm89INS1_16FlashAttnFwdSm80INS1_25CollectiveMainloopFwdSm80ILi4ELi1ELb0EN4cute5tupleIJNS5_1CILi128EEENS7_ILi64EEES8_EEELi128ENS_10bfloat16_tEfNS_4arch4Sm80ELb0ELb0ELb1ELb1ELb1ELb0ELb1ELb0EEENS1_21CollectiveEpilogueFwdINS6_IJS8_S8_S9_EEENS6_IJNS7_ILi1EEESH_SH_EEESB_SD_Li128ELb1ELb1ELb0ELb0EEENS1_19SingleTileSchedulerILb1ELb0ELb1ELi128EEEEEEEEEvNT_6ParamsE,"",@"SHT_CUDA_INFO"
	.sectionflags	@""
	.align	4


	//----- nvinfo : EIATTR_CUDA_API_VERSION
	.align		4
        /*0000*/ 	.byte	0x04, 0x37
        /*0002*/ 	.short	(.L_348 - .L_347)
.L_347:
        /*0004*/ 	.word	0x00000082


	//----- nvinfo : EIATTR_KPARAM_INFO
	.align		4
.L_348:
        /*0008*/ 	.byte	0x04, 0x17
        /*000a*/ 	.short	(.L_350 - .L_349)
.L_349:
        /*000c*/ 	.word	0x00000000
        /*0010*/ 	.short	0x0000
        /*0012*/ 	.short	0x0000
        /*0014*/ 	.byte	0x00, 0xf0, 0x61, 0x10


	//----- nvinfo : EIATTR_SPARSE_MMA_MASK
	.align		4
.L_350:
        /*0018*/ 	.byte	0x03, 0x50
        /*001a*/ 	.short	0x0000


	//----- nvinfo : EIATTR_MAXREG_COUNT
	.align		4
        /*001c*/ 	.byte	0x03, 0x1b
        /*001e*/ 	.short	0x00ff


	//----- nvinfo : EIATTR_MERCURY_ISA_VERSION
	.align		4
        /*0020*/ 	.byte	0x03, 0x5f
        /*0022*/ 	.short	0x0101


	//----- nvinfo : EIATTR_VRC_CTA_INIT_COUNT
	.align		4
        /*0024*/ 	.byte	0x02, 0x4a
	.zero		1
	.zero		1


	//----- nvinfo : EIATTR_EXIT_INSTR_OFFSETS
	.align		4
        /*0028*/ 	.byte	0x04, 0x1c
        /*002a*/ 	.short	(.L_352 - .L_351)


	//   ....[0]....
.L_351:
        /*002c*/ 	.word	0x00000010


	//----- nvinfo : EIATTR_MAX_THREADS
	.align		4
.L_352:
        /*0030*/ 	.byte	0x04, 0x05
        /*0032*/ 	.short	(.L_354 - .L_353)
.L_353:
        /*0034*/ 	.word	0x00000080
        /*0038*/ 	.word	0x00000001
        /*003c*/ 	.word	0x00000001


	//----- nvinfo : EIATTR_CBANK_PARAM_SIZE
	.align		4
.L_354:
        /*0040*/ 	.byte	0x03, 0x19
        /*0042*/ 	.short	0x0418


	//----- nvinfo : EIATTR_PARAM_CBANK
	.align		4
        /*0044*/ 	.byte	0x04, 0x0a
        /*0046*/ 	.short	(.L_356 - .L_355)
	.align		4
.L_355:
        /*0048*/ 	.word	index@(.nv.constant0._ZN7cutlass13device_kernelIN5flash19enable_sm80_to_sm89INS1_16FlashAttnFwdSm80INS1_25CollectiveMainloopFwdSm80ILi4ELi1ELb0EN4cute5tupleIJNS5_1CILi128EEENS7_ILi64EEES8_EEELi128ENS_10bfloat16_tEfNS_4arch4Sm80ELb0ELb0ELb1ELb1ELb1ELb0ELb1ELb0EEENS1_21CollectiveEpilogueFwdINS6_IJS8_S8_S9_EEENS6_IJNS7_ILi1EEESH_SH_EEESB_SD_Li128ELb1ELb1ELb0ELb0EEENS1_19SingleTileSchedulerILb1ELb0ELb1ELi128EEEEEEEEEvNT_6ParamsE)
        /*004c*/ 	.short	0x0380
        /*004e*/ 	.short	0x0418


	//----- nvinfo : EIATTR_SW_WAR
	.align		4
.L_356:
        /*0050*/ 	.byte	0x04, 0x36
        /*0052*/ 	.short	(.L_358 - .L_357)
.L_357:
        /*0054*/ 	.word	0x00000008
.L_358:


//--------------------- .nv.info._ZN7cutlass13device_kernelIN5flash19enable_sm80_to_sm89INS1_16FlashAttnFwdSm80INS1_25CollectiveMainloopFwdSm80ILi4ELi1ELb0EN4cute5tupleIJNS5_1CILi128EEENS7_ILi64EEES8_EEELi128ENS_10bfloat16_tEfNS_4arch4Sm80ELb0ELb0ELb1ELb1ELb1ELb1ELb1ELb0EEENS1_21CollectiveEpilogueFwdINS6_IJS8_S8_S9_EEENS6_IJNS7_ILi1EEESH_SH_EEESB_SD_Li128ELb1ELb1ELb0ELb0EEENS1_19SingleTileSchedulerILb1ELb0ELb1ELi128EEEEEEEEEvNT_6ParamsE --------------------------
	.section	.nv.info._ZN7cutlass13device_kernelIN5flash19enable_sm80_to_sm89INS1_16FlashAttnFwdSm80INS1_25CollectiveMainloopFwdSm80ILi4ELi1ELb0EN4cute5tupleIJNS5_1CILi128EEENS7_ILi64EEES8_EEELi128ENS_10bfloat16_tEfNS_4arch4Sm80ELb0ELb0ELb1ELb1ELb1ELb1ELb1ELb0EEENS1_21CollectiveEpilogueFwdINS6_IJS8_S8_S9_EEENS6_IJNS7_ILi1EEESH_SH_EEESB_SD_Li128ELb1ELb1ELb0ELb0EEENS1_19SingleTileSchedulerILb1ELb0ELb1ELi128EEEEEEEEEvNT_6ParamsE,"",@"SHT_CUDA_INFO"
	.sectionflags	@""
	.align	4


	//----- nvinfo : EIATTR_CUDA_API_VERSION
	.align		4
        /*0000*/ 	.byte	0x04, 0x37
        /*0002*/ 	.short	(.L_360 - .L_359)
.L_359:
        /*0004*/ 	.word	0x00000082


	//----- nvinfo : EIATTR_KPARAM_INFO
	.align		4
.L_360:
        /*0008*/ 	.byte	0x04, 0x17
        /*000a*/ 	.short	(.L_362 - .L_361)
.L_361:
        /*000c*/ 	.word	0x00000000
        /*0010*/ 	.short	0x0000
        /*0012*/ 	.short	0x0000
        /*0014*/ 	.byte	0x00, 0xf0, 0x61, 0x10


	//----- nvinfo : EIATTR_SPARSE_MMA_MASK
	.align		4
.L_362:
        /*0018*/ 	.byte	0x03, 0x50
        /*001a*/ 	.short	0x0000


	//----- nvinfo : EIATTR_MAXREG_COUNT
	.align		4
        /*001c*/ 	.byte	0x03, 0x1b
        /*001e*/ 	.short	0x00ff


	//----- nvinfo : EIATTR_MERCURY_ISA_VERSION
	.align		4
        /*0020*/ 	.byte	0x03, 0x5f
        /*0022*/ 	.short	0x0101


	//----- nvinfo : EIATTR_VRC_CTA_INIT_COUNT
	.align		4
        /*0024*/ 	.byte	0x02, 0x4a
	.zero		1
	.zero		1


	//----- nvinfo : EIATTR_EXIT_INSTR_OFFSETS
	.align		4
        /*0028*/ 	.byte	0x04, 0x1c
        /*002a*/ 	.short	(.L_364 - .L_363)


	//   ....[0]....
.L_363:
        /*002c*/ 	.word	0x00000010


	//----- nvinfo : EIATTR_MAX_THREADS
	.align		4
.L_364:
        /*0030*/ 	.byte	0x04, 0x05
        /*0032*/ 	.short	(.L_366 - .L_365)
.L_365:
        /*0034*/ 	.word	0x00000080
        /*0038*/ 	.word	0x00000001
        /*003c*/ 	.word	0x00000001


	//----- nvinfo : EIATTR_CBANK_PARAM_SIZE
	.align		4
.L_366:
        /*0040*/ 	.byte	0x03, 0x19
        /*0042*/ 	.short	0x0418


	//----- nvinfo : EIATTR_PARAM_CBANK
	.align		4
        /*0044*/ 	.byte	0x04, 0x0a
        /*0046*/ 	.short	(.L_368 - .L_367)
	.align		4
.L_367:
        /*0048*/ 	.word	index@(.nv.constant0._ZN7cutlass13device_kernelIN5flash19enable_sm80_to_sm89INS1_16FlashAttnFwdSm80INS1_25CollectiveMainloopFwdSm80ILi4ELi1ELb0EN4cute5tupleIJNS5_1CILi128EEENS7_ILi64EEES8_EEELi128ENS_10bfloat16_tEfNS_4arch4Sm80ELb0ELb0ELb1ELb1ELb1ELb1ELb1ELb0EEENS1_21CollectiveEpilogueFwdINS6_IJS8_S8_S9_EEENS6_IJNS7_ILi1EEESH_SH_EEESB_SD_Li128ELb1ELb1ELb0ELb0EEENS1_19SingleTileSchedulerILb1ELb0ELb1ELi128EEEEEEEEEvNT_6ParamsE)
        /*004c*/ 	.short	0x0380
        /*004e*/ 	.short	0x0418


	//----- nvinfo : EIATTR_SW_WAR
	.align		4
.L_368:
        /*0050*/ 	.byte	0x04, 0x36
        /*0052*/ 	.short	(.L_370 - .L_369)
.L_369:
        /*0054*/ 	.word	0x00000008
.L_370:


//--------------------- .nv.info._ZN7cutlass13device_kernelIN5flash19enable_sm80_to_sm89INS1_16FlashAttnFwdSm80INS1_25CollectiveMainloopFwdSm80ILi4ELi1ELb0EN4cute5tupleIJNS5_1CILi128EEENS7_ILi48EEES8_EEELi128ENS_10bfloat16_tEfNS_4arch4Sm80ELb0ELb1ELb1ELb0ELb1ELb0ELb1ELb0EEENS1_21CollectiveEpilogueFwdINS6_IJS8_S8_S9_EEENS6_IJNS7_ILi1EEESH_SH_EEESB_SD_Li128ELb0ELb1ELb0ELb0EEENS1_19SingleTileSchedulerILb0ELb0ELb1ELi128EEEEEEEEEvNT_6ParamsE --------------------------
	.section	.nv.info._ZN7cutlass13device_kernelIN5flash19enable_sm80_to_sm89INS1_16FlashAttnFwdSm80INS1_25CollectiveMainloopFwdSm80ILi4ELi1ELb0EN4cute5tupleIJNS5_1CILi128EEENS7_ILi48EEES8_EEELi128ENS_10bfloat16_tEfNS_4arch4Sm80ELb0ELb1ELb1ELb0ELb1ELb0ELb1ELb0EEENS1_21CollectiveEpilogueFwdINS6_IJS8_S8_S9_EEENS6_IJNS7_ILi1EEESH_SH_EEESB_SD_Li128ELb0ELb1ELb0ELb0EEENS1_19SingleTileSchedulerILb0ELb0ELb1ELi128EEEEEEEEEvNT_6ParamsE,"",@"SHT_CUDA_INFO"
	.sectionflags	@""
	.align	4


	//----- nvinfo : EIATTR_CUDA_API_VERSION
	.align		4
        /*0000*/ 	.byte	0x04, 0x37
        /*0002*/ 	.short	(.L_372 - .L_371)
.L_371:
        /*0004*/ 	.word	0x00000082


	//----- nvinfo : EIATTR_KPARAM_INFO
	.align		4
.L_372:
        /*0008*/ 	.byte	0x04, 0x17
        /*000a*/ 	.short	(.L_374 - .L_373)
.L_373:
        /*000c*/ 	.word	0x00000000
        /*0010*/ 	.short	0x0000
        /*0012*/ 	.short	0x0000
        /*0014*/ 	.byte	0x00, 0xf0, 0x61, 0x10


	//----- nvinfo : EIATTR_SPARSE_MMA_MASK
	.align		4
.L_374:
        /*0018*/ 	.byte	0x03, 0x50
        /*001a*/ 	.short	0x0000


	//----- nvinfo : EIATTR_MAXREG_COUNT
	.align		4
        /*001c*/ 	.byte	0x03, 0x1b
        /*001e*/ 	.short	0x00ff


	//----- nvinfo : EIATTR_MERCURY_ISA_VERSION
	.align		4
        /*0020*/ 	.byte	0x03, 0x5f
        /*0022*/ 	.short	0x0101


	//----- nvinfo : EIATTR_VRC_CTA_INIT_COUNT
	.align		4
        /*0024*/ 	.byte	0x02, 0x4a
	.zero		1
	.zero		1


	//----- nvinfo : EIATTR_EXIT_INSTR_OFFSETS
	.align		4
        /*0028*/ 	.byte	0x04, 0x1c
        /*002a*/ 	.short	(.L_376 - .L_375)


	//   ....[0]....
.L_375:
        /*002c*/ 	.word	0x00000010


	//----- nvinfo : EIATTR_MAX_THREADS
	.align		4
.L_376:
        /*0030*/ 	.byte	0x04, 0x05
        /*0032*/ 	.short	(.L_378 - .L_377)
.L_377:
        /*0034*/ 	.word	0x00000080
        /*0038*/ 	.word	0x00000001
        /*003c*/ 	.word	0x00000001


	//----- nvinfo : EIATTR_CBANK_PARAM_SIZE
	.align		4
.L_378:
        /*0040*/ 	.byte	0x03, 0x19
        /*0042*/ 	.short	0x0418


	//----- nvinfo : EIATTR_PARAM_CBANK
	.align		4
        /*0044*/ 	.byte	0x04, 0x0a
        /*0046*/ 	.short	(.L_380 - .L_379)
	.align		4
.L_379:
        /*0048*/ 	.word	index@(.nv.constant0._ZN7cutlass13device_kernelIN5flash19enable_sm80_to_sm89INS1_16FlashAttnFwdSm80INS1_25CollectiveMainloopFwdSm80ILi4ELi1ELb0EN4cute5tupleIJNS5_1CILi128EEENS7_ILi48EEES8_EEELi128ENS_10bfloat16_tEfNS_4arch4Sm80ELb0ELb1ELb1ELb0ELb1ELb0ELb1ELb0EEENS1_21CollectiveEpilogueFwdINS6_IJS8_S8_S9_EEENS6_IJNS7_ILi1EEESH_SH_EEESB_SD_Li128ELb0ELb1ELb0ELb0EEENS1_19SingleTileSchedulerILb0ELb0ELb1ELi128EEEEEEEEEvNT_6ParamsE)
        /*004c*/ 	.short	0x0380
        /*004e*/ 	.short	0x0418


	//----- nvinfo : EIATTR_SW_WAR
	.align		4
.L_380:
        /*0050*/ 	.byte	0x04, 0x36
        /*0052*/ 	.short	(.L_382 - .L_381)
.L_381:
        /*0054*/ 	.word	0x00000008
.L_382:


//--------------------- .nv.info._ZN7cutlass13device_kernelIN5flash19enable_sm80_to_sm89INS1_16FlashAttnFwdSm80INS1_25CollectiveMainloopFwdSm80ILi4ELi1ELb0EN4cute5tupleIJNS5_1CILi128EEENS7_ILi48EEES8_EEELi128ENS_10bfloat16_tEfNS_4arch4Sm80ELb0ELb1ELb1ELb1ELb1ELb0ELb1ELb0EEENS1_21CollectiveEpilogueFwdINS6_IJS8_S8_S9_EEENS6_IJNS7_ILi1EEESH_SH_EEESB_SD_Li128ELb1ELb1ELb0ELb0EEENS1_19SingleTileSchedulerILb1ELb0ELb1ELi128EEEEEEEEEvNT_6ParamsE --------------------------
	.section	.nv.info._ZN7cutlass13device_kernelIN5flash19enable_sm80_to_sm89INS1_16FlashAttnFwdSm80INS1_25CollectiveMainloopFwdSm80ILi4ELi1ELb0EN4cute5tupleIJNS5_1CILi128EEENS7_ILi48EEES8_EEELi128ENS_10bfloat16_tEfNS_4arch4Sm80ELb0ELb1ELb1ELb1ELb1ELb0ELb1ELb0EEENS1_21CollectiveEpilogueFwdINS6_IJS8_S8_S9_EEENS6_IJNS7_ILi1EEESH_SH_EEESB_SD_Li128ELb1ELb1ELb0ELb0EEENS1_19SingleTileSchedulerILb1ELb0ELb1ELi128EEEEEEEEEvNT_6ParamsE,"",@"SHT_CUDA_INFO"
	.sectionflags	@""
	.align	4


	//----- nvinfo : EIATTR_CUDA_API_VERSION
	.align		4
        /*0000*/ 	.byte	0x04, 0x37
        /*0002*/ 	.short	(.L_384 - .L_383)
.L_383:
        /*0004*/ 	.word	0x00000082


	//----- nvinfo : EIATTR_KPARAM_INFO
	.align		4
.L_384:
        /*0008*/ 	.byte	0x04, 0x17
        /*000a*/ 	.short	(.L_386 - .L_385)
.L_385:
        /*000c*/ 	.word	0x00000000
        /*0010*/ 	.short	0x0000
        /*0012*/ 	.short	0x0000
        /*0014*/ 	.byte	0x00, 0xf0, 0x61, 0x10


	//----- nvinfo : EIATTR_SPARSE_MMA_MASK
	.align		4
.L_386:
        /*0018*/ 	.byte	0x03, 0x50
        /*001a*/ 	.short	0x0000


	//----- nvinfo : EIATTR_MAXREG_COUNT
	.align		4
        /*001c*/ 	.byte	0x03, 0x1b
        /*001e*/ 	.short	0x00ff


	//----- nvinfo : EIATTR_MERCURY_ISA_VERSION
	.align		4
        /*0020*/ 	.byte	0x03, 0x5f
        /*0022*/ 	.short	0x0101


	//----- nvinfo : EIATTR_VRC_CTA_INIT_COUNT
	.align		4
        /*0024*/ 	.byte	0x02, 0x4a
	.zero		1
	.zero		1


	//----- nvinfo : EIATTR_EXIT_INSTR_OFFSETS
	.align		4
        /*0028*/ 	.byte	0x04, 0x1c
        /*002a*/ 	.short	(.L_388 - .L_387)


	//   ....[0]....
.L_387:
        /*002c*/ 	.word	0x00000010


	//----- nvinfo : EIATTR_MAX_THREADS
	.align		4
.L_388:
        /*0030*/ 	.byte	0x04, 0x05
        /*0032*/ 	.short	(.L_390 - .L_389)
.L_389:
        /*0034*/ 	.word	0x00000080
        /*0038*/ 	.word	0x00000001
        /*003c*/ 	.word	0x00000001


	//----- nvinfo : EIATTR_CBANK_PARAM_SIZE
	.align		4
.L_390:
        /*0040*/ 	.byte	0x03, 0x19
        /*0042*/ 	.short	0x0418


	//----- nvinfo : EIATTR_PARAM_CBANK
	.align		4
        /*0044*/ 	.byte	0x04, 0x0a
        /*0046*/ 	.short	(.L_392 - .L_391)
	.align		4
.L_391:
        /*0048*/ 	.word	index@(.nv.constant0._ZN7cutlass13device_kernelIN5flash19enable_sm80_to_sm89INS1_16FlashAttnFwdSm80INS1_25CollectiveMainloopFwdSm80ILi4ELi1ELb0EN4cute5tupleIJNS5_1CILi128EEENS7_ILi48EEES8_EEELi128ENS_10bfloat16_tEfNS_4arch4Sm80ELb0ELb1ELb1ELb1ELb1ELb0ELb1ELb0EEENS1_21CollectiveEpilogueFwdINS6_IJS8_S8_S9_EEENS6_IJNS7_ILi1EEESH_SH_EEESB_SD_Li128ELb1ELb1ELb0ELb0EEENS1_19SingleTileSchedulerILb1ELb0ELb1ELi128EEEEEEEEEvNT_6ParamsE)
        /*004c*/ 	.short	0x0380
        /*004e*/ 	.short	0x0418


	//----- nvinfo : EIATTR_SW_WAR
	.align		4
.L_392:
        /*0050*/ 	.byte	0x04, 0x36
        /*0052*/ 	.short	(.L_394 - .L_393)
.L_393:
        /*0054*/ 	.word	0x00000008
.L_394:


//--------------------- .nv.info._ZN7cutlass13device_kernelIN5flash19enable_sm80_to_sm89INS1_16FlashAttnFwdSm80INS1_25CollectiveMainloopFwdSm80ILi4ELi1ELb0EN4cute5tupleIJNS5_1CILi128EEENS7_ILi48EEES8_EEELi128ENS_10bfloat16_tEfNS_4arch4Sm80ELb0ELb1ELb1ELb1ELb1ELb1ELb1ELb0EEENS1_21CollectiveEpilogueFwdINS6_IJS8_S8_S9_EEENS6_IJNS7_ILi1EEESH_SH_EEESB_SD_Li128ELb1ELb1ELb0ELb0EEENS1_19SingleTileSchedulerILb1ELb0ELb1ELi128EEEEEEEEEvNT_6ParamsE --------------------------
	.section	.nv.info._ZN7cutlass13device_kernelIN5flash19enable_sm80_to_sm89INS1_16FlashAttnFwdSm80INS1_25CollectiveMainloopFwdSm80ILi4ELi1ELb0EN4cute5tupleIJNS5_1CILi128EEENS7_ILi48EEES8_EEELi128ENS_10bfloat16_tEfNS_4arch4Sm80ELb0ELb1ELb1ELb1ELb1ELb1ELb1ELb0EEENS1_21CollectiveEpilogueFwdINS6_IJS8_S8_S9_EEENS6_IJNS7_ILi1EEESH_SH_EEESB_SD_Li128ELb1ELb1ELb0ELb0EEENS1_19SingleTileSchedulerILb1ELb0ELb1ELi128EEEEEEEEEvNT_6ParamsE,"",@"SHT_CUDA_INFO"
	.sectionflags	@""
	.align	4


	//----- nvinfo : EIATTR_CUDA_API_VERSION
	.align		4
        /*0000*/ 	.byte	0x04, 0x37
        /*0002*/ 	.short	(.L_396 - .L_395)
.L_395:
        /*0004*/ 	.word	0x00000082


	//----- nvinfo : EIATTR_KPARAM_INFO
	.align		4
.L_396:
        /*0008*/ 	.byte	0x04, 0x17
        /*000a*/ 	.short	(.L_398 - .L_397)
.L_397:
        /*000c*/ 	.word	0x00000000
        /*0010*/ 	.short	0x0000
        /*0012*/ 	.short	0x0000
        /*0014*/ 	.byte	0x00, 0xf0, 0x61, 0x10


	//----- nvinfo : EIATTR_SPARSE_MMA_MASK
	.align		4
.L_398:
        /*0018*/ 	.byte	0x03, 0x50
        /*001a*/ 	.short	0x0000


	//----- nvinfo : EIATTR_MAXREG_COUNT
	.align		4
        /*001c*/ 	.byte	0x03, 0x1b
        /*001e*/ 	.short	0x00ff


	//----- nvinfo : EIATTR_MERCURY_ISA_VERSION
	.align		4
        /*0020*/ 	.byte	0x03, 0x5f
        /*0022*/ 	.short	0x0101


	//----- nvinfo : EIATTR_VRC_CTA_INIT_COUNT
	.align		4
        /*0024*/ 	.byte	0x02, 0x4a
	.zero		1
	.zero		1


	//----- nvinfo : EIATTR_EXIT_INSTR_OFFSETS
	.align		4
        /*0028*/ 	.byte	0x04, 0x1c
        /*002a*/ 	.short	(.L_400 - .L_399)


	//   ....[0]....
.L_399:
        /*002c*/ 	.word	0x00000010


	//----- nvinfo : EIATTR_MAX_THREADS
	.align		4
.L_400:
        /*0030*/ 	.byte	0x04, 0x05
        /*0032*/ 	.short	(.L_402 - .L_401)
.L_401:
        /*0034*/ 	.word	0x00000080
        /*0038*/ 	.word	0x00000001
        /*003c*/ 	.word	0x00000001


	//----- nvinfo : EIATTR_CBANK_PARAM_SIZE
	.align		4
.L_402:
        /*0040*/ 	.byte	0x03, 0x19
        /*0042*/ 	.short	0x0418


	//----- nvinfo : EIATTR_PARAM_CBANK
	.align		4
        /*0044*/ 	.byte	0x04, 0x0a
        /*0046*/ 	.short	(.L_404 - .L_403)
	.align		4
.L_403:
        /*0048*/ 	.word	index@(.nv.constant0._ZN7cutlass13device_kernelIN5flash19enable_sm80_to_sm89INS1_16FlashAttnFwdSm80INS1_25CollectiveMainloopFwdSm80ILi4ELi1ELb0EN4cute5tupleIJNS5_1CILi128EEENS7_ILi48EEES8_EEELi128ENS_10bfloat16_tEfNS_4arch4Sm80ELb0ELb1ELb1ELb1ELb1ELb1ELb1ELb0EEENS1_21CollectiveEpilogueFwdINS6_IJS8_S8_S9_EEENS6_IJNS7_ILi1EEESH_SH_EEESB_SD_Li128ELb1ELb1ELb0ELb0EEENS1_19SingleTileSchedulerILb1ELb0ELb1ELi128EEEEEEEEEvNT_6ParamsE)
        /*004c*/ 	.short	0x0380
        /*004e*/ 	.short	0x0418


	//----- nvinfo : EIATTR_SW_WAR
	.align		4
.L_404:
        /*0050*/ 	.byte	0x04, 0x36
        /*0052*/ 	.short	(.L_406 - .L_405)
.L_405:
        /*0054*/ 	.word	0x00000008
.L_406:


//--------------------- .nv.info._ZN7cutlass13device_kernelIN5flash19enable_sm80_to_sm89INS1_16FlashAttnFwdSm80INS1_25CollectiveMainloopFwdSm80ILi4ELi1ELb0EN4cute5tupleIJNS5_1CILi128EEENS7_ILi64EEES8_EEELi128ENS_10bfloat16_tEfNS_4arch4Sm80ELb1ELb0ELb1ELb0ELb1ELb0ELb1ELb0EEENS1_21CollectiveEpilogueFwdINS6_IJS8_S8_S9_EEENS6_IJNS7_ILi1EEESH_SH_EEESB_SD_Li128ELb0ELb1ELb0ELb0EEENS1_30DynamicPersistentTileSchedulerILi128ELi128ELb0ELb1ELb0EEEEEEEEEvNT_6ParamsE --------------------------
	.section	.nv.info._ZN7cutlass13device_kernelIN5flash19enable_sm80_to_sm89INS1_16FlashAttnFwdSm80INS1_25CollectiveMainloopFwdSm80ILi4ELi1ELb0EN4cute5tupleIJNS5_1CILi128EEENS7_ILi64EEES8_EEELi128ENS_10bfloat16_tEfNS_4arch4Sm80ELb1ELb0ELb1ELb0ELb1ELb0ELb1ELb0EEENS1_21CollectiveEpilogueFwdINS6_IJS8_S8_S9_EEENS6_IJNS7_ILi1EEESH_SH_EEESB_SD_Li128ELb0ELb1ELb0ELb0EEENS1_30DynamicPersistentTileSchedulerILi128ELi128ELb0ELb1ELb0EEEEEEEEEvNT_6ParamsE,"",@"SHT_CUDA_INFO"
	.sectionflags	@""
	.align	4


	//----- nvinfo : EIATTR_CUDA_API_VERSION
	.align		4
        /*0000*/ 	.byte	0x04, 0x37
        /*0002*/ 	.short	(.L_408 - .L_407)
.L_407:
        /*0004*/ 	.word	0x00000082


	//----- nvinfo : EIATTR_KPARAM_INFO
	.align		4
.L_408:
        /*0008*/ 	.byte	0x04, 0x17
        /*000a*/ 	.short	(.L_410 - .L_409)
.L_409:
        /*000c*/ 	.word	0x00000000
        /*0010*/ 	.short	0x0000
        /*0012*/ 	.short	0x0000
        /*0014*/ 	.byte	0x00, 0xf0, 0xa1, 0x10


	//----- nvinfo : EIATTR_SPARSE_MMA_MASK
	.align		4
.L_410:
        /*0018*/ 	.byte	0x03, 0x50
        /*001a*/ 	.short	0x0000


	//----- nvinfo : EIATTR_MAXREG_COUNT
	.align		4
        /*001c*/ 	.byte	0x03, 0x1b
        /*001e*/ 	.short	0x00ff


	//----- nvinfo : EIATTR_MERCURY_ISA_VERSION
	.align		4
        /*0020*/ 	.byte	0x03, 0x5f
        /*0022*/ 	.short	0x0101


	//----- nvinfo : EIATTR_VRC_CTA_INIT_COUNT
	.align		4
        /*0024*/ 	.byte	0x02, 0x4a
	.zero		1
	.zero		1


	//----- nvinfo : EIATTR_EXIT_INSTR_OFFSETS
	.align		4
        /*0028*/ 	.byte	0x04, 0x1c
        /*002a*/ 	.short	(.L_412 - .L_411)


	//   ....[0]....
.L_411:
        /*002c*/ 	.word	0x00000010


	//----- nvinfo : EIATTR_MAX_THREADS
	.align		4
.L_412:
        /*0030*/ 	.byte	0x04, 0x05
        /*0032*/ 	.short	(.L_414 - .L_413)
.L_413:
        /*0034*/ 	.word	0x00000080
        /*0038*/ 	.word	0x00000001
        /*003c*/ 	.word	0x00000001


	//----- nvinfo : EIATTR_CBANK_PARAM_SIZE
	.align		4
.L_414:
        /*0040*/ 	.byte	0x03, 0x19
        /*0042*/ 	.short	0x0428


	//----- nvinfo : EIATTR_PARAM_CBANK
	.align		4
        /*0044*/ 	.byte	0x04, 0x0a
        /*0046*/ 	.short	(.L_416 - .L_415)
	.align		4
.L_415:
        /*0048*/ 	.word	index@(.nv.constant0._ZN7cutlass13device_kernelIN5flash19enable_sm80_to_sm89INS1_16FlashAttnFwdSm80INS1_25CollectiveMainloopFwdSm80ILi4ELi1ELb0EN4cute5tupleIJNS5_1CILi128EEENS7_ILi64EEES8_EEELi128ENS_10bfloat16_tEfNS_4arch4Sm80ELb1ELb0ELb1ELb0ELb1ELb0ELb1ELb0EEENS1_21CollectiveEpilogueFwdINS6_IJS8_S8_S9_EEENS6_IJNS7_ILi1EEESH_SH_EEESB_SD_Li128ELb0ELb1ELb0ELb0EEENS1_30DynamicPersistentTileSchedulerILi128ELi128ELb0ELb1ELb0EEEEEEEEEvNT_6ParamsE)
        /*004c*/ 	.short	0x0380
        /*004e*/ 	.short	0x0428


	//----- nvinfo : EIATTR_SW_WAR
	.align		4
.L_416:
        /*0050*/ 	.byte	0x04, 0x36
        /*0052*/ 	.short	(.L_418 - .L_417)
.L_417:
        /*0054*/ 	.word	0x00000008
.L_418:


//--------------------- .nv.info._ZN7cutlass13device_kernelIN5flash19enable_sm80_to_sm89INS1_16FlashAttnFwdSm80INS1_25CollectiveMainloopFwdSm80ILi4ELi1ELb0EN4cute5tupleIJNS5_1CILi128EEENS7_ILi64EEES8_EEELi128ENS_10bfloat16_tEfNS_4arch4Sm80ELb1ELb0ELb1ELb1ELb1ELb0ELb1ELb0EEENS1_21CollectiveEpilogueFwdINS6_IJS8_S8_S9_EEENS6_IJNS7_ILi1EEESH_SH_EEESB_SD_Li128ELb1ELb1ELb0ELb0EEENS1_19SingleTileSchedulerILb1ELb0ELb1ELi128EEEEEEEEEvNT_6ParamsE --------------------------
	.section	.nv.info._ZN7cutlass13device_kernelIN5flash19enable_sm80_to_sm89INS1_16FlashAttnFwdSm80INS1_25CollectiveMainloopFwdSm80ILi4ELi1ELb0EN4cute5tupleIJNS5_1CILi128EEENS7_ILi64EEES8_EEELi128ENS_10bfloat16_tEfNS_4arch4Sm80ELb1ELb0ELb1ELb1ELb1ELb0ELb1ELb0EEENS1_21CollectiveEpilogueFwdINS6_IJS8_S8_S9_EEENS6_IJNS7_ILi1EEESH_SH_EEESB_SD_Li128ELb1ELb1ELb0ELb0EEENS1_19SingleTileSchedulerILb1ELb0ELb1ELi128EEEEEEEEEvNT_6ParamsE,"",@"SHT_CUDA_INFO"
	.sectionflags	@""
	.align	4


	//----- nvinfo : EIATTR_CUDA_API_VERSION
	.align		4
        /*0000*/ 	.byte	0x04, 0x37
        /*0002*/ 	.short	(.L_420 - .L_419)
.L_419:
        /*0004*/ 	.word	0x00000082


	//----- nvinfo : EIATTR_KPARAM_INFO
	.align		4
.L_420:
        /*0008*/ 	.byte	0x04, 0x17
        /*000a*/ 	.short	(.L_422 - .L_421)
.L_421:
        /*000c*/ 	.word	0x00000000
        /*0010*/ 	.short	0x0000
        /*0012*/ 	.short	0x0000
        /*0014*/ 	.byte	0x00, 0xf0, 0x61, 0x10


	//----- nvinfo : EIATTR_SPARSE_MMA_MASK
	.align		4
.L_422:
        /*0018*/ 	.byte	0x03, 0x50
        /*001a*/ 	.short	0x0000


	//----- nvinfo : EIATTR_MAXREG_COUNT
	.align		4
        /*001c*/ 	.byte	0x03, 0x1b
        /*001e*/ 	.short	0x00ff


	//----- nvinfo : EIATTR_MERCURY_ISA_VERSION
	.align		4
        /*0020*/ 	.byte	0x03, 0x5f
        /*0022*/ 	.short	0x0101


	//----- nvinfo : EIATTR_VRC_CTA_INIT_COUNT
	.align		4
        /*0024*/ 	.byte	0x02, 0x4a
	.zero		1
	.zero		1


	//----- nvinfo : EIATTR_EXIT_INSTR_OFFSETS
	.align		4
        /*0028*/ 	.byte	0x04, 0x1c
        /*002a*/ 	.short	(.L_424 - .L_423)


	//   ....[0]....
.L_423:
        /*002c*/ 	.word	0x00000010


	//----- nvinfo : EIATTR_MAX_THREADS
	.align		4
.L_424:
        /*0030*/ 	.byte	0x04, 0x05
        /*0032*/ 	.short	(.L_426 - .L_425)
.L_425:
        /*0034*/ 	.word	0x00000080
        /*0038*/ 	.word	0x00000001
        /*003c*/ 	.word	0x00000001


	//----- nvinfo : EIATTR_CBANK_PARAM_SIZE
	.align		4
.L_426:
        /*0040*/ 	.byte	0x03, 0x19
        /*0042*/ 	.short	0x0418


	//----- nvinfo : EIATTR_PARAM_CBANK
	.align		4
        /*0044*/ 	.byte	0x04, 0x0a
        /*0046*/ 	.short	(.L_428 - .L_427)
	.align		4
.L_427:
        /*0048*/ 	.word	index@(.nv.constant0._ZN7cutlass13device_kernelIN5flash19enable_sm80_to_sm89INS1_16FlashAttnFwdSm80INS1_25CollectiveMainloopFwdSm80ILi4ELi1ELb0EN4cute5tupleIJNS5_1CILi128EEENS7_ILi64EEES8_EEELi128ENS_10bfloat16_tEfNS_4arch4Sm80ELb1ELb0ELb1ELb1ELb1ELb0ELb1ELb0EEENS1_21CollectiveEpilogueFwdINS6_IJS8_S8_S9_EEENS6_IJNS7_ILi1EEESH_SH_EEESB_SD_Li128ELb1ELb1ELb0ELb0EEENS1_19SingleTileSchedulerILb1ELb0ELb1ELi128EEEEEEEEEvNT_6ParamsE)
        /*004c*/ 	.short	0x0380
        /*004e*/ 	.short	0x0418


	//----- nvinfo : EIATTR_SW_WAR
	.align		4
.L_428:
        /*0050*/ 	.byte	0x04, 0x36
        /*0052*/ 	.short	(.L_430 - .L_429)
.L_429:
        /*0054*/ 	.word	0x00000008
.L_430:


//--------------------- .nv.info._ZN7cutlass13device_kernelIN5flash19enable_sm80_to_sm89INS1_16FlashAttnFwdSm80INS1_25CollectiveMainloopFwdSm80ILi4ELi1ELb0EN4cute5tupleIJNS5_1CILi128EEENS7_ILi64EEES8_EEELi128ENS_10bfloat16_tEfNS_4arch4Sm80ELb1ELb0ELb1ELb1ELb1ELb1ELb1ELb0EEENS1_21CollectiveEpilogueFwdINS6_IJS8_S8_S9_EEENS6_IJNS7_ILi1EEESH_SH_EEESB_SD_Li128ELb1ELb1ELb0ELb0EEENS1_19SingleTileSchedulerILb1ELb0ELb1ELi128EEEEEEEEEvNT_6ParamsE --------------------------
	.section	.nv.info._ZN7cutlass13device_kernelIN5flash19enable_sm80_to_sm89INS1_16FlashAttnFwdSm80INS1_25CollectiveMainloopFwdSm80ILi4ELi1ELb0EN4cute5tupleIJNS5_1CILi128EEENS7_ILi64EEES8_EEELi128ENS_10bfloat16_tEfNS_4arch4Sm80ELb1ELb0ELb1ELb1ELb1ELb1ELb1ELb0EEENS1_21CollectiveEpilogueFwdINS6_IJS8_S8_S9_EEENS6_IJNS7_ILi1EEESH_SH_EEESB_SD_Li128ELb1ELb1ELb0ELb0EEENS1_19SingleTileSchedulerILb1ELb0ELb1ELi128EEEEEEEEEvNT_6ParamsE,"",@"SHT_CUDA_INFO"
	.sectionflags	@""
	.align	4


	//----- nvinfo : EIATTR_CUDA_API_VERSION
	.align		4
        /*0000*/ 	.byte	0x04, 0x37
        /*0002*/ 	.short	(.L_432 - .L_431)
.L_431:
        /*0004*/ 	.word	0x00000082


	//----- nvinfo : EIATTR_KPARAM_INFO
	.align		4
.L_432:
        /*0008*/ 	.byte	0x04, 0x17
        /*000a*/ 	.short	(.L_434 - .L_433)
.L_433:
        /*000c*/ 	.word	0x00000000
        /*0010*/ 	.short	0x0000
        /*0012*/ 	.short	0x0000
        /*0014*/ 	.byte	0x00, 0xf0, 0x61, 0x10


	//----- nvinfo : EIATTR_SPARSE_MMA_MASK
	.align		4
.L_434:
        /*0018*/ 	.byte	0x03, 0x50
        /*001a*/ 	.short	0x0000


	//----- nvinfo : EIATTR_MAXREG_COUNT
	.align		4
        /*001c*/ 	.byte	0x03, 0x1b
        /*001e*/ 	.short	0x00ff


	//----- nvinfo : EIATTR_MERCURY_ISA_VERSION
	.align		4
        /*0020*/ 	.byte	0x03, 0x5f
        /*0022*/ 	.short	0x0101


	//----- nvinfo : EIATTR_VRC_CTA_INIT_COUNT
	.align		4
        /*0024*/ 	.byte	0x02, 0x4a
	.zero		1
	.zero		1


	//----- nvinfo : EIATTR_EXIT_INSTR_OFFSETS
	.align		4
        /*0028*/ 	.byte	0x04, 0x1c
        /*002a*/ 	.short	(.L_436 - .L_435)


	//   ....[0]....
.L_435:
        /*002c*/ 	.word	0x00000010


	//----- nvinfo : EIATTR_MAX_THREADS
	.align		4
.L_436:
        /*0030*/ 	.byte	0x04, 0x05
        /*0032*/ 	.short	(.L_438 - .L_437)
.L_437:
        /*0034*/ 	.word	0x00000080
        /*0038*/ 	.word	0x00000001
        /*003c*/ 	.word	0x00000001


	//----- nvinfo : EIATTR_CBANK_PARAM_SIZE
	.align		4
.L_438:
        /*0040*/ 	.byte	0x03, 0x19
        /*0042*/ 	.short	0x0418


	//----- nvinfo : EIATTR_PARAM_CBANK
	.align		4
        /*0044*/ 	.byte	0x04, 0x0a
        /*0046*/ 	.short	(.L_440 - .L_439)
	.align		4
.L_439:
        /*0048*/ 	.word	index@(.nv.constant0._ZN7cutlass13device_kernelIN5flash19enable_sm80_to_sm89INS1_16FlashAttnFwdSm80INS1_25CollectiveMainloopFwdSm80ILi4ELi1ELb0EN4cute5tupleIJNS5_1CILi128EEENS7_ILi64EEES8_EEELi128ENS_10bfloat16_tEfNS_4arch4Sm80ELb1ELb0ELb1ELb1ELb1ELb1ELb1ELb0EEENS1_21CollectiveEpilogueFwdINS6_IJS8_S8_S9_EEENS6_IJNS7_ILi1EEESH_SH_EEESB_SD_Li128ELb1ELb1ELb0ELb0EEENS1_19SingleTileSchedulerILb1ELb0ELb1ELi128EEEEEEEEEvNT_6ParamsE)
        /*004c*/ 	.short	0x0380
        /*004e*/ 	.short	0x0418


	//----- nvinfo : EIATTR_SW_WAR
	.align		4
.L_440:
        /*0050*/ 	.byte	0x04, 0x36
        /*0052*/ 	.short	(.L_442 - .L_441)
.L_441:
        /*0054*/ 	.word	0x00000008
.L_442:


//--------------------- .nv.info._ZN7cutlass13device_kernelIN5flash19enable_sm80_to_sm89INS1_16FlashAttnFwdSm80INS1_25CollectiveMainloopFwdSm80ILi8ELi1ELb1EN4cute5tupleIJNS5_1CILi128EEES8_S8_EEELi128ENS_10bfloat16_tEfNS_4arch4Sm80ELb0ELb0ELb0ELb0ELb1ELb0ELb1ELb0EEENS1_21CollectiveEpilogueFwdIS9_NS6_IJNS7_ILi1EEESF_SF_EEESA_SC_Li256ELb0ELb1ELb0ELb0EEENS1_19SingleTileSchedulerILb0ELb0ELb1ELi128EEEEEEEEEvNT_6ParamsE --------------------------
	.section	.nv.info._ZN7cutlass13device_kernelIN5flash19enable_sm80_to_sm89INS1_16FlashAttnFwdSm80INS1_25CollectiveMainloopFwdSm80ILi8ELi1ELb1EN4cute5tupleIJNS5_1CILi128EEES8_S8_EEELi128ENS_10bfloat16_tEfNS_4arch4Sm80ELb0ELb0ELb0ELb0ELb1ELb0ELb1ELb0EEENS1_21CollectiveEpilogueFwdIS9_NS6_IJNS7_ILi1EEESF_SF_EEESA_SC_Li256ELb0ELb1ELb0ELb0EEENS1_19SingleTileSchedulerILb0ELb0ELb1ELi128EEEEEEEEEvNT_6ParamsE,"",@"SHT_CUDA_INFO"
	.sectionflags	@""
	.align	4


	//----- nvinfo : EIATTR_CUDA_API_VERSION
	.align		4
        /*0000*/ 	.byte	0x04, 0x37
        /*0002*/ 	.short	(.L_444 - .L_443)
.L_443:
        /*0004*/ 	.word	0x00000082


	//----- nvinfo : EIATTR_KPARAM_INFO
	.align		4
.L_444:
        /*0008*/ 	.byte	0x04, 0x17
        /*000a*/ 	.short	(.L_446 - .L_445)
.L_445:
        /*000c*/ 	.word	0x00000000
        /*0010*/ 	.short	0x0000
        /*0012*/ 	.short	0x0000
        /*0014*/ 	.byte	0x00, 0xf0, 0x61, 0x10


	//----- nvinfo : EIATTR_SPARSE_MMA_MASK
	.align		4
.L_446:
        /*0018*/ 	.byte	0x03, 0x50
        /*001a*/ 	.short	0x0000


	//----- nvinfo : EIATTR_MAXREG_COUNT
	.align		4
        /*001c*/ 	.byte	0x03, 0x1b
        /*001e*/ 	.short	0x00ff


	//----- nvinfo : EIATTR_MERCURY_ISA_VERSION
	.align		4
        /*0020*/ 	.byte	0x03, 0x5f
        /*0022*/ 	.short	0x0101


	//----- nvinfo : EIATTR_VRC_CTA_INIT_COUNT
	.align		4
        /*0024*/ 	.byte	0x02, 0x4a
	.zero		1
	.zero		1


	//----- nvinfo : EIATTR_EXIT_INSTR_OFFSETS
	.align		4
        /*0028*/ 	.byte	0x04, 0x1c
        /*002a*/ 	.short	(.L_448 - .L_447)


	//   ....[0]....
.L_447:
        /*002c*/ 	.word	0x00000010


	//----- nvinfo : EIATTR_MAX_THREADS
	.align		4
.L_448:
        /*0030*/ 	.byte	0x04, 0x05
        /*0032*/ 	.short	(.L_450 - .L_449)
.L_449:
        /*0034*/ 	.word	0x00000100
        /*0038*/ 	.word	0x00000001
        /*003c*/ 	.word	0x00000001


	//----- nvinfo : EIATTR_CBANK_PARAM_SIZE
	.align		4
.L_450:
        /*0040*/ 	.byte	0x03, 0x19
        /*0042*/ 	.short	0x0418


	//----- nvinfo : EIATTR_PARAM_CBANK
	.align		4
        /*0044*/ 	.byte	0x04, 0x0a
        /*0046*/ 	.short	(.L_452 - .L_451)
	.align		4
.L_451:
        /*0048*/ 	.word	index@(.nv.constant0._ZN7cutlass13device_kernelIN5flash19enable_sm80_to_sm89INS1_16FlashAttnFwdSm80INS1_25CollectiveMainloopFwdSm80ILi8ELi1ELb1EN4cute5tupleIJNS5_1CILi128EEES8_S8_EEELi128ENS_10bfloat16_tEfNS_4arch4Sm80ELb0ELb0ELb0ELb0ELb1ELb0ELb1ELb0EEENS1_21CollectiveEpilogueFwdIS9_NS6_IJNS7_ILi1EEESF_SF_EEESA_SC_Li256ELb0ELb1ELb0ELb0EEENS1_19SingleTileSchedulerILb0ELb0ELb1ELi128EEEEEEEEEvNT_6ParamsE)
        /*004c*/ 	.short	0x0380
        /*004e*/ 	.short	0x0418


	//----- nvinfo : EIATTR_SW_WAR
	.align		4
.L_452:
        /*0050*/ 	.byte	0x04, 0x36
        /*0052*/ 	.short	(.L_454 - .L_453)
.L_453:
        /*0054*/ 	.word	0x00000008
.L_454:


//--------------------- .nv.info._ZN7cutlass13device_kernelIN5flash19enable_sm80_to_sm89INS1_16FlashAttnFwdSm80INS1_25CollectiveMainloopFwdSm80ILi8ELi1ELb1EN4cute5tupleIJNS5_1CILi128EEES8_S8_EEELi128ENS_10bfloat16_tEfNS_4arch4Sm80ELb0ELb0ELb0ELb1ELb1ELb0ELb1ELb0EEENS1_21CollectiveEpilogueFwdIS9_NS6_IJNS7_ILi1EEESF_SF_EEESA_SC_Li256ELb1ELb1ELb0ELb0EEENS1_19SingleTileSchedulerILb1ELb0ELb1ELi128EEEEEEEEEvNT_6ParamsE --------------------------
	.section	.nv.info._ZN7cutlass13device_kernelIN5flash19enable_sm80_to_sm89INS1_16FlashAttnFwdSm80INS1_25CollectiveMainloopFwdSm80ILi8ELi1ELb1EN4cute5tupleIJNS5_1CILi128EEES8_S8_EEELi128ENS_10bfloat16_tEfNS_4arch4Sm80ELb0ELb0ELb0ELb1ELb1ELb0ELb1ELb0EEENS1_21CollectiveEpilogueFwdIS9_NS6_IJNS7_ILi1EEESF_SF_EEESA_SC_Li256ELb1ELb1ELb0ELb0EEENS1_19SingleTileSchedulerILb1ELb0ELb1ELi128EEEEEEEEEvNT_6ParamsE,"",@"SHT_CUDA_INFO"
	.sectionflags	@""
	.align	4


	//----- nvinfo : EIATTR_CUDA_API_VERSION
	.align		4
        /*0000*/ 	.byte	0x04, 0x37
        /*0002*/ 	.short	(.L_456 - .L_455)
.L_455:
        /*0004*/ 	.word	0x00000082


	//----- nvinfo : EIATTR_KPARAM_INFO
	.align		4
.L_456:
        /*0008*/ 	.byte	0x04, 0x17
        /*000a*/ 	.short	(.L_458 - .L_457)
.L_457:
        /*000c*/ 	.word	0x00000000
        /*0010*/ 	.short	0x0000
        /*0012*/ 	.short	0x0000
        /*0014*/ 	.byte	0x00, 0xf0, 0x61, 0x10


	//----- nvinfo : EIATTR_SPARSE_MMA_MASK
	.align		4
.L_458:
        /*0018*/ 	.byte	0x03, 0x50
        /*001a*/ 	.short	0x0000


	//----- nvinfo : EIATTR_MAXREG_COUNT
	.align		4
        /*001c*/ 	.byte	0x03, 0x1b
        /*001e*/ 	.short	0x00ff


	//----- nvinfo : EIATTR_MERCURY_ISA_VERSION
	.align		4
        /*0020*/ 	.byte	0x03, 0x5f
        /*0022*/ 	.short	0x0101


	//----- nvinfo : EIATTR_VRC_CTA_INIT_COUNT
	.align		4
        /*0024*/ 	.byte	0x02, 0x4a
	.zero		1
	.zero		1


	//----- nvinfo : EIATTR_EXIT_INSTR_OFFSETS
	.align		4
        /*0028*/ 	.byte	0x04, 0x1c
        /*002a*/ 	.short	(.L_460 - .L_459)


	//   ....[0]....
.L_459:
        /*002c*/ 	.word	0x00000010


	//----- nvinfo : EIATTR_MAX_THREADS
	.align		4
.L_460:
        /*0030*/ 	.byte	0x04, 0x05
        /*0032*/ 	.short	(.L_462 - .L_461)
.L_461:
        /*0034*/ 	.word	0x00000100
        /*0038*/ 	.word	0x00000001
        /*003c*/ 	.word	0x00000001


	//----- nvinfo : EIATTR_CBANK_PARAM_SIZE
	.align		4
.L_462:
        /*0040*/ 	.byte	0x03, 0x19
        /*0042*/ 	.short	0x0418


	//----- nvinfo : EIATTR_PARAM_CBANK
	.align		4
        /*0044*/ 	.byte	0x04, 0x0a
        /*0046*/ 	.short	(.L_464 - .L_463)
	.align		4
.L_463:
        /*0048*/ 	.word	index@(.nv.constant0._ZN7cutlass13device_kernelIN5flash19enable_sm80_to_sm89INS1_16FlashAttnFwdSm80INS1_25CollectiveMainloopFwdSm80ILi8ELi1ELb1EN4cute5tupleIJNS5_1CILi128EEES8_S8_EEELi128ENS_10bfloat16_tEfNS_4arch4Sm80ELb0ELb0ELb0ELb1ELb1ELb0ELb1ELb0EEENS1_21CollectiveEpilogueFwdIS9_NS6_IJNS7_ILi1EEESF_SF_EEESA_SC_Li256ELb1ELb1ELb0ELb0EEENS1_19SingleTileSchedulerILb1ELb0ELb1ELi128EEEEEEEEEvNT_6ParamsE)
        /*004c*/ 	.short	0x0380
        /*004e*/ 	.short	0x0418


	//----- nvinfo : EIATTR_SW_WAR
	.align		4
.L_464:
        /*0050*/ 	.byte	0x04, 0x36
        /*0052*/ 	.short	(.L_466 - .L_465)
.L_465:
        /*0054*/ 	.word	0x00000008
.L_466:


//--------------------- .nv.info._ZN7cutlass13device_kernelIN5flash19enable_sm80_to_sm89INS1_16FlashAttnFwdSm80INS1_25CollectiveMainloopFwdSm80ILi8ELi1ELb1EN4cute5tupleIJNS5_1CILi128EEES8_S8_EEELi128ENS_10bfloat16_tEfNS_4arch4Sm80ELb0ELb0ELb0ELb1ELb1ELb1ELb1ELb0EEENS1_21CollectiveEpilogueFwdIS9_NS6_IJNS7_ILi1EEESF_SF_EEESA_SC_Li256ELb1ELb1ELb0ELb0EEENS1_19SingleTileSchedulerILb1ELb0ELb1ELi128EEEEEEEEEvNT_6ParamsE --------------------------
	.section	.nv.info._ZN7cutlass13device_kernelIN5flash19enable_sm80_to_sm89INS1_16FlashAttnFwdSm80INS1_25CollectiveMainloopFwdSm80ILi8ELi1ELb1EN4cute5tupleIJNS5_1CILi128EEES8_S8_EEELi128ENS_10bfloat16_tEfNS_4arch4Sm80ELb0ELb0ELb0ELb1ELb1ELb1ELb1ELb0EEENS1_21CollectiveEpilogueFwdIS9_NS6_IJNS7_ILi1EEESF_SF_EEESA_SC_Li256ELb1ELb1ELb0ELb0EEENS1_19SingleTileSchedulerILb1ELb0ELb1ELi128EEEEEEEEEvNT_6ParamsE,"",@"SHT_CUDA_INFO"
	.sectionflags	@""
	.align	4


	//----- nvinfo : EIATTR_CUDA_API_VERSION
	.align		4
        /*0000*/ 	.byte	0x04, 0x37
        /*0002*/ 	.short	(.L_468 - .L_467)
.L_467:
        /*0004*/ 	.word	0x00000082


	//----- nvinfo : EIATTR_KPARAM_INFO
	.align		4
.L_468:
        /*0008*/ 	.byte	0x04, 0x17
        /*000a*/ 	.short	(.L_470 - .L_469)
.L_469:
        /*000c*/ 	.word	0x00000000
        /*0010*/ 	.short	0x0000
        /*0012*/ 	.short	0x0000
        /*0014*/ 	.byte	0x00, 0xf0, 0x61, 0x10


	//----- nvinfo : EIATTR_SPARSE_MMA_MASK
	.align		4
.L_470:
        /*0018*/ 	.byte	0x03, 0x50
        /*001a*/ 	.short	0x0000


	//----- nvinfo : EIATTR_MAXREG_COUNT
	.align		4
        /*001c*/ 	.byte	0x03, 0x1b
        /*001e*/ 	.short	0x00ff


	//----- nvinfo : EIATTR_MERCURY_ISA_VERSION
	.align		4
        /*0020*/ 	.byte	0x03, 0x5f
        /*0022*/ 	.short	0x0101


	//----- nvinfo : EIATTR_VRC_CTA_INIT_COUNT
	.align		4
        /*0024*/ 	.byte	0x02, 0x4a
	.zero		1
	.zero		1


	//----- nvinfo : EIATTR_EXIT_INSTR_OFFSETS
	.align		4
        /*0028*/ 	.byte	0x04, 0x1c
        /*002a*/ 	.short	(.L_472 - .L_471)


	//   ....[0]....
.L_471:
        /*002c*/ 	.word	0x00000010


	//----- nvinfo : EIATTR_MAX_THREADS
	.align		4
.L_472:
        /*0030*/ 	.byte	0x04, 0x05
        /*0032*/ 	.short	(.L_474 - .L_473)
.L_473:
        /*0034*/ 	.word	0x00000100
        /*0038*/ 	.word	0x00000001
        /*003c*/ 	.word	0x00000001


	//----- nvinfo : EIATTR_CBANK_PARAM_SIZE
	.align		4
.L_474:
        /*0040*/ 	.byte	0x03, 0x19
        /*0042*/ 	.short	0x0418


	//----- nvinfo : EIATTR_PARAM_CBANK
	.align		4
        /*0044*/ 	.byte	0x04, 0x0a
        /*0046*/ 	.short	(.L_476 - .L_475)
	.align		4
.L_475:
        /*0048*/ 	.word	index@(.nv.constant0._ZN7cutlass13device_kernelIN5flash19enable_sm80_to_sm89INS1_16FlashAttnFwdSm80INS1_25CollectiveMainloopFwdSm80ILi8ELi1ELb1EN4cute5tupleIJNS5_1CILi128EEES8_S8_EEELi128ENS_10bfloat16_tEfNS_4arch4Sm80ELb0ELb0ELb0ELb1ELb1ELb1ELb1ELb0EEENS1_21CollectiveEpilogueFwdIS9_NS6_IJNS7_ILi1EEESF_SF_EEESA_SC_Li256ELb1ELb1ELb0ELb0EEENS1_19SingleTileSchedulerILb1ELb0ELb1ELi128EEEEEEEEEvNT_6ParamsE)
        /*004c*/ 	.short	0x0380
        /*004e*/ 	.short	0x0418


	//----- nvinfo : EIATTR_SW_WAR
	.align		4
.L_476:
        /*0050*/ 	.byte	0x04, 0x36
        /*0052*/ 	.short	(.L_478 - .L_477)
.L_477:
        /*0054*/ 	.word	0x00000008
.L_478:


//--------------------- .nv.info._ZN7cutlass13device_kernelIN5flash19enable_sm80_to_sm89INS1_16FlashAttnFwdSm80INS1_25CollectiveMainloopFwdSm80ILi8ELi1ELb1EN4cute5tupleIJNS5_1CILi128EEENS7_ILi96EEES8_EEELi128ENS_10bfloat16_tEfNS_4arch4Sm80ELb0ELb1ELb0ELb0ELb1ELb0ELb1ELb0EEENS1_21CollectiveEpilogueFwdINS6_IJS8_S8_S9_EEENS6_IJNS7_ILi1EEESH_SH_EEESB_SD_Li256ELb0ELb1ELb0ELb0EEENS1_19SingleTileSchedulerILb0ELb0ELb1ELi128EEEEEEEEEvNT_6ParamsE --------------------------
	.section	.nv.info._ZN7cutlass13device_kernelIN5flash19enable_sm80_to_sm89INS1_16FlashAttnFwdSm80INS1_25CollectiveMainloopFwdSm80ILi8ELi1ELb1EN4cute5tupleIJNS5_1CILi128EEENS7_ILi96EEES8_EEELi128ENS_10bfloat16_tEfNS_4arch4Sm80ELb0ELb1ELb0ELb0ELb1ELb0ELb1ELb0EEENS1_21CollectiveEpilogueFwdINS6_IJS8_S8_S9_EEENS6_IJNS7_ILi1EEESH_SH_EEESB_SD_Li256ELb0ELb1ELb0ELb0EEENS1_19SingleTileSchedulerILb0ELb0ELb1ELi128EEEEEEEEEvNT_6ParamsE,"",@"SHT_CUDA_INFO"
	.sectionflags	@""
	.align	4


	//----- nvinfo : EIATTR_CUDA_API_VERSION
	.align		4
        /*0000*/ 	.byte	0x04, 0x37
        /*0002*/ 	.short	(.L_480 - .L_479)
.L_479:
        /*0004*/ 	.word	0x00000082


	//----- nvinfo : EIATTR_KPARAM_INFO
	.align		4
.L_480:
        /*0008*/ 	.byte	0x04, 0x17
        /*000a*/ 	.short	(.L_482 - .L_481)
.L_481:
        /*000c*/ 	.word	0x00000000
        /*0010*/ 	.short	0x0000
        /*0012*/ 	.short	0x0000
        /*0014*/ 	.byte	0x00, 0xf0, 0x61, 0x10


	//----- nvinfo : EIATTR_SPARSE_MMA_MASK
	.align		4
.L_482:
        /*0018*/ 	.byte	0x03, 0x50
        /*001a*/ 	.short	0x0000


	//----- nvinfo : EIATTR_MAXREG_COUNT
	.align		4
        /*001c*/ 	.byte	0x03, 0x1b
        /*001e*/ 	.short	0x00ff


	//----- nvinfo : EIATTR_MERCURY_ISA_VERSION
	.align		4
        /*0020*/ 	.byte	0x03, 0x5f
        /*0022*/ 	.short	0x0101


	//----- nvinfo : EIATTR_VRC_CTA_INIT_COUNT
	.align		4
        /*0024*/ 	.byte	0x02, 0x4a
	.zero		1
	.zero		1


	//----- nvinfo : EIATTR_EXIT_INSTR_OFFSETS
	.align		4
        /*0028*/ 	.byte	0x04, 0x1c
        /*002a*/ 	.short	(.L_484 - .L_483)


	//   ....[0]....
.L_483:
        /*002c*/ 	.word	0x00000010


	//----- nvinfo : EIATTR_MAX_THREADS
	.align		4
.L_484:
        /*0030*/ 	.byte	0x04, 0x05
        /*0032*/ 	.short	(.L_486 - .L_485)
.L_485:
        /*0034*/ 	.word	0x00000100
        /*0038*/ 	.word	0x00000001
        /*003c*/ 	.word	0x00000001


	//----- nvinfo : EIATTR_CBANK_PARAM_SIZE
	.align		4
.L_486:
        /*0040*/ 	.byte	0x03, 0x19
        /*0042*/ 	.short	0x0418


	//----- nvinfo : EIATTR_PARAM_CBANK
	.align		4
        /*0044*/ 	.byte	0x04, 0x0a
        /*0046*/ 	.short	(.L_488 - .L_487)
	.align		4
.L_487:
        /*0048*/ 	.word	index@(.nv.constant0._ZN7cutlass13device_kernelIN5flash19enable_sm80_to_sm89INS1_16FlashAttnFwdSm80INS1_25CollectiveMainloopFwdSm80ILi8ELi1ELb1EN4cute5tupleIJNS5_1CILi128EEENS7_ILi96EEES8_EEELi128ENS_10bfloat16_tEfNS_4arch4Sm80ELb0ELb1ELb0ELb0ELb1ELb0ELb1ELb0EEENS1_21CollectiveEpilogueFwdINS6_IJS8_S8_S9_EEENS6_IJNS7_ILi1EEESH_SH_EEESB_SD_Li256ELb0ELb1ELb0ELb0EEENS1_19SingleTileSchedulerILb0ELb0ELb1ELi128EEEEEEEEEvNT_6ParamsE)
        /*004c*/ 	.short	0x0380
        /*004e*/ 	.short	0x0418


	//----- nvinfo : EIATTR_SW_WAR
	.align		4
.L_488:
        /*0050*/ 	.byte	0x04, 0x36
        /*0052*/ 	.short	(.L_490 - .L_489)
.L_489:
        /*0054*/ 	.word	0x00000008
.L_490:


//--------------------- .nv.info._ZN7cutlass13device_kernelIN5flash19enable_sm80_to_sm89INS1_16FlashAttnFwdSm80INS1_25CollectiveMainloopFwdSm80ILi8ELi1ELb1EN4cute5tupleIJNS5_1CILi128EEENS7_ILi96EEES8_EEELi128ENS_10bfloat16_tEfNS_4arch4Sm80ELb0ELb1ELb0ELb1ELb1ELb0ELb1ELb0EEENS1_21CollectiveEpilogueFwdINS6_IJS8_S8_S9_EEENS6_IJNS7_ILi1EEESH_SH_EEESB_SD_Li256ELb1ELb1ELb0ELb0EEENS1_19SingleTileSchedulerILb1ELb0ELb1ELi128EEEEEEEEEvNT_6ParamsE --------------------------
	.section	.nv.info._ZN7cutlass13device_kernelIN5flash19enable_sm80_to_sm89INS1_16FlashAttnFwdSm80INS1_25CollectiveMainloopFwdSm80ILi8ELi1ELb1EN4cute5tupleIJNS5_1CILi128EEENS7_ILi96EEES8_EEELi128ENS_10bfloat16_tEfNS_4arch4Sm80ELb0ELb1ELb0ELb1ELb1ELb0ELb1ELb0EEENS1_21CollectiveEpilogueFwdINS6_IJS8_S8_S9_EEENS6_IJNS7_ILi1EEESH_SH_EEESB_SD_Li256ELb1ELb1ELb0ELb0EEENS1_19SingleTileSchedulerILb1ELb0ELb1ELi128EEEEEEEEEvNT_6ParamsE,"",@"SHT_CUDA_INFO"
	.sectionflags	@""
	.align	4


	//----- nvinfo : EIATTR_CUDA_API_VERSION
	.align		4
        /*0000*/ 	.byte	0x04, 0x37
        /*0002*/ 	.short	(.L_492 - .L_491)
.L_491:
        /*0004*/ 	.word	0x00000082


	//----- nvinfo : EIATTR_KPARAM_INFO
	.align		4
.L_492:
        /*0008*/ 	.byte	0x04, 0x17
        /*000a*/ 	.short	(.L_494 - .L_493)
.L_493:
        /*000c*/ 	.word	0x00000000
        /*0010*/ 	.short	0x0000
        /*0012*/ 	.short	0x0000
        /*0014*/ 	.byte	0x00, 0xf0, 0x61, 0x10


	//----- nvinfo : EIATTR_SPARSE_MMA_MASK
	.align		4
.L_494:
        /*0018*/ 	.byte	0x03, 0x50
        /*001a*/ 	.short	0x0000


	//----- nvinfo : EIATTR_MAXREG_COUNT
	.align		4
        /*001c*/ 	.byte	0x03, 0x1b
        /*001e*/ 	.short	0x00ff


	//----- nvinfo : EIATTR_MERCURY_ISA_VERSION
	.align		4
        /*0020*/ 	.byte	0x03, 0x5f
        /*0022*/ 	.short	0x0101


	//----- nvinfo : EIATTR_VRC_CTA_INIT_COUNT
	.align		4
        /*0024*/ 	.byte	0x02, 0x4a
	.zero		1
	.zero		1


	//----- nvinfo : EIATTR_EXIT_INSTR_OFFSETS
	.align		4
        /*0028*/ 	.byte	0x04, 0x1c
        /*002a*/ 	.short	(.L_496 - .L_495)


	//   ....[0]....
.L_495:
        /*002c*/ 	.word	0x00000010


	//----- nvinfo : EIATTR_MAX_THREADS
	.align		4
.L_496:
        /*0030*/ 	.byte	0x04, 0x05
        /*0032*/ 	.short	(.L_498 - .L_497)
.L_497:
        /*0034*/ 	.word	0x00000100
        /*0038*/ 	.word	0x00000001
        /*003c*/ 	.word	0x00000001


	//----- nvinfo : EIATTR_CBANK_PARAM_SIZE
	.align		4
.L_498:
        /*0040*/ 	.byte	0x03, 0x19
        /*0042*/ 	.short	0x0418


	//----- nvinfo : EIATTR_PARAM_CBANK
	.align		4
        /*0044*/ 	.byte	0x04, 0x0a
        /*0046*/ 	.short	(.L_500 - .L_499)
	.align		4
.L_499:
        /*0048*/ 	.word	index@(.nv.constant0._ZN7cutlass13device_kernelIN5flash19enable_sm80_to_sm89INS1_16FlashAttnFwdSm80INS1_25CollectiveMainloopFwdSm80ILi8ELi1ELb1EN4cute5tupleIJNS5_1CILi128EEENS7_ILi96EEES8_EEELi128ENS_10bfloat16_tEfNS_4arch4Sm80ELb0ELb1ELb0ELb1ELb1ELb0ELb1ELb0EEENS1_21CollectiveEpilogueFwdINS6_IJS8_S8_S9_EEENS6_IJNS7_ILi1EEESH_SH_EEESB_SD_Li256ELb1ELb1ELb0ELb0EEENS1_19SingleTileSchedulerILb1ELb0ELb1ELi128EEEEEEEEEvNT_6ParamsE)
        /*004c*/ 	.short	0x0380
        /*004e*/ 	.short	0x0418


	//----- nvinfo : EIATTR_SW_WAR
	.align		4
.L_500:
        /*0050*/ 	.byte	0x04, 0x36
        /*0052*/ 	.short	(.L_502 - .L_501)
.L_501:
        /*0054*/ 	.word	0x00000008
.L_502:


//--------------------- .nv.info._ZN7cutlass13device_kernelIN5flash19enable_sm80_to_sm89INS1_16FlashAttnFwdSm80INS1_25CollectiveMainloopFwdSm80ILi8ELi1ELb1EN4cute5tupleIJNS5_1CILi128EEENS7_ILi96EEES8_EEELi128ENS_10bfloat16_tEfNS_4arch4Sm80ELb0ELb1ELb0ELb1ELb1ELb1ELb1ELb0EEENS1_21CollectiveEpilogueFwdINS6_IJS8_S8_S9_EEENS6_IJNS7_ILi1EEESH_SH_EEESB_SD_Li256ELb1ELb1ELb0ELb0EEENS1_19SingleTileSchedulerILb1ELb0ELb1ELi128EEEEEEEEEvNT_6ParamsE --------------------------
	.section	.nv.info._ZN7cutlass13device_kernelIN5flash19enable_sm80_to_sm89INS1_16FlashAttnFwdSm80INS1_25CollectiveMainloopFwdSm80ILi8ELi1ELb1EN4cute5tupleIJNS5_1CILi128EEENS7_ILi96EEES8_EEELi128ENS_10bfloat16_tEfNS_4arch4Sm80ELb0ELb1ELb0ELb1ELb1ELb1ELb1ELb0EEENS1_21CollectiveEpilogueFwdINS6_IJS8_S8_S9_EEENS6_IJNS7_ILi1EEESH_SH_EEESB_SD_Li256ELb1ELb1ELb0ELb0EEENS1_19SingleTileSchedulerILb1ELb0ELb1ELi128EEEEEEEEEvNT_6ParamsE,"",@"SHT_CUDA_INFO"
	.sectionflags	@""
	.align	4


	//----- nvinfo : EIATTR_CUDA_API_VERSION
	.align		4
        /*0000*/ 	.byte	0x04, 0x37
        /*0002*/ 	.short	(.L_504 - .L_503)
.L_503:
        /*0004*/ 	.word	0x00000082


	//----- nvinfo : EIATTR_KPARAM_INFO
	.align		4
.L_504:
        /*0008*/ 	.byte	0x04, 0x17
        /*000a*/ 	.short	(.L_506 - .L_505)
.L_505:
        /*000c*/ 	.word	0x00000000
        /*0010*/ 	.short	0x0000
        /*0012*/ 	.short	0x0000
        /*0014*/ 	.byte	0x00, 0xf0, 0x61, 0x10


	//----- nvinfo : EIATTR_SPARSE_MMA_MASK
	.align		4
.L_506:
        /*0018*/ 	.byte	0x03, 0x50
        /*001a*/ 	.short	0x0000


	//----- nvinfo : EIATTR_MAXREG_COUNT
	.align		4
        /*001c*/ 	.byte	0x03, 0x1b
        /*001e*/ 	.short	0x00ff


	//----- nvinfo : EIATTR_MERCURY_ISA_VERSION
	.align		4
        /*0020*/ 	.byte	0x03, 0x5f
        /*0022*/ 	.short	0x0101


	//----- nvinfo : EIATTR_VRC_CTA_INIT_COUNT
	.align		4
        /*0024*/ 	.byte	0x02, 0x4a
	.zero		1
	.zero		1


	//----- nvinfo : EIATTR_EXIT_INSTR_OFFSETS
	.align		4
        /*0028*/ 	.byte	0x04, 0x1c
        /*002a*/ 	.short	(.L_508 - .L_507)


	//   ....[0]....
.L_507:
        /*002c*/ 	.word	0x00000010


	//----- nvinfo : EIATTR_MAX_THREADS
	.align		4
.L_508:
        /*0030*/ 	.byte	0x04, 0x05
        /*0032*/ 	.short	(.L_510 - .L_509)
.L_509:
        /*0034*/ 	.word	0x00000100
        /*0038*/ 	.word	0x00000001
        /*003c*/ 	.word	0x00000001


	//----- nvinfo : EIATTR_CBANK_PARAM_SIZE
	.align		4
.L_510:
        /*0040*/ 	.byte	0x03, 0x19
        /*0042*/ 	.short	0x0418


	//----- nvinfo : EIATTR_PARAM_CBANK
	.align		4
        /*0044*/ 	.byte	0x04, 0x0a
        /*0046*/ 	.short	(.L_512 - .L_511)
	.align		4
.L_511:
        /*0048*/ 	.word	index@(.nv.constant0._ZN7cutlass13device_kernelIN5flash19enable_sm80_to_sm89INS1_16FlashAttnFwdSm80INS1_25CollectiveMainloopFwdSm80ILi8ELi1ELb1EN4cute5tupleIJNS5_1CILi128EEENS7_ILi96EEES8_EEELi128ENS_10bfloat16_tEfNS_4arch4Sm80ELb0ELb1ELb0ELb1ELb1ELb1ELb1ELb0EEENS1_21CollectiveEpilogueFwdINS6_IJS8_S8_S9_EEENS6_IJNS7_ILi1EEESH_SH_EEESB_SD_Li256ELb1ELb1ELb0ELb0EEENS1_19SingleTileSchedulerILb1ELb0ELb1ELi128EEEEEEEEEvNT_6ParamsE)
        /*004c*/ 	.short	0x0380
        /*004e*/ 	.short	0x0418


	//----- nvinfo : EIATTR_SW_WAR
	.align		4
.L_512:
        /*0050*/ 	.byte	0x04, 0x36
        /*0052*/ 	.short	(.L_514 - .L_513)
.L_513:
        /*0054*/ 	.word	0x00000008
.L_514:


//--------------------- .nv.info._ZN7cutlass13device_kernelIN5flash19enable_sm80_to_sm89INS1_16FlashAttnFwdSm80INS1_25CollectiveMainloopFwdSm80ILi8ELi1ELb1EN4cute5tupleIJNS5_1CILi128EEES8_S8_EEELi128ENS_10bfloat16_tEfNS_4arch4Sm80ELb1ELb0ELb0ELb0ELb1ELb0ELb1ELb0EEENS1_21CollectiveEpilogueFwdIS9_NS6_IJNS7_ILi1EEESF_SF_EEESA_SC_Li256ELb0ELb1ELb0ELb0EEENS1_30DynamicPersistentTileSchedulerILi256ELi256ELb0ELb1ELb0EEEEEEEEEvNT_6ParamsE --------------------------
	.section	.nv.info._ZN7cutlass13device_kernelIN5flash19enable_sm80_to_sm89INS1_16FlashAttnFwdSm80INS1_25CollectiveMainloopFwdSm80ILi8ELi1ELb1EN4cute5tupleIJNS5_1CILi128EEES8_S8_EEELi128ENS_10bfloat16_tEfNS_4arch4Sm80ELb1ELb0ELb0ELb0ELb1ELb0ELb1ELb0EEENS1_21CollectiveEpilogueFwdIS9_NS6_IJNS7_ILi1EEESF_SF_EEESA_SC_Li256ELb0ELb1ELb0ELb0EEENS1_30DynamicPersistentTileSchedulerILi256ELi256ELb0ELb1ELb0EEEEEEEEEvNT_6ParamsE,"",@"SHT_CUDA_INFO"
	.sectionflags	@""
	.align	4


	//----- nvinfo : EIATTR_CUDA_API_VERSION
	.align		4
        /*0000*/ 	.byte	0x04, 0x37
        /*0002*/ 	.short	(.L_516 - .L_515)
.L_515:
        /*0004*/ 	.word	0x00000082


	//----- nvinfo : EIATTR_KPARAM_INFO
	.align		4
.L_516:
        /*0008*/ 	.byte	0x04, 0x17
        /*000a*/ 	.short	(.L_518 - .L_517)
.L_517:
        /*000c*/ 	.word	0x00000000
        /*0010*/ 	.short	0x0000
        /*0012*/ 	.short	0x0000
        /*0014*/ 	.byte	0x00, 0xf0, 0xa1, 0x10


	//----- nvinfo : EIATTR_SPARSE_MMA_MASK
	.align		4
.L_518:
        /*0018*/ 	.byte	0x03, 0x50
        /*001a*/ 	.short	0x0000


	//----- nvinfo : EIATTR_MAXREG_COUNT
	.align		4
        /*001c*/ 	.byte	0x03, 0x1b
        /*001e*/ 	.short	0x00ff


	//----- nvinfo : EIATTR_MERCURY_ISA_VERSION
	.align		4
        /*0020*/ 	.byte	0x03, 0x5f
        /*0022*/ 	.short	0x0101


	//----- nvinfo : EIATTR_VRC_CTA_INIT_COUNT
	.align		4
        /*0024*/ 	.byte	0x02, 0x4a
	.zero		1
	.zero		1


	//----- nvinfo : EIATTR_EXIT_INSTR_OFFSETS
	.align		4
        /*0028*/ 	.byte	0x04, 0x1c
        /*002a*/ 	.short	(.L_520 - .L_519)


	//   ....[0]....
.L_519:
        /*002c*/ 	.word	0x00000010


	//----- nvinfo : EIATTR_MAX_THREADS
	.align		4
.L_520:
        /*0030*/ 	.byte	0x04, 0x05
        /*0032*/ 	.short	(.L_522 - .L_521)
.L_521:
        /*0034*/ 	.word	0x00000100
        /*0038*/ 	.word	0x00000001
        /*003c*/ 	.word	0x00000001


	//----- nvinfo : EIATTR_CBANK_PARAM_SIZE
	.align		4
.L_522:
        /*0040*/ 	.byte	0x03, 0x19
        /*0042*/ 	.short	0x0428


	//----- nvinfo : EIATTR_PARAM_CBANK
	.align		4
        /*0044*/ 	.byte	0x04, 0x0a
        /*0046*/ 	.short	(.L_524 - .L_523)
	.align		4
.L_523:
        /*0048*/ 	.word	index@(.nv.constant0._ZN7cutlass13device_kernelIN5flash19enable_sm80_to_sm89INS1_16FlashAttnFwdSm80INS1_25CollectiveMainloopFwdSm80ILi8ELi1ELb1EN4cute5tupleIJNS5_1CILi128EEES8_S8_EEELi128ENS_10bfloat16_tEfNS_4arch4Sm80ELb1ELb0ELb0ELb0ELb1ELb0ELb1ELb0EEENS1_21CollectiveEpilogueFwdIS9_NS6_IJNS7_ILi1EEESF_SF_EEESA_SC_Li256ELb0ELb1ELb0ELb0EEENS1_30DynamicPersistentTileSchedulerILi256ELi256ELb0ELb1ELb0EEEEEEEEEvNT_6ParamsE)
        /*004c*/ 	.short	0x0380
        /*004e*/ 	.short	0x0428


	//----- nvinfo : EIATTR_SW_WAR
	.align		4
.L_524:
        /*0050*/ 	.byte	0x04, 0x36
        /*0052*/ 	.short	(.L_526 - .L_525)
.L_525:
        /*0054*/ 	.word	0x00000008
.L_526:


//--------------------- .nv.info._ZN7cutlass13device_kernelIN5flash19enable_sm80_to_sm89INS1_16FlashAttnFwdSm80INS1_25CollectiveMainloopFwdSm80ILi8ELi1ELb1EN4cute5tupleIJNS5_1CILi128EEES8_S8_EEELi128ENS_10bfloat16_tEfNS_4arch4Sm80ELb1ELb0ELb0ELb1ELb1ELb0ELb1ELb0EEENS1_21CollectiveEpilogueFwdIS9_NS6_IJNS7_ILi1EEESF_SF_EEESA_SC_Li256ELb1ELb1ELb0ELb0EEENS1_19SingleTileSchedulerILb1ELb0ELb1ELi128EEEEEEEEEvNT_6ParamsE --------------------------
	.section	.nv.info._ZN7cutlass13device_kernelIN5flash19enable_sm80_to_sm89INS1_16FlashAttnFwdSm80INS1_25CollectiveMainloopFwdSm80ILi8ELi1ELb1EN4cute5tupleIJNS5_1CILi128EEES8_S8_EEELi128ENS_10bfloat16_tEfNS_4arch4Sm80ELb1ELb0ELb0ELb1ELb1ELb0ELb1ELb0EEENS1_21CollectiveEpilogueFwdIS9_NS6_IJNS7_ILi1EEESF_SF_EEESA_SC_Li256ELb1ELb1ELb0ELb0EEENS1_19SingleTileSchedulerILb1ELb0ELb1ELi128EEEEEEEEEvNT_6ParamsE,"",@"SHT_CUDA_INFO"
	.sectionflags	@""
	.align	4


	//----- nvinfo : EIATTR_CUDA_API_VERSION
	.align		4
        /*0000*/ 	.byte	0x04, 0x37
        /*0002*/ 	.short	(.L_528 - .L_527)
.L_527:
        /*0004*/ 	.word	0x00000082


	//----- nvinfo : EIATTR_KPARAM_INFO
	.align		4
.L_528:
        /*0008*/ 	.byte	0x04, 0x17
        /*000a*/ 	.short	(.L_530 - .L_529)
.L_529:
        /*000c*/ 	.word	0x00000000
        /*0010*/ 	.short	0x0000
        /*0012*/ 	.short	0x0000
        /*0014*/ 	.byte	0x00, 0xf0, 0x61, 0x10


	//----- nvinfo : EIATTR_SPARSE_MMA_MASK
	.align		4
.L_530:
        /*0018*/ 	.byte	0x03, 0x50
        /*001a*/ 	.short	0x0000


	//----- nvinfo : EIATTR_MAXREG_COUNT
	.align		4
        /*001c*/ 	.byte	0x03, 0x1b
        /*001e*/ 	.short	0x00ff


	//----- nvinfo : EIATTR_MERCURY_ISA_VERSION
	.align		4
        /*0020*/ 	.byte	0x03, 0x5f
        /*0022*/ 	.short	0x0101


	//----- nvinfo : EIATTR_VRC_CTA_INIT_COUNT
	.align		4
        /*0024*/ 	.byte	0x02, 0x4a
	.zero		1
	.zero		1


	//----- nvinfo : EIATTR_EXIT_INSTR_OFFSETS
	.align		4
        /*0028*/ 	.byte	0x04, 0x1c
        /*002a*/ 	.short	(.L_532 - .L_531)


	//   ....[0]....
.L_531:
        /*002c*/ 	.word	0x00000010


	//----- nvinfo : EIATTR_MAX_THREADS
	.align		4
.L_532:
        /*0030*/ 	.byte	0x04, 0x05
        /*0032*/ 	.short	(.L_534 - .L_533)
.L_533:
        /*0034*/ 	.word	0x00000100
        /*0038*/ 	.word	0x00000001
        /*003c*/ 	.word	0x00000001


	//----- nvinfo : EIATTR_CBANK_PARAM_SIZE
	.align		4
.L_534:
        /*0040*/ 	.byte	0x03, 0x19
        /*0042*/ 	.short	0x0418


	//----- nvinfo : EIATTR_PARAM_CBANK
	.align		4
        /*0044*/ 	.byte	0x04, 0x0a
        /*0046*/ 	.short	(.L_536 - .L_535)
	.align		4
.L_535:
        /*0048*/ 	.word	index@(.nv.constant0._ZN7cutlass13device_kernelIN5flash19enable_sm80_to_sm89INS1_16FlashAttnFwdSm80INS1_25CollectiveMainloopFwdSm80ILi8ELi1ELb1EN4cute5tupleIJNS5_1CILi128EEES8_S8_EEELi128ENS_10bfloat16_tEfNS_4arch4Sm80ELb1ELb0ELb0ELb1ELb1ELb0ELb1ELb0EEENS1_21CollectiveEpilogueFwdIS9_NS6_IJNS7_ILi1EEESF_SF_EEESA_SC_Li256ELb1ELb1ELb0ELb0EEENS1_19SingleTileSchedulerILb1ELb0ELb1ELi128EEEEEEEEEvNT_6ParamsE)
        /*004c*/ 	.short	0x0380
        /*004e*/ 	.short	0x0418


	//----- nvinfo : EIATTR_SW_WAR
	.align		4
.L_536:
        /*0050*/ 	.byte	0x04, 0x36
        /*0052*/ 	.short	(.L_538 - .L_537)
.L_537:
        /*0054*/ 	.word	0x00000008
.L_538:


//--------------------- .nv.info._ZN7cutlass13device_kernelIN5flash19enable_sm80_to_sm89INS1_16FlashAttnFwdSm80INS1_25CollectiveMainloopFwdSm80ILi8ELi1ELb1EN4cute5tupleIJNS5_1CILi128EEES8_S8_EEELi128ENS_10bfloat16_tEfNS_4arch4Sm80ELb1ELb0ELb0ELb1ELb1ELb1ELb1ELb0EEENS1_21CollectiveEpilogueFwdIS9_NS6_IJNS7_ILi1EEESF_SF_EEESA_SC_Li256ELb1ELb1ELb0ELb0EEENS1_19SingleTileSchedulerILb1ELb0ELb1ELi128EEEEEEEEEvNT_6ParamsE --------------------------
	.section	.nv.info._ZN7cutlass13device_kernelIN5flash19enable_sm80_to_sm89INS1_16FlashAttnFwdSm80INS1_25CollectiveMainloopFwdSm80ILi8ELi1ELb1EN4cute5tupleIJNS5_1CILi128EEES8_S8_EEELi128ENS_10bfloat16_tEfNS_4arch4Sm80ELb1ELb0ELb0ELb1ELb1ELb1ELb1ELb0EEENS1_21CollectiveEpilogueFwdIS9_NS6_IJNS7_ILi1EEESF_SF_EEESA_SC_Li256ELb1ELb1ELb0ELb0EEENS1_19SingleTileSchedulerILb1ELb0ELb1ELi128EEEEEEEEEvNT_6ParamsE,"",@"SHT_CUDA_INFO"
	.sectionflags	@""
	.align	4


	//----- nvinfo : EIATTR_CUDA_API_VERSION
	.align		4
        /*0000*/ 	.byte	0x04, 0x37
        /*0002*/ 	.short	(.L_540 - .L_539)
.L_539:
        /*0004*/ 	.word	0x00000082


	//----- nvinfo : EIATTR_KPARAM_INFO
	.align		4
.L_540:
        /*0008*/ 	.byte	0x04, 0x17
        /*000a*/ 	.short	(.L_542 - .L_541)
.L_541:
        /*000c*/ 	.word	0x00000000
        /*0010*/ 	.short	0x0000
        /*0012*/ 	.short	0x0000
        /*0014*/ 	.byte	0x00, 0xf0, 0x61, 0x10


	//----- nvinfo : EIATTR_SPARSE_MMA_MASK
	.align		4
.L_542:
        /*0018*/ 	.byte	0x03, 0x50
        /*001a*/ 	.short	0x0000


	//----- nvinfo : EIATTR_MAXREG_COUNT
	.align		4
        /*001c*/ 	.byte	0x03, 0x1b
        /*001e*/ 	.short	0x00ff


	//----- nvinfo : EIATTR_MERCURY_ISA_VERSION
	.align		4
        /*0020*/ 	.byte	0x03, 0x5f
        /*0022*/ 	.short	0x0101


	//----- nvinfo : EIATTR_VRC_CTA_INIT_COUNT
	.align		4
        /*0024*/ 	.byte	0x02, 0x4a
	.zero		1
	.zero		1


	//----- nvinfo : EIATTR_EXIT_INSTR_OFFSETS
	.align		4
        /*0028*/ 	.byte	0x04, 0x1c
        /*002a*/ 	.short	(.L_544 - .L_543)


	//   ....[0]....
.L_543:
        /*002c*/ 	.word	0x00000010


	//----- nvinfo : EIATTR_MAX_THREADS
	.align		4
.L_544:
        /*0030*/ 	.byte	0x04, 0x05
        /*0032*/ 	.short	(.L_546 - .L_545)
.L_545:
        /*0034*/ 	.word	0x00000100
        /*0038*/ 	.word	0x00000001
        /*003c*/ 	.word	0x00000001


	//----- nvinfo : EIATTR_CBANK_PARAM_SIZE
	.align		4
.L_546:
        /*0040*/ 	.byte	0x03, 0x19
        /*0042*/ 	.short	0x0418


	//----- nvinfo : EIATTR_PARAM_CBANK
	.align		4
        /*0044*/ 	.byte	0x04, 0x0a
        /*0046*/ 	.short	(.L_548 - .L_547)
	.align		4
.L_547:
        /*0048*/ 	.word	index@(.nv.constant0._ZN7cutlass13device_kernelIN5flash19enable_sm80_to_sm89INS1_16FlashAttnFwdSm80INS1_25CollectiveMainloopFwdSm80ILi8ELi1ELb1EN4cute5tupleIJNS5_1CILi128EEES8_S8_EEELi128ENS_10bfloat16_tEfNS_4arch4Sm80ELb1ELb0ELb0ELb1ELb1ELb1ELb1ELb0EEENS1_21CollectiveEpilogueFwdIS9_NS6_IJNS7_ILi1EEESF_SF_EEESA_SC_Li256ELb1ELb1ELb0ELb0EEENS1_19SingleTileSchedulerILb1ELb0ELb1ELi128EEEEEEEEEvNT_6ParamsE)
        /*004c*/ 	.short	0x0380
        /*004e*/ 	.short	0x0418


	//----- nvinfo : EIATTR_SW_WAR
	.align		4
.L_548:
        /*0050*/ 	.byte	0x04, 0x36
        /*0052*/ 	.short	(.L_550 - .L_549)
.L_549:
        /*0054*/ 	.word	0x00000008
.L_550:


//--------------------- .nv.info._ZN7cutlass13device_kernelIN5flash19enable_sm80_to_sm89INS1_16FlashAttnFwdSm80INS1_25CollectiveMainloopFwdSm80ILi4ELi1ELb0EN4cute5tupleIJNS5_1CILi128EEENS7_ILi64EEES8_EEELi128ENS_10bfloat16_tEfNS_4arch4Sm80ELb0ELb0ELb0ELb0ELb1ELb0ELb1ELb0EEENS1_21CollectiveEpilogueFwdINS6_IJS8_S8_S9_EEENS6_IJNS7_ILi1EEESH_SH_EEESB_SD_Li128ELb0ELb1ELb0ELb0EEENS1_19SingleTileSchedulerILb0ELb0ELb1ELi128EEEEEEEEEvNT_6ParamsE --------------------------
	.section	.nv.info._ZN7cutlass13device_kernelIN5flash19enable_sm80_to_sm89INS1_16FlashAttnFwdSm80INS1_25CollectiveMainloopFwdSm80ILi4ELi1ELb0EN4cute5tupleIJNS5_1CILi128EEENS7_ILi64EEES8_EEELi128ENS_10bfloat16_tEfNS_4arch4Sm80ELb0ELb0ELb0ELb0ELb1ELb0ELb1ELb0EEENS1_21CollectiveEpilogueFwdINS6_IJS8_S8_S9_EEENS6_IJNS7_ILi1EEESH_SH_EEESB_SD_Li128ELb0ELb1ELb0ELb0EEENS1_19SingleTileSchedulerILb0ELb0ELb1ELi128EEEEEEEEEvNT_6ParamsE,"",@"SHT_CUDA_INFO"
	.sectionflags	@""
	.align	4


	//----- nvinfo : EIATTR_CUDA_API_VERSION
	.align		4
        /*0000*/ 	.byte	0x04, 0x37
        /*0002*/ 	.short	(.L_552 - .L_551)
.L_551:
        /*0004*/ 	.word	0x00000082


	//----- nvinfo : EIATTR_KPARAM_INFO
	.align		4
.L_552:
        /*0008*/ 	.byte	0x04, 0x17
        /*000a*/ 	.short	(.L_554 - .L_553)
.L_553:
        /*000c*/ 	.word	0x00000000
        /*0010*/ 	.short	0x0000
        /*0012*/ 	.short	0x0000
        /*0014*/ 	.byte	0x00, 0xf0, 0x61, 0x10


	//----- nvinfo : EIATTR_SPARSE_MMA_MASK
	.align		4
.L_554:
        /*0018*/ 	.byte	0x03, 0x50
        /*001a*/ 	.short	0x0000


	//----- nvinfo : EIATTR_MAXREG_COUNT
	.align		4
        /*001c*/ 	.byte	0x03, 0x1b
        /*001e*/ 	.short	0x00ff


	//----- nvinfo : EIATTR_MERCURY_ISA_VERSION
	.align		4
        /*0020*/ 	.byte	0x03, 0x5f
        /*0022*/ 	.short	0x0101


	//----- nvinfo : EIATTR_VRC_CTA_INIT_COUNT
	.align		4
        /*0024*/ 	.byte	0x02, 0x4a
	.zero		1
	.zero		1


	//----- nvinfo : EIATTR_EXIT_INSTR_OFFSETS
	.align		4
        /*0028*/ 	.byte	0x04, 0x1c
        /*002a*/ 	.short	(.L_556 - .L_555)


	//   ....[0]....
.L_555:
        /*002c*/ 	.word	0x00000010


	//----- nvinfo : EIATTR_MAX_THREADS
	.align		4
.L_556:
        /*0030*/ 	.byte	0x04, 0x05
        /*0032*/ 	.short	(.L_558 - .L_557)
.L_557:
        /*0034*/ 	.word	0x00000080
        /*0038*/ 	.word	0x00000001
        /*003c*/ 	.word	0x00000001


	//----- nvinfo : EIATTR_CBANK_PARAM_SIZE
	.align		4
.L_558:
        /*0040*/ 	.byte	0x03, 0x19
        /*0042*/ 	.short	0x0418


	//----- nvinfo : EIATTR_PARAM_CBANK
	.align		4
        /*0044*/ 	.byte	0x04, 0x0a
        /*0046*/ 	.short	(.L_560 - .L_559)
	.align		4
.L_559:
        /*0048*/ 	.word	index@(.nv.constant0._ZN7cutlass13device_kernelIN5flash19enable_sm80_to_sm89INS1_16FlashAttnFwdSm80INS1_25CollectiveMainloopFwdSm80ILi4ELi1ELb0EN4cute5tupleIJNS5_1CILi128EEENS7_ILi64EEES8_EEELi128ENS_10bfloat16_tEfNS_4arch4Sm80ELb0ELb0ELb0ELb0ELb1ELb0ELb1ELb0EEENS1_21CollectiveEpilogueFwdINS6_IJS8_S8_S9_EEENS6_IJNS7_ILi1EEESH_SH_EEESB_SD_Li128ELb0ELb1ELb0ELb0EEENS1_19SingleTileSchedulerILb0ELb0ELb1ELi128EEEEEEEEEvNT_6ParamsE)
        /*004c*/ 	.short	0x0380
        /*004e*/ 	.short	0x0418


	//----- nvinfo : EIATTR_SW_WAR
	.align		4
.L_560:
        /*0050*/ 	.byte	0x04, 0x36
        /*0052*/ 	.short	(.L_562 - .L_561)
.L_561:
        /*0054*/ 	.word	0x00000008
.L_562:


//--------------------- .nv.info._ZN7cutlass13device_kernelIN5flash19enable_sm80_to_sm89INS1_16FlashAttnFwdSm80INS1_25CollectiveMainloopFwdSm80ILi4ELi1ELb0EN4cute5tupleIJNS5_1CILi128EEENS7_ILi64EEES8_EEELi128ENS_10bfloat16_tEfNS_4arch4Sm80ELb0ELb0ELb0ELb1ELb1ELb0ELb1ELb0EEENS1_21CollectiveEpilogueFwdINS6_IJS8_S8_S9_EEENS6_IJNS7_ILi1EEESH_SH_EEESB_SD_Li128ELb1ELb1ELb0ELb0EEENS1_19SingleTileSchedulerILb1ELb0ELb1ELi128EEEEEEEEEvNT_6ParamsE --------------------------
	.section	.nv.info._ZN7cutlass13device_kernelIN5flash19enable_sm80_to_sm89INS1_16FlashAttnFwdSm80INS1_25CollectiveMainloopFwdSm80ILi4ELi1ELb0EN4cute5tupleIJNS5_1CILi128EEENS7_ILi64EEES8_EEELi128ENS_10bfloat16_tEfNS_4arch4Sm80ELb0ELb0ELb0ELb1ELb1ELb0ELb1ELb0EEENS1_21CollectiveEpilogueFwdINS6_IJS8_S8_S9_EEENS6_IJNS7_ILi1EEESH_SH_EEESB_SD_Li128ELb1ELb1ELb0ELb0EEENS1_19SingleTileSchedulerILb1ELb0ELb1ELi128EEEEEEEEEvNT_6ParamsE,"",@"SHT_CUDA_INFO"
	.sectionflags	@""
	.align	4


	//----- nvinfo : EIATTR_CUDA_API_VERSION
	.align		4
        /*0000*/ 	.byte	0x04, 0x37
        /*0002*/ 	.short	(.L_564 - .L_563)
.L_563:
        /*0004*/ 	.word	0x00000082


	//----- nvinfo : EIATTR_KPARAM_INFO
	.align		4
.L_564:
        /*0008*/ 	.byte	0x04, 0x17
        /*000a*/ 	.short	(.L_566 - .L_565)
.L_565:
        /*000c*/ 	.word	0x00000000
        /*0010*/ 	.short	0x0000
        /*0012*/ 	.short	0x0000
        /*0014*/ 	.byte	0x00, 0xf0, 0x61, 0x10


	//----- nvinfo : EIATTR_SPARSE_MMA_MASK
	.align		4
.L_566:
        /*0018*/ 	.byte	0x03, 0x50
        /*001a*/ 	.short	0x0000


	//----- nvinfo : EIATTR_MAXREG_COUNT
	.align		4
        /*001c*/ 	.byte	0x03, 0x1b
        /*001e*/ 	.short	0x00ff


	//----- nvinfo : EIATTR_MERCURY_ISA_VERSION
	.align		4
        /*0020*/ 	.byte	0x03, 0x5f
        /*0022*/ 	.short	0x0101


	//----- nvinfo : EIATTR_VRC_CTA_INIT_COUNT
	.align		4
        /*0024*/ 	.byte	0x02, 0x4a
	.zero		1
	.zero		1


	//----- nvinfo : EIATTR_EXIT_INSTR_OFFSETS
	.align		4
        /*0028*/ 	.byte	0x04, 0x1c
        /*002a*/ 	.short	(.L_568 - .L_567)


	//   ....[0]....
.L_567:
        /*002c*/ 	.word	0x00000010


	//----- nvinfo : EIATTR_MAX_THREADS
	.align		4
.L_568:
        /*0030*/ 	.byte	0x04, 0x05
        /*0032*/ 	.short	(.L_570 - .L_569)
.L_569:
        /*0034*/ 	.word	0x00000080
        /*0038*/ 	.word	0x00000001
        /*003c*/ 	.word	0x00000001


	//----- nvinfo : EIATTR_CBANK_PARAM_SIZE
	.align		4
.L_570:
        /*0040*/ 	.byte	0x03, 0x19
        /*0042*/ 	.short	0x0418


	//----- nvinfo : EIATTR_PARAM_CBANK
	.align		4
        /*0044*/ 	.byte	0x04, 0x0a
        /*0046*/ 	.short	(.L_572 - .L_571)
	.align		4
.L_571:
        /*0048*/ 	.word	index@(.nv.constant0._ZN7cutlass13device_kernelIN5flash19enable_sm80_to_sm89INS1_16FlashAttnFwdSm80INS1_25CollectiveMainloopFwdSm80ILi4ELi1ELb0EN4cute5tupleIJNS5_1CILi128EEENS7_ILi64EEES8_EEELi128ENS_10bfloat16_tEfNS_4arch4Sm80ELb0ELb0ELb0ELb1ELb1ELb0ELb1ELb0EEENS1_21CollectiveEpilogueFwdINS6_IJS8_S8_S9_EEENS6_IJNS7_ILi1EEESH_SH_EEESB_SD_Li128ELb1ELb1ELb0ELb0EEENS1_19SingleTileSchedulerILb1ELb0ELb1ELi128EEEEEEEEEvNT_6ParamsE)
        /*004c*/ 	.short	0x0380
        /*004e*/ 	.short	0x0418


	//----- nvinfo : EIATTR_SW_WAR
	.align		4
.L_572:
        /*0050*/ 	.byte	0x04, 0x36
        /*0052*/ 	.short	(.L_574 - .L_573)
.L_573:
        /*0054*/ 	.word	0x00000008
.L_574:


//--------------------- .nv.info._ZN7cutlass13device_kernelIN5flash19enable_sm80_to_sm89INS1_16FlashAttnFwdSm80INS1_25CollectiveMainloopFwdSm80ILi4ELi1ELb0EN4cute5tupleIJNS5_1CILi128EEENS7_ILi64EEES8_EEELi128ENS_10bfloat16_tEfNS_4arch4Sm80ELb0ELb0ELb0ELb1ELb1ELb1ELb1ELb0EEENS1_21CollectiveEpilogueFwdINS6_IJS8_S8_S9_EEENS6_IJNS7_ILi1EEESH_SH_EEESB_SD_Li128ELb1ELb1ELb0ELb0EEENS1_19SingleTileSchedulerILb1ELb0ELb1ELi128EEEEEEEEEvNT_6ParamsE --------------------------
	.section	.nv.info._ZN7cutlass13device_kernelIN5flash19enable_sm80_to_sm89INS1_16FlashAttnFwdSm80INS1_25CollectiveMainloopFwdSm80ILi4ELi1ELb0EN4cute5tupleIJNS5_1CILi128EEENS7_ILi64EEES8_EEELi128ENS_10bfloat16_tEfNS_4arch4Sm80ELb0ELb0ELb0ELb1ELb1ELb1ELb1ELb0EEENS1_21CollectiveEpilogueFwdINS6_IJS8_S8_S9_EEENS6_IJNS7_ILi1EEESH_SH_EEESB_SD_Li128ELb1ELb1ELb0ELb0EEENS1_19SingleTileSchedulerILb1ELb0ELb1ELi128EEEEEEEEEvNT_6ParamsE,"",@"SHT_CUDA_INFO"
	.sectionflags	@""
	.align	4


	//----- nvinfo : EIATTR_CUDA_API_VERSION
	.align		4
        /*0000*/ 	.byte	0x04, 0x37
        /*0002*/ 	.short	(.L_576 - .L_575)
.L_575:
        /*0004*/ 	.word	0x00000082


	//----- nvinfo : EIATTR_KPARAM_INFO
	.align		4
.L_576:
        /*0008*/ 	.byte	0x04, 0x17
        /*000a*/ 	.short	(.L_578 - .L_577)
.L_577:
        /*000c*/ 	.word	0x00000000
        /*0010*/ 	.short	0x0000
        /*0012*/ 	.short	0x0000
        /*0014*/ 	.byte	0x00, 0xf0, 0x61, 0x10


	//----- nvinfo : EIATTR_SPARSE_MMA_MASK
	.align		4
.L_578:
        /*0018*/ 	.byte	0x03, 0x50
        /*001a*/ 	.short	0x0000


	//----- nvinfo : EIATTR_MAXREG_COUNT
	.align		4
        /*001c*/ 	.byte	0x03, 0x1b
        /*001e*/ 	.short	0x00ff


	//----- nvinfo : EIATTR_MERCURY_ISA_VERSION
	.align		4
        /*0020*/ 	.byte	0x03, 0x5f
        /*0022*/ 	.short	0x0101


	//----- nvinfo : EIATTR_VRC_CTA_INIT_COUNT
	.align		4
        /*0024*/ 	.byte	0x02, 0x4a
	.zero		1
	.zero		1


	//----- nvinfo : EIATTR_EXIT_INSTR_OFFSETS
	.align		4
        /*0028*/ 	.byte	0x04, 0x1c
        /*002a*/ 	.short	(.L_580 - .L_579)


	//   ....[0]....
.L_579:
        /*002c*/ 	.word	0x00000010


	//----- nvinfo : EIATTR_MAX_THREADS
	.align		4
.L_580:
        /*0030*/ 	.byte	0x04, 0x05
        /*0032*/ 	.short	(.L_582 - .L_581)
.L_581:
        /*0034*/ 	.word	0x00000080
        /*0038*/ 	.word	0x00000001
        /*003c*/ 	.word	0x00000001


	//----- nvinfo : EIATTR_CBANK_PARAM_SIZE
	.align		4
.L_582:
        /*0040*/ 	.byte	0x03, 0x19
        /*0042*/ 	.short	0x0418


	//----- nvinfo : EIATTR_PARAM_CBANK
	.align		4
        /*0044*/ 	.byte	0x04, 0x0a
        /*0046*/ 	.short	(.L_584 - .L_583)
	.align		4
.L_583:
        /*0048*/ 	.word	index@(.nv.constant0._ZN7cutlass13device_kernelIN5flash19enable_sm80_to_sm89INS1_16FlashAttnFwdSm80INS1_25CollectiveMainloopFwdSm80ILi4ELi1ELb0EN4cute5tupleIJNS5_1CILi128EEENS7_ILi64EEES8_EEELi128ENS_10bfloat16_tEfNS_4arch4Sm80ELb0ELb0ELb0ELb1ELb1ELb1ELb1ELb0EEENS1_21CollectiveEpilogueFwdINS6_IJS8_S8_S9_EEENS6_IJNS7_ILi1EEESH_SH_EEESB_SD_Li128ELb1ELb1ELb0ELb0EEENS1_19SingleTileSchedulerILb1ELb0ELb1ELi128EEEEEEEEEvNT_6ParamsE)
        /*004c*/ 	.short	0x0380
        /*004e*/ 	.short	0x0418


	//----- nvinfo : EIATTR_SW_WAR
	.align		4
.L_584:
        /*0050*/ 	.byte	0x04, 0x36
        /*0052*/ 	.short	(.L_586 - .L_585)
.L_585:
        /*0054*/ 	.word	0x00000008
.L_586:


//--------------------- .nv.info._ZN7cutlass13device_kernelIN5flash19enable_sm80_to_sm89INS1_16FlashAttnFwdSm80INS1_25CollectiveMainloopFwdSm80ILi4ELi1ELb0EN4cute5tupleIJNS5_1CILi128EEENS7_ILi48EEES8_EEELi128ENS_10bfloat16_tEfNS_4arch4Sm80ELb0ELb1ELb0ELb0ELb1ELb0ELb1ELb0EEENS1_21CollectiveEpilogueFwdINS6_IJS8_S8_S9_EEENS6_IJNS7_ILi1EEESH_SH_EEESB_SD_Li128ELb0ELb1ELb0ELb0EEENS1_19SingleTileSchedulerILb0ELb0ELb1ELi128EEEEEEEEEvNT_6ParamsE --------------------------
	.section	.nv.info._ZN7cutlass13device_kernelIN5flash19enable_sm80_to_sm89INS1_16FlashAttnFwdSm80INS1_25CollectiveMainloopFwdSm80ILi4ELi1ELb0EN4cute5tupleIJNS5_1CILi128EEENS7_ILi48EEES8_EEELi128ENS_10bfloat16_tEfNS_4arch4Sm80ELb0ELb1ELb0ELb0ELb1ELb0ELb1ELb0EEENS1_21CollectiveEpilogueFwdINS6_IJS8_S8_S9_EEENS6_IJNS7_ILi1EEESH_SH_EEESB_SD_Li128ELb0ELb1ELb0ELb0EEENS1_19SingleTileSchedulerILb0ELb0ELb1ELi128EEEEEEEEEvNT_6ParamsE,"",@"SHT_CUDA_INFO"
	.sectionflags	@""
	.align	4


	//----- nvinfo : EIATTR_CUDA_API_VERSION
	.align		4
        /*0000*/ 	.byte	0x04, 0x37
        /*0002*/ 	.short	(.L_588 - .L_587)
.L_587:
        /*0004*/ 	.word	0x00000082


	//----- nvinfo : EIATTR_KPARAM_INFO
	.align		4
.L_588:
        /*0008*/ 	.byte	0x04, 0x17
        /*000a*/ 	.short	(.L_590 - .L_589)
.L_589:
        /*000c*/ 	.word	0x00000000
        /*0010*/ 	.short	0x0000
        /*0012*/ 	.short	0x0000
        /*0014*/ 	.byte	0x00, 0xf0, 0x61, 0x10


	//----- nvinfo : EIATTR_SPARSE_MMA_MASK
	.align		4
.L_590:
        /*0018*/ 	.byte	0x03, 0x50
        /*001a*/ 	.short	0x0000


	//----- nvinfo : EIATTR_MAXREG_COUNT
	.align		4
        /*001c*/ 	.byte	0x03, 0x1b
        /*001e*/ 	.short	0x00ff


	//----- nvinfo : EIATTR_MERCURY_ISA_VERSION
	.align		4
        /*0020*/ 	.byte	0x03, 0x5f
        /*0022*/ 	.short	0x0101


	//----- nvinfo : EIATTR_VRC_CTA_INIT_COUNT
	.align		4
        /*0024*/ 	.byte	0x02, 0x4a
	.zero		1
	.zero		1


	//----- nvinfo : EIATTR_EXIT_INSTR_OFFSETS
	.align		4
        /*0028*/ 	.byte	0x04, 0x1c
        /*002a*/ 	.short	(.L_592 - .L_591)


	//   ....[0]....
.L_591:
        /*002c*/ 	.word	0x00000010


	//----- nvinfo : EIATTR_MAX_THREADS
	.align		4
.L_592:
        /*0030*/ 	.byte	0x04, 0x05
        /*0032*/ 	.short	(.L_594 - .L_593)
.L_593:
        /*0034*/ 	.word	0x00000080
        /*0038*/ 	.word	0x00000001
        /*003c*/ 	.word	0x00000001


	//----- nvinfo : EIATTR_CBANK_PARAM_SIZE
	.align		4
.L_594:
        /*0040*/ 	.byte	0x03, 0x19
        /*0042*/ 	.short	0x0418


	//----- nvinfo : EIATTR_PARAM_CBANK
	.align		4
        /*0044*/ 	.byte	0x04, 0x0a
        /*0046*/ 	.short	(.L_596 - .L_595)
	.align		4
.L_595:
        /*0048*/ 	.word	index@(.nv.constant0._ZN7cutlass13device_kernelIN5flash19enable_sm80_to_sm89INS1_16FlashAttnFwdSm80INS1_25CollectiveMainloopFwdSm80ILi4ELi1ELb0EN4cute5tupleIJNS5_1CILi128EEENS7_ILi48EEES8_EEELi128ENS_10bfloat16_tEfNS_4arch4Sm80ELb0ELb1ELb0ELb0ELb1ELb0ELb1ELb0EEENS1_21CollectiveEpilogueFwdINS6_IJS8_S8_S9_EEENS6_IJNS7_ILi1EEESH_SH_EEESB_SD_Li128ELb0ELb1ELb0ELb0EEENS1_19SingleTileSchedulerILb0ELb0ELb1ELi128EEEEEEEEEvNT_6ParamsE)
        /*004c*/ 	.short	0x0380
        /*004e*/ 	.short	0x0418


	//----- nvinfo : EIATTR_SW_WAR
	.align		4
.L_596:
        /*0050*/ 	.byte	0x04, 0x36
        /*0052*/ 	.short	(.L_598 - .L_597)
.L_597:
        /*0054*/ 	.word	0x00000008
.L_598:


//--------------------- .nv.info._ZN7cutlass13device_kernelIN5flash19enable_sm80_to_sm89INS1_16FlashAttnFwdSm80INS1_25CollectiveMainloopFwdSm80ILi4ELi1ELb0EN4cute5tupleIJNS5_1CILi128EEENS7_ILi48EEES8_EEELi128ENS_10bfloat16_tEfNS_4arch4Sm80ELb0ELb1ELb0ELb1ELb1ELb0ELb1ELb0EEENS1_21CollectiveEpilogueFwdINS6_IJS8_S8_S9_EEENS6_IJNS7_ILi1EEESH_SH_EEESB_SD_Li128ELb1ELb1ELb0ELb0EEENS1_19SingleTileSchedulerILb1ELb0ELb1ELi128EEEEEEEEEvNT_6ParamsE --------------------------
	.section	.nv.info._ZN7cutlass13device_kernelIN5flash19enable_sm80_to_sm89INS1_16FlashAttnFwdSm80INS1_25CollectiveMainloopFwdSm80ILi4ELi1ELb0EN4cute5tupleIJNS5_1CILi128EEENS7_ILi48EEES8_EEELi128ENS_10bfloat16_tEfNS_4arch4Sm80ELb0ELb1ELb0ELb1ELb1ELb0ELb1ELb0EEENS1_21CollectiveEpilogueFwdINS6_IJS8_S8_S9_EEENS6_IJNS7_ILi1EEESH_SH_EEESB_SD_Li128ELb1ELb1ELb0ELb0EEENS1_19SingleTileSchedulerILb1ELb0ELb1ELi128EEEEEEEEEvNT_6ParamsE,"",@"SHT_CUDA_INFO"
	.sectionflags	@""
	.align	4


	//----- nvinfo : EIATTR_CUDA_API_VERSION
	.align		4
        /*0000*/ 	.byte	0x04, 0x37
        /*0002*/ 	.short	(.L_600 - .L_599)
.L_599:
        /*0004*/ 	.word	0x00000082


	//----- nvinfo : EIATTR_KPARAM_INFO
	.align		4
.L_600:
        /*0008*/ 	.byte	0x04, 0x17
        /*000a*/ 	.short	(.L_602 - .L_601)
.L_601:
        /*000c*/ 	.word	0x00000000
        /*0010*/ 	.short	0x0000
        /*0012*/ 	.short	0x0000
        /*0014*/ 	.byte	0x00, 0xf0, 0x61, 0x10


	//----- nvinfo : EIATTR_SPARSE_MMA_MASK
	.align		4
.L_602:
        /*0018*/ 	.byte	0x03, 0x50
        /*001a*/ 	.short	0x0000


	//----- nvinfo : EIATTR_MAXREG_COUNT
	.align		4
        /*001c*/ 	.byte	0x03, 0x1b
        /*001e*/ 	.short	0x00ff


	//----- nvinfo : EIATTR_MERCURY_ISA_VERSION
	.align		4
        /*0020*/ 	.byte	0x03, 0x5f
        /*0022*/ 	.short	0x0101


	//----- nvinfo : EIATTR_VRC_CTA_INIT_COUNT
	.align		4
        /*0024*/ 	.byte	0x02, 0x4a
	.zero		1
	.zero		1


	//----- nvinfo : EIATTR_EXIT_INSTR_OFFSETS
	.align		4
        /*0028*/ 	.byte	0x04, 0x1c
        /*002a*/ 	.short	(.L_604 - .L_603)


	//   ....[0]....
.L_603:
        /*002c*/ 	.word	0x00000010


	//----- nvinfo : EIATTR_MAX_THREADS
	.align		4
.L_604:
        /*0030*/ 	.byte	0x04, 0x05
        /*0032*/ 	.short	(.L_606 - .L_605)
.L_605:
        /*0034*/ 	.word	0x00000080
        /*0038*/ 	.word	0x00000001
        /*003c*/ 	.word	0x00000001


	//----- nvinfo : EIATTR_CBANK_PARAM_SIZE
	.align		4
.L_606:
        /*0040*/ 	.byte	0x03, 0x19
        /*0042*/ 	.short	0x0418


	//----- nvinfo : EIATTR_PARAM_CBANK
	.align		4
        /*0044*/ 	.byte	0x04, 0x0a
        /*0046*/ 	.short	(.L_608 - .L_607)
	.align		4
.L_607:
        /*0048*/ 	.word	index@(.nv.constant0._ZN7cutlass13device_kernelIN5flash19enable_sm80_to_sm89INS1_16FlashAttnFwdSm80INS1_25CollectiveMainloopFwdSm80ILi4ELi1ELb0EN4cute5tupleIJNS5_1CILi128EEENS7_ILi48EEES8_EEELi128ENS_10bfloat16_tEfNS_4arch4Sm80ELb0ELb1ELb0ELb1ELb1ELb0ELb1ELb0EEENS1_21CollectiveEpilogueFwdINS6_IJS8_S8_S9_EEENS6_IJNS7_ILi1EEESH_SH_EEESB_SD_Li128ELb1ELb1ELb0ELb0EEENS1_19SingleTileSchedulerILb1ELb0ELb1ELi128EEEEEEEEEvNT_6ParamsE)
        /*004c*/ 	.short	0x0380
        /*004e*/ 	.short	0x0418


	//----- nvinfo : EIATTR_SW_WAR
	.align		4
.L_608:
        /*0050*/ 	.byte	0x04, 0x36
        /*0052*/ 	.short	(.L_610 - .L_609)
.L_609:
        /*0054*/ 	.word	0x00000008
.L_610:


//--------------------- .nv.info._ZN7cutlass13device_kernelIN5flash19enable_sm80_to_sm89INS1_16FlashAttnFwdSm80INS1_25CollectiveMainloopFwdSm80ILi4ELi1ELb0EN4cute5tupleIJNS5_1CILi128EEENS7_ILi48EEES8_EEELi128ENS_10bfloat16_tEfNS_4arch4Sm80ELb0ELb1ELb0ELb1ELb1ELb1ELb1ELb0EEENS1_21CollectiveEpilogueFwdINS6_IJS8_S8_S9_EEENS6_IJNS7_ILi1EEESH_SH_EEESB_SD_Li128ELb1ELb1ELb0ELb0EEENS1_19SingleTileSchedulerILb1ELb0ELb1ELi128EEEEEEEEEvNT_6ParamsE --------------------------
	.section	.nv.info._ZN7cutlass13device_kernelIN5flash19enable_sm80_to_sm89INS1_16FlashAttnFwdSm80INS1_25CollectiveMainloopFwdSm80ILi4ELi1ELb0EN4cute5tupleIJNS5_1CILi128EEENS7_ILi48EEES8_EEELi128ENS_10bfloat16_tEfNS_4arch4Sm80ELb0ELb1ELb0ELb1ELb1ELb1ELb1ELb0EEENS1_21CollectiveEpilogueFwdINS6_IJS8_S8_S9_EEENS6_IJNS7_ILi1EEESH_SH_EEESB_SD_Li128ELb1ELb1ELb0ELb0EEENS1_19SingleTileSchedulerILb1ELb0ELb1ELi128EEEEEEEEEvNT_6ParamsE,"",@"SHT_CUDA_INFO"
	.sectionflags	@""
	.align	4


	//----- nvinfo : EIATTR_CUDA_API_VERSION
	.align		4
        /*0000*/ 	.byte	0x04, 0x37
        /*0002*/ 	.short	(.L_612 - .L_611)
.L_611:
        /*0004*/ 	.word	0x00000082


	//----- nvinfo : EIATTR_KPARAM_INFO
	.align		4
.L_612:
        /*0008*/ 	.byte	0x04, 0x17
        /*000a*/ 	.short	(.L_614 - .L_613)
.L_613:
        /*000c*/ 	.word	0x00000000
        /*0010*/ 	.short	0x0000
        /*0012*/ 	.short	0x0000
        /*0014*/ 	.byte	0x00, 0xf0, 0x61, 0x10


	//----- nvinfo : EIATTR_SPARSE_MMA_MASK
	.align		4
.L_614:
        /*0018*/ 	.byte	0x03, 0x50
        /*001a*/ 	.short	0x0000


	//----- nvinfo : EIATTR_MAXREG_COUNT
	.align		4
        /*001c*/ 	.byte	0x03, 0x1b
        /*001e*/ 	.short	0x00ff


	//----- nvinfo : EIATTR_MERCURY_ISA_VERSION
	.align		4
        /*0020*/ 	.byte	0x03, 0x5f
        /*0022*/ 	.short	0x0101


	//----- nvinfo : EIATTR_VRC_CTA_INIT_COUNT
	.align		4
        /*0024*/ 	.byte	0x02, 0x4a
	.zero		1
	.zero		1


	//----- nvinfo : EIATTR_EXIT_INSTR_OFFSETS
	.align		4
        /*0028*/ 	.byte	0x04, 0x1c
        /*002a*/ 	.short	(.L_616 - .L_615)


	//   ....[0]....
.L_615:
        /*002c*/ 	.word	0x00000010


	//----- nvinfo : EIATTR_MAX_THREADS
	.align		4
.L_616:
        /*0030*/ 	.byte	0x04, 0x05
        /*0032*/ 	.short	(.L_618 - .L_617)
.L_617:
        /*0034*/ 	.word	0x00000080
        /*0038*/ 	.word	0x00000001
        /*003c*/ 	.word	0x00000001


	//----- nvinfo : EIATTR_CBANK_PARAM_SIZE
	.align		4
.L_618:
        /*0040*/ 	.byte	0x03, 0x19
        /*0042*/ 	.short	0x0418


	//----- nvinfo : EIATTR_PARAM_CBANK
	.align		4
        /*0044*/ 	.byte	0x04, 0x0a
        /*0046*/ 	.short	(.L_620 - .L_619)
	.align		4
.L_619:
        /*0048*/ 	.word	index@(.nv.constant0._ZN7cutlass13device_kernelIN5flash19enable_sm80_to_sm89INS1_16FlashAttnFwdSm80INS1_25CollectiveMainloopFwdSm80ILi4ELi1ELb0EN4cute5tupleIJNS5_1CILi128EEENS7_ILi48EEES8_EEELi128ENS_10bfloat16_tEfNS_4arch4Sm80ELb0ELb1ELb0ELb1ELb1ELb1ELb1ELb0EEENS1_21CollectiveEpilogueFwdINS6_IJS8_S8_S9_EEENS6_IJNS7_ILi1EEESH_SH_EEESB_SD_Li128ELb1ELb1ELb0ELb0EEENS1_19SingleTileSchedulerILb1ELb0ELb1ELi128EEEEEEEEEvNT_6ParamsE)
        /*004c*/ 	.short	0x0380
        /*004e*/ 	.short	0x0418


	//----- nvinfo : EIATTR_SW_WAR
	.align		4
.L_620:
        /*0050*/ 	.byte	0x04, 0x36
        /*0052*/ 	.short	(.L_622 - .L_621)
.L_621:
        /*0054*/ 	.word	0x00000008
.L_622:


//--------------------- .nv.info._ZN7cutlass13device_kernelIN5flash19enable_sm80_to_sm89INS1_16FlashAttnFwdSm80INS1_25CollectiveMainloopFwdSm80ILi4ELi1ELb0EN4cute5tupleIJNS5_1CILi128EEENS7_ILi64EEES8_EEELi128ENS_10bfloat16_tEfNS_4arch4Sm80ELb1ELb0ELb0ELb0ELb1ELb0ELb1ELb0EEENS1_21CollectiveEpilogueFwdINS6_IJS8_S8_S9_EEENS6_IJNS7_ILi1EEESH_SH_EEESB_SD_Li128ELb0ELb1ELb0ELb0EEENS1_30DynamicPersistentTileSchedulerILi128ELi128ELb0ELb1ELb0EEEEEEEEEvNT_6ParamsE --------------------------
	.section	.nv.info._ZN7cutlass13device_kernelIN5flash19enable_sm80_to_sm89INS1_16FlashAttnFwdSm80INS1_25CollectiveMainloopFwdSm80ILi4ELi1ELb0EN4cute5tupleIJNS5_1CILi128EEENS7_ILi64EEES8_EEELi128ENS_10bfloat16_tEfNS_4arch4Sm80ELb1ELb0ELb0ELb0ELb1ELb0ELb1ELb0EEENS1_21CollectiveEpilogueFwdINS6_IJS8_S8_S9_EEENS6_IJNS7_ILi1EEESH_SH_EEESB_SD_Li128ELb0ELb1ELb0ELb0EEENS1_30DynamicPersistentTileSchedulerILi128ELi128ELb0ELb1ELb0EEEEEEEEEvNT_6ParamsE,"",@"SHT_CUDA_INFO"
	.sectionflags	@""
	.align	4


	//----- nvinfo : EIATTR_CUDA_API_VERSION
	.align		4
        /*0000*/ 	.byte	0x04, 0x37
        /*0002*/ 	.short	(.L_624 - .L_623)
.L_623:
        /*0004*/ 	.word	0x00000082


	//----- nvinfo : EIATTR_KPARAM_INFO
	.align		4
.L_624:
        /*0008*/ 	.byte	0x04, 0x17
        /*000a*/ 	.short	(.L_626 - .L_625)
.L_625:
        /*000c*/ 	.word	0x00000000
        /*0010*/ 	.short	0x0000
        /*0012*/ 	.short	0x0000
        /*0014*/ 	.byte	0x00, 0xf0, 0xa1, 0x10


	//----- nvinfo : EIATTR_SPARSE_MMA_MASK
	.align		4
.L_626:
        /*0018*/ 	.byte	0x03, 0x50
        /*001a*/ 	.short	0x0000


	//----- nvinfo : EIATTR_MAXREG_COUNT
	.align		4
        /*001c*/ 	.byte	0x03, 0x1b
        /*001e*/ 	.short	0x00ff


	//----- nvinfo : EIATTR_MERCURY_ISA_VERSION
	.align		4
        /*0020*/ 	.byte	0x03, 0x5f
        /*0022*/ 	.short	0x0101


	//----- nvinfo : EIATTR_VRC_CTA_INIT_COUNT
	.align		4
        /*0024*/ 	.byte	0x02, 0x4a
	.zero		1
	.zero		1


	//----- nvinfo : EIATTR_EXIT_INSTR_OFFSETS
	.align		4
        /*0028*/ 	.byte	0x04, 0x1c
        /*002a*/ 	.short	(.L_628 - .L_627)


	//   ....[0]....
.L_627:
        /*002c*/ 	.word	0x00000010


	//----- nvinfo : EIATTR_MAX_THREADS
	.align		4
.L_628:
        /*0030*/ 	.byte	0x04, 0x05
        /*0032*/ 	.short	(.L_630 - .L_629)
.L_629:
        /*0034*/ 	.word	0x00000080
        /*0038*/ 	.word	0x00000001
        /*003c*/ 	.word	0x00000001


	//----- nvinfo : EIATTR_CBANK_PARAM_SIZE
	.align		4
.L_630:
        /*0040*/ 	.byte	0x03, 0x19
        /*0042*/ 	.short	0x0428


	//----- nvinfo : EIATTR_PARAM_CBANK
	.align		4
        /*0044*/ 	.byte	0x04, 0x0a
        /*0046*/ 	.short	(.L_632 - .L_631)
	.align		4
.L_631:
        /*0048*/ 	.word	index@(.nv.constant0._ZN7cutlass13device_kernelIN5flash19enable_sm80_to_sm89INS1_16FlashAttnFwdSm80INS1_25CollectiveMainloopFwdSm80ILi4ELi1ELb0EN4cute5tupleIJNS5_1CILi128EEENS7_ILi64EEES8_EEELi128ENS_10bfloat16_tEfNS_4arch4Sm80ELb1ELb0ELb0ELb0ELb1ELb0ELb1ELb0EEENS1_21CollectiveEpilogueFwdINS6_IJS8_S8_S9_EEENS6_IJNS7_ILi1EEESH_SH_EEESB_SD_Li128ELb0ELb1ELb0ELb0EEENS1_30DynamicPersistentTileSchedulerILi128ELi128ELb0ELb1ELb0EEEEEEEEEvNT_6ParamsE)
        /*004c*/ 	.short	0x0380
        /*004e*/ 	.short	0x0428


	//----- nvinfo : EIATTR_SW_WAR
	.align		4
.L_632:
        /*0050*/ 	.byte	0x04, 0x36
        /*0052*/ 	.short	(.L_634 - .L_633)
.L_633:
        /*0054*/ 	.word	0x00000008
.L_634:


//--------------------- .nv.info._ZN7cutlass13device_kernelIN5flash19enable_sm80_to_sm89INS1_16FlashAttnFwdSm80INS1_25CollectiveMainloopFwdSm80ILi4ELi1ELb0EN4cute5tupleIJNS5_1CILi128EEENS7_ILi64EEES8_EEELi128ENS_10bfloat16_tEfNS_4arch4Sm80ELb1ELb0ELb0ELb1ELb1ELb0ELb1ELb0EEENS1_21CollectiveEpilogueFwdINS6_IJS8_S8_S9_EEENS6_IJNS7_ILi1EEESH_SH_EEESB_SD_Li128ELb1ELb1ELb0ELb0EEENS1_19SingleTileSchedulerILb1ELb0ELb1ELi128EEEEEEEEEvNT_6ParamsE --------------------------
	.section	.nv.info._ZN7cutlass13device_kernelIN5flash19enable_sm80_to_sm89INS1_16FlashAttnFwdSm80INS1_25CollectiveMainloopFwdSm80ILi4ELi1ELb0EN4cute5tupleIJNS5_1CILi128EEENS7_ILi64EEES8_EEELi128ENS_10bfloat16_tEfNS_4arch4Sm80ELb1ELb0ELb0ELb1ELb1ELb0ELb1ELb0EEENS1_21CollectiveEpilogueFwdINS6_IJS8_S8_S9_EEENS6_IJNS7_ILi1EEESH_SH_EEESB_SD_Li128ELb1ELb1ELb0ELb0EEENS1_19SingleTileSchedulerILb1ELb0ELb1ELi128EEEEEEEEEvNT_6ParamsE,"",@"SHT_CUDA_INFO"
	.sectionflags	@""
	.align	4


	//----- nvinfo : EIATTR_CUDA_API_VERSION
	.align		4
        /*0000*/ 	.byte	0x04, 0x37
        /*0002*/ 	.short	(.L_636 - .L_635)
.L_635:
        /*0004*/ 	.word	0x00000082


	//----- nvinfo : EIATTR_KPARAM_INFO
	.align		4
.L_636:
        /*0008*/ 	.byte	0x04, 0x17
        /*000a*/ 	.short	(.L_638 - .L_637)
.L_637:
        /*000c*/ 	.word	0x00000000
        /*0010*/ 	.short	0x0000
        /*0012*/ 	.short	0x0000
        /*0014*/ 	.byte	0x00, 0xf0, 0x61, 0x10


	//----- nvinfo : EIATTR_SPARSE_MMA_MASK
	.align		4
.L_638:
        /*0018*/ 	.byte	0x03, 0x50
        /*001a*/ 	.short	0x0000


	//----- nvinfo : EIATTR_MAXREG_COUNT
	.align		4
        /*001c*/ 	.byte	0x03, 0x1b
        /*001e*/ 	.short	0x00ff


	//----- nvinfo : EIATTR_MERCURY_ISA_VERSION
	.align		4
        /*0020*/ 	.byte	0x03, 0x5f
        /*0022*/ 	.short	0x0101


	//----- nvinfo : EIATTR_VRC_CTA_INIT_COUNT
	.align		4
        /*0024*/ 	.byte	0x02, 0x4a
	.zero		1
	.zero		1


	//----- nvinfo : EIATTR_EXIT_INSTR_OFFSETS
	.align		4
        /*0028*/ 	.byte	0x04, 0x1c
        /*002a*/ 	.short	(.L_640 - .L_639)


	//   ....[0]....
.L_639:
        /*002c*/ 	.word	0x00000010


	//----- nvinfo : EIATTR_MAX_THREADS
	.align		4
.L_640:
        /*0030*/ 	.byte	0x04, 0x05
        /*0032*/ 	.short	(.L_642 - .L_641)
.L_641:
        /*0034*/ 	.word	0x00000080
        /*0038*/ 	.word	0x00000001
        /*003c*/ 	.word	0x00000001


	//----- nvinfo : EIATTR_CBANK_PARAM_SIZE
	.align		4
.L_642:
        /*0040*/ 	.byte	0x03, 0x19
        /*0042*/ 	.short	0x0418


	//----- nvinfo : EIATTR_PARAM_CBANK
	.align		4
        /*0044*/ 	.byte	0x04, 0x0a
        /*0046*/ 	.short	(.L_644 - .L_643)
	.align		4
.L_643:
        /*0048*/ 	.word	index@(.nv.constant0._ZN7cutlass13device_kernelIN5flash19enable_sm80_to_sm89INS1_16FlashAttnFwdSm80INS1_25CollectiveMainloopFwdSm80ILi4ELi1ELb0EN4cute5tupleIJNS5_1CILi128EEENS7_ILi64EEES8_EEELi128ENS_10bfloat16_tEfNS_4arch4Sm80ELb1ELb0ELb0ELb1ELb1ELb0ELb1ELb0EEENS1_21CollectiveEpilogueFwdINS6_IJS8_S8_S9_EEENS6_IJNS7_ILi1EEESH_SH_EEESB_SD_Li128ELb1ELb1ELb0ELb0EEENS1_19SingleTileSchedulerILb1ELb0ELb1ELi128EEEEEEEEEvNT_6ParamsE)
        /*004c*/ 	.short	0x0380
        /*004e*/ 	.short	0x0418


	//----- nvinfo : EIATTR_SW_WAR
	.align		4
.L_644:
        /*0050*/ 	.byte	0x04, 0x36
        /*0052*/ 	.short	(.L_646 - .L_645)
.L_645:
        /*0054*/ 	.word	0x00000008
.L_646:


//--------------------- .nv.info._ZN7cutlass13device_kernelIN5flash19enable_sm80_to_sm89INS1_16FlashAttnFwdSm80INS1_25CollectiveMainloopFwdSm80ILi4ELi1ELb0EN4cute5tupleIJNS5_1CILi128EEENS7_ILi64EEES8_EEELi128ENS_10bfloat16_tEfNS_4arch4Sm80ELb1ELb0ELb0ELb1ELb1ELb1ELb1ELb0EEENS1_21CollectiveEpilogueFwdINS6_IJS8_S8_S9_EEENS6_IJNS7_ILi1EEESH_SH_EEESB_SD_Li128ELb1ELb1ELb0ELb0EEENS1_19SingleTileSchedulerILb1ELb0ELb1ELi128EEEEEEEEEvNT_6ParamsE --------------------------
	.section	.nv.info._ZN7cutlass13device_kernelIN5flash19enable_sm80_to_sm89INS1_16FlashAttnFwdSm80INS1_25CollectiveMainloopFwdSm80ILi4ELi1ELb0EN4cute5tupleIJNS5_1CILi128EEENS7_ILi64EEES8_EEELi128ENS_10bfloat16_tEfNS_4arch4Sm80ELb1ELb0ELb0ELb1ELb1ELb1ELb1ELb0EEENS1_21CollectiveEpilogueFwdINS6_IJS8_S8_S9_EEENS6_IJNS7_ILi1EEESH_SH_EEESB_SD_Li128ELb1ELb1ELb0ELb0EEENS1_19SingleTileSchedulerILb1ELb0ELb1ELi128EEEEEEEEEvNT_6ParamsE,"",@"SHT_CUDA_INFO"
	.sectionflags	@""
	.align	4


	//----- nvinfo : EIATTR_CUDA_API_VERSION
	.align		4
        /*0000*/ 	.byte	0x04, 0x37
        /*0002*/ 	.short	(.L_648 - .L_647)
.L_647:
        /*0004*/ 	.word	0x00000082


	//----- nvinfo : EIATTR_KPARAM_INFO
	.align		4
.L_648:
        /*0008*/ 	.byte	0x04, 0x17
        /*000a*/ 	.short	(.L_650 - .L_649)
.L_649:
        /*000c*/ 	.word	0x00000000
        /*0010*/ 	.short	0x0000
        /*0012*/ 	.short	0x0000
        /*0014*/ 	.byte	0x00, 0xf0, 0x61, 0x10


	//----- nvinfo : EIATTR_SPARSE_MMA_MASK
	.align		4
.L_650:
        /*0018*/ 	.byte	0x03, 0x50
        /*001a*/ 	.short	0x0000


	//----- nvinfo : EIATTR_MAXREG_COUNT
	.align		4
        /*001c*/ 	.byte	0x03, 0x1b
        /*001e*/ 	.short	0x00ff


	//----- nvinfo : EIATTR_MERCURY_ISA_VERSION
	.align		4
        /*0020*/ 	.byte	0x03, 0x5f
        /*0022*/ 	.short	0x0101


	//----- nvinfo : EIATTR_VRC_CTA_INIT_COUNT
	.align		4
        /*0024*/ 	.byte	0x02, 0x4a
	.zero		1
	.zero		1


	//----- nvinfo : EIATTR_EXIT_INSTR_OFFSETS
	.align		4
        /*0028*/ 	.byte	0x04, 0x1c
        /*002a*/ 	.short	(.L_652 - .L_651)


	//   ....[0]....
.L_651:
        /*002c*/ 	.word	0x00000010


	//----- nvinfo : EIATTR_MAX_THREADS
	.align		4
.L_652:
        /*0030*/ 	.byte	0x04, 0x05
        /*0032*/ 	.short	(.L_654 - .L_653)
.L_653:
        /*0034*/ 	.word	0x00000080
        /*0038*/ 	.word	0x00000001
        /*003c*/ 	.word	0x00000001


	//----- nvinfo : EIATTR_CBANK_PARAM_SIZE
	.align		4
.L_654:
        /*0040*/ 	.byte	0x03, 0x19
        /*0042*/ 	.short	0x0418


	//----- nvinfo : EIATTR_PARAM_CBANK
	.align		4
        /*0044*/ 	.byte	0x04, 0x0a
        /*0046*/ 	.short	(.L_656 - .L_655)
	.align		4
.L_655:
        /*0048*/ 	.word	index@(.nv.constant0._ZN7cutlass13device_kernelIN5flash19enable_sm80_to_sm89INS1_16FlashAttnFwdSm80INS1_25CollectiveMainloopFwdSm80ILi4ELi1ELb0EN4cute5tupleIJNS5_1CILi128EEENS7_ILi64EEES8_EEELi128ENS_10bfloat16_tEfNS_4arch4Sm80ELb1ELb0ELb0ELb1ELb1ELb1ELb1ELb0EEENS1_21CollectiveEpilogueFwdINS6_IJS8_S8_S9_EEENS6_IJNS7_ILi1EEESH_SH_EEESB_SD_Li128ELb1ELb1ELb0ELb0EEENS1_19SingleTileSchedulerILb1ELb0ELb1ELi128EEEEEEEEEvNT_6ParamsE)
        /*004c*/ 	.short	0x0380
        /*004e*/ 	.short	0x0418


	//----- nvinfo : EIATTR_SW_WAR
	.align		4
.L_656:
        /*0050*/ 	.byte	0x04, 0x36
        /*0052*/ 	.short	(.L_658 - .L_657)
.L_657:
        /*0054*/ 	.word	0x00000008
.L_658:


//--------------------- .nv.callgraph             --------------------------
	.section	.nv.callgraph,"",@"SHT_CUDA_CALLGRAPH"
	.align	4
	.sectionentsize	8
	.align		4
        /*0000*/ 	.word	0x00000000
	.align		4
        /*0004*/ 	.word	0xffffffff
	.align		4
        /*0008*/ 	.word	0x00000000
	.align		4
        /*000c*/ 	.word	0xfffffffe
	.align		4
        /*0010*/ 	.word	0x00000000
	.align		4
        /*0014*/ 	.word	0xfffffffd
	.align		4
        /*0018*/ 	.word	0x00000000
	.align		4
        /*001c*/ 	.word	0xfffffffc


//--------------------- .nv.constant4             --------------------------
	.section	.nv.constant4,"a",@progbits
	.align	8
	.align		8
.nv.constant4:
        /*0000*/ 	.dword	_ZN83_INTERNAL_0d6314cb_47_flash_fwd_hdim128_bf16_paged_softcapall_sm80_cu_744032ad_29054cuda3std3__45__cpo5beginE
	.align		8
        /*0008*/ 	.dword	_ZN83_INTERNAL_0d6314cb_47_flash_fwd_hdim128_bf16_paged_softcapall_sm80_cu_744032ad_29054cuda3std3__45__cpo3endE
	.align		8
        /*0010*/ 	.dword	_ZN83_INTERNAL_0d6314cb_47_flash_fwd_hdim128_bf16_paged_softcapall_sm80_cu_744032ad_29054cuda3std3__45__cpo6cbeginE
	.align		8
        /*0018*/ 	.dword	_ZN83_INTERNAL_0d6314cb_47_flash_fwd_hdim128_bf16_paged_softcapall_sm80_cu_744032ad_29054cuda3std3__45__cpo4cendE
	.align		8
        /*0020*/ 	.dword	_ZN83_INTERNAL_0d6314cb_47_flash_fwd_hdim128_bf16_paged_softcapall_sm80_cu_744032ad_29054cuda3std3__485_GLOBAL__N__0d6314cb_47_flash_fwd_hdim128_bf16_paged_softcapall_sm80_cu_744032ad_29056ignoreE
	.align		8
        /*0028*/ 	.dword	_ZN83_INTERNAL_0d6314cb_47_flash_fwd_hdim128_bf16_paged_softcapall_sm80_cu_744032ad_29054cuda3std3__419piecewise_constructE
	.align		8
        /*0030*/ 	.dword	_ZN83_INTERNAL_0d6314cb_47_flash_fwd_hdim128_bf16_paged_softcapall_sm80_cu_744032ad_29054cuda3std3__48in_placeE
	.align		8
        /*0038*/ 	.dword	_ZN83_INTERNAL_0d6314cb_47_flash_fwd_hdim128_bf16_paged_softcapall_sm80_cu_744032ad_29054cuda3std6ranges3__45__cpo4swapE
	.align		8
        /*0040*/ 	.dword	_ZN83_INTERNAL_0d6314cb_47_flash_fwd_hdim128_bf16_paged_softcapall_sm80_cu_744032ad_29054cuda3std6ranges3__45__cpo9iter_moveE
	.align		8
        /*0048*/ 	.dword	_ZN83_INTERNAL_0d6314cb_47_flash_fwd_hdim128_bf16_paged_softcapall_sm80_cu_744032ad_29054cute7productE
	.align		8
        /*0050*/ 	.dword	_ZN83_INTERNAL_0d6314cb_47_flash_fwd_hdim128_bf16_paged_softcapall_sm80_cu_744032ad_29054cute1_E


//--------------------- .text._ZN7cutlass13device_kernelIN5flash19enable_sm80_to_sm89INS1_16FlashAttnFwdSm80INS1_25CollectiveMainloopFwdSm80ILi8ELi1ELb1EN4cute5tupleIJNS5_1CILi128EEES8_S8_EEELi128ENS_10bfloat16_tEfNS_4arch4Sm80ELb0ELb0ELb1ELb0ELb1ELb0ELb1ELb0EEENS1_21CollectiveEpilogueFwdIS9_NS6_IJNS7_ILi1EEESF_SF_EEESA_SC_Li256ELb0ELb1ELb0ELb0EEENS1_19SingleTileSchedulerILb0ELb0ELb1ELi128EEEEEEEEEvNT_6ParamsE --------------------------
	.section	.text._ZN7cutlass13device_kernelIN5flash19enable_sm80_to_sm89INS1_16FlashAttnFwdSm80INS1_25CollectiveMainloopFwdSm80ILi8ELi1ELb1EN4cute5tupleIJNS5_1CILi128EEES8_S8_EEELi128ENS_10bfloat16_tEfNS_4arch4Sm80ELb0ELb0ELb1ELb0ELb1ELb0ELb1ELb0EEENS1_21CollectiveEpilogueFwdIS9_NS6_IJNS7_ILi1EEESF_SF_EEESA_SC_Li256ELb0ELb1ELb0ELb0EEENS1_19SingleTileSchedulerILb0ELb0ELb1ELi128EEEEEEEEEvNT_6ParamsE,"ax",@progbits
	.align	128
.text._ZN7cutlass13device_kernelIN5flash19enable_sm80_to_sm89INS1_16FlashAttnFwdSm80INS1_25CollectiveMainloopFwdSm80ILi8ELi1ELb1EN4cute5tupleIJNS5_1CILi128EEES8_S8_EEELi128ENS_10bfloat16_tEfNS_4arch4Sm80ELb0ELb0ELb1ELb0ELb1ELb0ELb1ELb0EEENS1_21CollectiveEpilogueFwdIS9_NS6_IJNS7_ILi1EEESF_SF_EEESA_SC_Li256ELb0ELb1ELb0ELb0EEENS1_19SingleTileSchedulerILb0ELb0ELb1ELi128EEEEEEEEEvNT_6ParamsE:
        .type           _ZN7cutlass13device_kernelIN5flash19enable_sm80_to_sm89INS1_16FlashAttnFwdSm80INS1_25CollectiveMainloopFwdSm80ILi8ELi1ELb1EN4cute5tupleIJNS5_1CILi128EEES8_S8_EEELi128ENS_10bfloat16_tEfNS_4arch4Sm80ELb0ELb0ELb1ELb0ELb1ELb0ELb1ELb0EEENS1_21CollectiveEpilogueFwdIS9_NS6_IJNS7_ILi1EEESF_SF_EEESA_SC_Li256ELb0ELb1ELb0ELb0EEENS1_19SingleTileSchedulerILb0ELb0ELb1ELi128EEEEEEEEEvNT_6ParamsE,@function
        .size           _ZN7cutlass13device_kernelIN5flash19enable_sm80_to_sm89INS1_16FlashAttnFwdSm80INS1_25CollectiveMainloopFwdSm80ILi8ELi1ELb1EN4cute5tupleIJNS5_1CILi128EEES8_S8_EEELi128ENS_10bfloat16_tEfNS_4arch4Sm80ELb0ELb0ELb1ELb0ELb1ELb0ELb1ELb0EEENS1_21CollectiveEpilogueFwdIS9_NS6_IJNS7_ILi1EEESF_SF_EEESA_SC_Li256ELb0ELb1ELb0ELb0EEENS1_19SingleTileSchedulerILb0ELb0ELb1ELi128EEEEEEEEEvNT_6ParamsE,(.L_x_36 - _ZN7cutlass13device_kernelIN5flash19enable_sm80_to_sm89INS1_16FlashAttnFwdSm80INS1_25CollectiveMainloopFwdSm80ILi8ELi1ELb1EN4cute5tupleIJNS5_1CILi128EEES8_S8_EEELi128ENS_10bfloat16_tEfNS_4arch4Sm80ELb0ELb0ELb1ELb0ELb1ELb0ELb1ELb0EEENS1_21CollectiveEpilogueFwdIS9_NS6_IJNS7_ILi1EEESF_SF_EEESA_SC_Li256ELb0ELb1ELb0ELb0EEENS1_19SingleTileSchedulerILb0ELb0ELb1ELi128EEEEEEEEEvNT_6ParamsE)
        .other          _ZN7cutlass13device_kernelIN5flash19enable_sm80_to_sm89INS1_16FlashAttnFwdSm80INS1_25CollectiveMainloopFwdSm80ILi8ELi1ELb1EN4cute5tupleIJNS5_1CILi128EEES8_S8_EEELi128ENS_10bfloat16_tEfNS_4arch4Sm80ELb0ELb0ELb1ELb0ELb1ELb0ELb1ELb0EEENS1_21CollectiveEpilogueFwdIS9_NS6_IJNS7_ILi1EEESF_SF_EEESA_SC_Li256ELb0ELb1ELb0ELb0EEENS1_19SingleTileSchedulerILb0ELb0ELb1ELi128EEEEEEEEEvNT_6ParamsE,@"STO_CUDA_ENTRY STV_DEFAULT"
_ZN7cutlass13device_kernelIN5flash19enable_sm80_to_sm89INS1_16FlashAttnFwdSm80INS1_25CollectiveMainloopFwdSm80ILi8ELi1ELb1EN4cute5tupleIJNS5_1CILi128EEES8_S8_EEELi128ENS_10bfloat16_tEfNS_4arch4Sm80ELb0ELb0ELb1ELb0ELb1ELb0ELb1ELb0EEENS1_21CollectiveEpilogueFwdIS9_NS6_IJNS7_ILi1EEESF_SF_EEESA_SC_Li256ELb0ELb1ELb0ELb0EEENS1_19SingleTileSchedulerILb0ELb0ELb1ELi128EEEEEEEEEvNT_6ParamsE:
[----:B------:R-:W-:Y:S01]  /*0000*/  LDC R1, c[0x0][0x37c] ;  /* 0x0000df00ff017b82 */ /* 0x000fe20000000800 */
[----:B------:R-:W-:Y:S05]  /*0010*/  EXIT ;  /* 0x000000000000794d */ /* 0x000fea0003800000 */
.L_x_0:
[----:B------:R-:W-:-:S00]  /*0020*/  BRA `(.L_x_0) ;  /* 0xfffffffc00fc7947 */ /* 0x000fc0000383ffff */
[----:B------:R-:W-:-:S00]  /*0030*/  NOP ;  /* 0x0000000000007918 */ /* 0x000fc00000000000 */
        /* <DEDUP_REMOVED lines=12> */
.L_x_36:


//--------------------- .text._ZN7cutlass13device_kernelIN5flash19enable_sm80_to_sm89INS1_16FlashAttnFwdSm80INS1_25CollectiveMainloopFwdSm80ILi8ELi1ELb1EN4cute5tupleIJNS5_1CILi128EEES8_S8_EEELi128ENS_10bfloat16_tEfNS_4arch4Sm80ELb0ELb0ELb1ELb1ELb1ELb0ELb1ELb0EEENS1_21CollectiveEpilogueFwdIS9_NS6_IJNS7_ILi1EEESF_SF_EEESA_SC_Li256ELb1ELb1ELb0ELb0EEENS1_19SingleTileSchedulerILb1ELb0ELb1ELi128EEEEEEEEEvNT_6ParamsE --------------------------
	.section	.text._ZN7cutlass13device_kernelIN5flash19enable_sm80_to_sm89INS1_16FlashAttnFwdSm80INS1_25CollectiveMainloopFwdSm80ILi8ELi1ELb1EN4cute5tupleIJNS5_1CILi128EEES8_S8_EEELi128ENS_10bfloat16_tEfNS_4arch4Sm80ELb0ELb0ELb1ELb1ELb1ELb0ELb1ELb0EEENS1_21CollectiveEpilogueFwdIS9_NS6_IJNS7_ILi1EEESF_SF_EEESA_SC_Li256ELb1ELb1ELb0ELb0EEENS1_19SingleTileSchedulerILb1ELb0ELb1ELi128EEEEEEEEEvNT_6ParamsE,"ax",@progbits
	.align	128
.text._ZN7cutlass13device_kernelIN5flash19enable_sm80_to_sm89INS1_16FlashAttnFwdSm80INS1_25CollectiveMainloopFwdSm80ILi8ELi1ELb1EN4cute5tupleIJNS5_1CILi128EEES8_S8_EEELi128ENS_10bfloat16_tEfNS_4arch4Sm80ELb0ELb0ELb1ELb1ELb1ELb0ELb1ELb0EEENS1_21CollectiveEpilogueFwdIS9_NS6_IJNS7_ILi1EEESF_SF_EEESA_SC_Li256ELb1ELb1ELb0ELb0EEENS1_19SingleTileSchedulerILb1ELb0ELb1ELi128EEEEEEEEEvNT_6ParamsE:
        .type           _ZN7cutlass13device_kernelIN5flash19enable_sm80_to_sm89INS1_16FlashAttnFwdSm80INS1_25CollectiveMainloopFwdSm80ILi8ELi1ELb1EN4cute5tupleIJNS5_1CILi128EEES8_S8_EEELi128ENS_10bfloat16_tEfNS_4arch4Sm80ELb0ELb0ELb1ELb1ELb1ELb0ELb1ELb0EEENS1_21CollectiveEpilogueFwdIS9_NS6_IJNS7_ILi1EEESF_SF_EEESA_SC_Li256ELb1ELb1ELb0ELb0EEENS1_19SingleTileSchedulerILb1ELb0ELb1ELi128EEEEEEEEEvNT_6ParamsE,@function
        .size           _ZN7cutlass13device_kernelIN5flash19enable_sm80_to_sm89INS1_16FlashAttnFwdSm80INS1_25CollectiveMainloopFwdSm80ILi8ELi1ELb1EN4cute5tupleIJNS5_1CILi128EEES8_S8_EEELi128ENS_10bfloat16_tEfNS_4arch4Sm80ELb0ELb0ELb1ELb1ELb1ELb0ELb1ELb0EEENS1_21CollectiveEpilogueFwdIS9_NS6_IJNS7_ILi1EEESF_SF_EEESA_SC_Li256ELb1ELb1ELb0ELb0EEENS1_19SingleTileSchedulerILb1ELb0ELb1ELi128EEEEEEEEEvNT_6ParamsE,(.L_x_37 - _ZN7cutlass13device_kernelIN5flash19enable_sm80_to_sm89INS1_16FlashAttnFwdSm80INS1_25CollectiveMainloopFwdSm80ILi8ELi1ELb1EN4cute5tupleIJNS5_1CILi128EEES8_S8_EEELi128ENS_10bfloat16_tEfNS_4arch4Sm80ELb0ELb0ELb1ELb1ELb1ELb0ELb1ELb0EEENS1_21CollectiveEpilogueFwdIS9_NS6_IJNS7_ILi1EEESF_SF_EEESA_SC_Li256ELb1ELb1ELb0ELb0EEENS1_19SingleTileSchedulerILb1ELb0ELb1ELi128EEEEEEEEEvNT_6ParamsE)
        .other          _ZN7cutlass13device_kernelIN5flash19enable_sm80_to_sm89INS1_16FlashAttnFwdSm80INS1_25CollectiveMainloopFwdSm80ILi8ELi1ELb1EN4cute5tupleIJNS5_1CILi128EEES8_S8_EEELi128ENS_10bfloat16_tEfNS_4arch4Sm80ELb0ELb0ELb1ELb1ELb1ELb0ELb1ELb0EEENS1_21CollectiveEpilogueFwdIS9_NS6_IJNS7_ILi1EEESF_SF_EEESA_SC_Li256ELb1ELb1ELb0ELb0EEENS1_19SingleTileSchedulerILb1ELb0ELb1ELi128EEEEEEEEEvNT_6ParamsE,@"STO_CUDA_ENTRY STV_DEFAULT"
_ZN7cutlass13device_kernelIN5flash19enable_sm80_to_sm89INS1_16FlashAttnFwdSm80INS1_25CollectiveMainloopFwdSm80ILi8ELi1ELb1EN4cute5tupleIJNS5_1CILi128EEES8_S8_EEELi128ENS_10bfloat16_tEfNS_4arch4Sm80ELb0ELb0ELb1ELb1ELb1ELb0ELb1ELb0EEENS1_21CollectiveEpilogueFwdIS9_NS6_IJNS7_ILi1EEESF_SF_EEESA_SC_Li256ELb1ELb1ELb0ELb0EEENS1_19SingleTileSchedulerILb1ELb0ELb1ELi128EEEEEEEEEvNT_6ParamsE:
[----:B------:R-:W-:Y:S01]  /*0000*/  LDC R1, c[0x0][0x37c] ;  /* 0x0000df00ff017b82 */ /* 0x000fe20000000800 */
[----:B------:R-:W-:Y:S05]  /*0010*/  EXIT ;  /* 0x000000000000794d */ /* 0x000fea0003800000 */
.L_x_1:
        /* <DEDUP_REMOVED lines=14> */
.L_x_37:


//--------------------- .text._ZN7cutlass13device_kernelIN5flash19enable_sm80_to_sm89INS1_16FlashAttnFwdSm80INS1_25CollectiveMainloopFwdSm80ILi8ELi1ELb1EN4cute5tupleIJNS5_1CILi128EEES8_S8_EEELi128ENS_10bfloat16_tEfNS_4arch4Sm80ELb0ELb0ELb1ELb1ELb1ELb1ELb1ELb0EEENS1_21CollectiveEpilogueFwdIS9_NS6_IJNS7_ILi1EEESF_SF_EEESA_SC_Li256ELb1ELb1ELb0ELb0EEENS1_19SingleTileSchedulerILb1ELb0ELb1ELi128EEEEEEEEEvNT_6ParamsE --------------------------
	.section	.text._ZN7cutlass13device_kernelIN5flash19enable_sm80_to_sm89INS1_16FlashAttnFwdSm80INS1_25CollectiveMainloopFwdSm80ILi8ELi1ELb1EN4cute5tupleIJNS5_1CILi128EEES8_S8_EEELi128ENS_10bfloat16_tEfNS_4arch4Sm80ELb0ELb0ELb1ELb1ELb1ELb1ELb1ELb0EEENS1_21CollectiveEpilogueFwdIS9_NS6_IJNS7_ILi1EEESF_SF_EEESA_SC_Li256ELb1ELb1ELb0ELb0EEENS1_19SingleTileSchedulerILb1ELb0ELb1ELi128EEEEEEEEEvNT_6ParamsE,"ax",@progbits
	.align	128
.text._ZN7cutlass13device_kernelIN5flash19enable_sm80_to_sm89INS1_16FlashAttnFwdSm80INS1_25CollectiveMainloopFwdSm80ILi8ELi1ELb1EN4cute5tupleIJNS5_1CILi128EEES8_S8_EEELi128ENS_10bfloat16_tEfNS_4arch4Sm80ELb0ELb0ELb1ELb1ELb1ELb1ELb1ELb0EEENS1_21CollectiveEpilogueFwdIS9_NS6_IJNS7_ILi1EEESF_SF_EEESA_SC_Li256ELb1ELb1ELb0ELb0EEENS1_19SingleTileSchedulerILb1ELb0ELb1ELi128EEEEEEEEEvNT_6ParamsE:
        .type           _ZN7cutlass13device_kernelIN5flash19enable_sm80_to_sm89INS1_16FlashAttnFwdSm80INS1_25CollectiveMainloopFwdSm80ILi8ELi1ELb1EN4cute5tupleIJNS5_1CILi128EEES8_S8_EEELi128ENS_10bfloat16_tEfNS_4arch4Sm80ELb0ELb0ELb1ELb1ELb1ELb1ELb1ELb0EEENS1_21CollectiveEpilogueFwdIS9_NS6_IJNS7_ILi1EEESF_SF_EEESA_SC_Li256ELb1ELb1ELb0ELb0EEENS1_19SingleTileSchedulerILb1ELb0ELb1ELi128EEEEEEEEEvNT_6ParamsE,@function
        .size           _ZN7cutlass13device_kernelIN5flash19enable_sm80_to_sm89INS1_16FlashAttnFwdSm80INS1_25CollectiveMainloopFwdSm80ILi8ELi1ELb1EN4cute5tupleIJNS5_1CILi128EEES8_S8_EEELi128ENS_10bfloat16_tEfNS_4arch4Sm80ELb0ELb0ELb1ELb1ELb1ELb1ELb1ELb0EEENS1_21CollectiveEpilogueFwdIS9_NS6_IJNS7_ILi1EEESF_SF_EEESA_SC_Li256ELb1ELb1ELb0ELb0EEENS1_19SingleTileSchedulerILb1ELb0ELb1ELi128EEEEEEEEEvNT_6ParamsE,(.L_x_38 - _ZN7cutlass13device_kernelIN5flash19enable_sm80_to_sm89INS1_16FlashAttnFwdSm80INS1_25CollectiveMainloopFwdSm80ILi8ELi1ELb1EN4cute5tupleIJNS5_1CILi128EEES8_S8_EEELi128ENS_10bfloat16_tEfNS_4arch4Sm80ELb0ELb0ELb1ELb1ELb1ELb1ELb1ELb0EEENS1_21CollectiveEpilogueFwdIS9_NS6_IJNS7_ILi1EEESF_SF_EEESA_SC_Li256ELb1ELb1ELb0ELb0EEENS1_19SingleTileSchedulerILb1ELb0ELb1ELi128EEEEEEEEEvNT_6ParamsE)
        .other          _ZN7cutlass13device_kernelIN5flash19enable_sm80_to_sm89INS1_16FlashAttnFwdSm80INS1_25CollectiveMainloopFwdSm80ILi8ELi1ELb1EN4cute5tupleIJNS5_1CILi128EEES8_S8_EEELi128ENS_10bfloat16_tEfNS_4arch4Sm80ELb0ELb0ELb1ELb1ELb1ELb1ELb1ELb0EEENS1_21CollectiveEpilogueFwdIS9_NS6_IJNS7_ILi1EEESF_SF_EEESA_SC_Li256ELb1ELb1ELb0ELb0EEENS1_19SingleTileSchedulerILb1ELb0ELb1ELi128EEEEEEEEEvNT_6ParamsE,@"STO_CUDA_ENTRY STV_DEFAULT"
_ZN7cutlass13device_kernelIN5flash19enable_sm80_to_sm89INS1_16FlashAttnFwdSm80INS1_25CollectiveMainloopFwdSm80ILi8ELi1ELb1EN4cute5tupleIJNS5_1CILi128EEES8_S8_EEELi128ENS_10bfloat16_tEfNS_4arch4Sm80ELb0ELb0ELb1ELb1ELb1ELb1ELb1ELb0EEENS1_21CollectiveEpilogueFwdIS9_NS6_IJNS7_ILi1EEESF_SF_EEESA_SC_Li256ELb1ELb1ELb0ELb0EEENS1_19SingleTileSchedulerILb1ELb0ELb1ELi128EEEEEEEEEvNT_6ParamsE:
[----:B------:R-:W-:Y:S01]  /*0000*/  LDC R1, c[0x0][0x37c] ;  /* 0x0000df00ff017b82 */ /* 0x000fe20000000800 */
[----:B------:R-:W-:Y:S05]  /*0010*/  EXIT ;  /* 0x000000000000794d */ /* 0x000fea0003800000 */
.L_x_2:
        /* <DEDUP_REMOVED lines=14> */
.L_x_38:


//--------------------- .text._ZN7cutlass13device_kernelIN5flash19enable_sm80_to_sm89INS1_16FlashAttnFwdSm80INS1_25CollectiveMainloopFwdSm80ILi8ELi1ELb1EN4cute5tupleIJNS5_1CILi128EEENS7_ILi96EEES8_EEELi128ENS_10bfloat16_tEfNS_4arch4Sm80ELb0ELb1ELb1ELb0ELb1ELb0ELb1ELb0EEENS1_21CollectiveEpilogueFwdINS6_IJS8_S8_S9_EEENS6_IJNS7_ILi1EEESH_SH_EEESB_SD_Li256ELb0ELb1ELb0ELb0EEENS1_19SingleTileSchedulerILb0ELb0ELb1ELi128EEEEEEEEEvNT_6ParamsE --------------------------
	.section	.text._ZN7cutlass13device_kernelIN5flash19enable_sm80_to_sm89INS1_16FlashAttnFwdSm80INS1_25CollectiveMainloopFwdSm80ILi8ELi1ELb1EN4cute5tupleIJNS5_1CILi128EEENS7_ILi96EEES8_EEELi128ENS_10bfloat16_tEfNS_4arch4Sm80ELb0ELb1ELb1ELb0ELb1ELb0ELb1ELb0EEENS1_21CollectiveEpilogueFwdINS6_IJS8_S8_S9_EEENS6_IJNS7_ILi1EEESH_SH_EEESB_SD_Li256ELb0ELb1ELb0ELb0EEENS1_19SingleTileSchedulerILb0ELb0ELb1ELi128EEEEEEEEEvNT_6ParamsE,"ax",@progbits
	.align	128
.text._ZN7cutlass13device_kernelIN5flash19enable_sm80_to_sm89INS1_16FlashAttnFwdSm80INS1_25CollectiveMainloopFwdSm80ILi8ELi1ELb1EN4cute5tupleIJNS5_1CILi128EEENS7_ILi96EEES8_EEELi128ENS_10bfloat16_tEfNS_4arch4Sm80ELb0ELb1ELb1ELb0ELb1ELb0ELb1ELb0EEENS1_21CollectiveEpilogueFwdINS6_IJS8_S8_S9_EEENS6_IJNS7_ILi1EEESH_SH_EEESB_SD_Li256ELb0ELb1ELb0ELb0EEENS1_19SingleTileSchedulerILb0ELb0ELb1ELi128EEEEEEEEEvNT_6ParamsE:
        .type           _ZN7cutlass13device_kernelIN5flash19enable_sm80_to_sm89INS1_16FlashAttnFwdSm80INS1_25CollectiveMainloopFwdSm80ILi8ELi1ELb1EN4cute5tupleIJNS5_1CILi128EEENS7_ILi96EEES8_EEELi128ENS_10bfloat16_tEfNS_4arch4Sm80ELb0ELb1ELb1ELb0ELb1ELb0ELb1ELb0EEENS1_21CollectiveEpilogueFwdINS6_IJS8_S8_S9_EEENS6_IJNS7_ILi1EEESH_SH_EEESB_SD_Li256ELb0ELb1ELb0ELb0EEENS1_19SingleTileSchedulerILb0ELb0ELb1ELi128EEEEEEEEEvNT_6ParamsE,@function
        .size           _ZN7cutlass13device_kernelIN5flash19enable_sm80_to_sm89INS1_16FlashAttnFwdSm80INS1_25CollectiveMainloopFwdSm80ILi8ELi1ELb1EN4cute5tupleIJNS5_1CILi128EEENS7_ILi96EEES8_EEELi128ENS_10bfloat16_tEfNS_4arch4Sm80ELb0ELb1ELb1ELb0ELb1ELb0ELb1ELb0EEENS1_21CollectiveEpilogueFwdINS6_IJS8_S8_S9_EEENS6_IJNS7_ILi1EEESH_SH_EEESB_SD_Li256ELb0ELb1ELb0ELb0EEENS1_19SingleTileSchedulerILb0ELb0ELb1ELi128EEEEEEEEEvNT_6ParamsE,(.L_x_39 - _ZN7cutlass13device_kernelIN5flash19enable_sm80_to_sm89INS1_16FlashAttnFwdSm80INS1_25CollectiveMainloopFwdSm80ILi8ELi1ELb1EN4cute5tupleIJNS5_1CILi128EEENS7_ILi96EEES8_EEELi128ENS_10bfloat16_tEfNS_4arch4Sm80ELb0ELb1ELb1ELb0ELb1ELb0ELb1ELb0EEENS1_21CollectiveEpilogueFwdINS6_IJS8_S8_S9_EEENS6_IJNS7_ILi1EEESH_SH_EEESB_SD_Li256ELb0ELb1ELb0ELb0EEENS1_19SingleTileSchedulerILb0ELb0ELb1ELi128EEEEEEEEEvNT_6ParamsE)
        .other          _ZN7cutlass13device_kernelIN5flash19enable_sm80_to_sm89INS1_16FlashAttnFwdSm80INS1_25CollectiveMainloopFwdSm80ILi8ELi1ELb1EN4cute5tupleIJNS5_1CILi128EEENS7_ILi96EEES8_EEELi128ENS_10bfloat16_tEfNS_4arch4Sm80ELb0ELb1ELb1ELb0ELb1ELb0ELb1ELb0EEENS1_21CollectiveEpilogueFwdINS6_IJS8_S8_S9_EEENS6_IJNS7_ILi1EEESH_SH_EEESB_SD_Li256ELb0ELb1ELb0ELb0EEENS1_19SingleTileSchedulerILb0ELb0ELb1ELi128EEEEEEEEEvNT_6ParamsE,@"STO_CUDA_ENTRY STV_DEFAULT"
_ZN7cutlass13device_kernelIN5flash19enable_sm80_to_sm89INS1_16FlashAttnFwdSm80INS1_25CollectiveMainloopFwdSm80ILi8ELi1ELb1EN4cute5tupleIJNS5_1CILi128EEENS7_ILi96EEES8_EEELi128ENS_10bfloat16_tEfNS_4arch4Sm80ELb0ELb1ELb1ELb0ELb1ELb0ELb1ELb0EEENS1_21CollectiveEpilogueFwdINS6_IJS8_S8_S9_EEENS6_IJNS7_ILi1EEESH_SH_EEESB_SD_Li256ELb0ELb1ELb0ELb0EEENS1_19SingleTileSchedulerILb0ELb0ELb1ELi128EEEEEEEEEvNT_6ParamsE:
[----:B------:R-:W-:Y:S01]  /*0000*/  LDC R1, c[0x0][0x37c] ;  /* 0x0000df00ff017b82 */ /* 0x000fe20000000800 */
[----:B------:R-:W-:Y:S05]  /*0010*/  EXIT ;  /* 0x000000000000794d */ /* 0x000fea0003800000 */
.L_x_3:
        /* <DEDUP_REMOVED lines=14> */
.L_x_39:


//--------------------- .text._ZN7cutlass13device_kernelIN5flash19enable_sm80_to_sm89INS1_16FlashAttnFwdSm80INS1_25CollectiveMainloopFwdSm80ILi8ELi1ELb1EN4cute5tupleIJNS5_1CILi128EEENS7_ILi96EEES8_EEELi128ENS_10bfloat16_tEfNS_4arch4Sm80ELb0ELb1ELb1ELb1ELb1ELb0ELb1ELb0EEENS1_21CollectiveEpilogueFwdINS6_IJS8_S8_S9_EEENS6_IJNS7_ILi1EEESH_SH_EEESB_SD_Li256ELb1ELb1ELb0ELb0EEENS1_19SingleTileSchedulerILb1ELb0ELb1ELi128EEEEEEEEEvNT_6ParamsE --------------------------
	.section	.text._ZN7cutlass13device_kernelIN5flash19enable_sm80_to_sm89INS1_16FlashAttnFwdSm80INS1_25CollectiveMainloopFwdSm80ILi8ELi1ELb1EN4cute5tupleIJNS5_1CILi128EEENS7_ILi96EEES8_EEELi128ENS_10bfloat16_tEfNS_4arch4Sm80ELb0ELb1ELb1ELb1ELb1ELb0ELb1ELb0EEENS1_21CollectiveEpilogueFwdINS6_IJS8_S8_S9_EEENS6_IJNS7_ILi1EEESH_SH_EEESB_SD_Li256ELb1ELb1ELb0ELb0EEENS1_19SingleTileSchedulerILb1ELb0ELb1ELi128EEEEEEEEEvNT_6ParamsE,"ax",@progbits
	.align	128
.text._ZN7cutlass13device_kernelIN5flash19enable_sm80_to_sm89INS1_16FlashAttnFwdSm80INS1_25CollectiveMainloopFwdSm80ILi8ELi1ELb1EN4cute5tupleIJNS5_1CILi128EEENS7_ILi96EEES8_EEELi128ENS_10bfloat16_tEfNS_4arch4Sm80ELb0ELb1ELb1ELb1ELb1ELb0ELb1ELb0EEENS1_21CollectiveEpilogueFwdINS6_IJS8_S8_S9_EEENS6_IJNS7_ILi1EEESH_SH_EEESB_SD_Li256ELb1ELb1ELb0ELb0EEENS1_19SingleTileSchedulerILb1ELb0ELb1ELi128EEEEEEEEEvNT_6ParamsE:
        .type           _ZN7cutlass13device_kernelIN5flash19enable_sm80_to_sm89INS1_16FlashAttnFwdSm80INS1_25CollectiveMainloopFwdSm80ILi8ELi1ELb1EN4cute5tupleIJNS5_1CILi128EEENS7_ILi96EEES8_EEELi128ENS_10bfloat16_tEfNS_4arch4Sm80ELb0ELb1ELb1ELb1ELb1ELb0ELb1ELb0EEENS1_21CollectiveEpilogueFwdINS6_IJS8_S8_S9_EEENS6_IJNS7_ILi1EEESH_SH_EEESB_SD_Li256ELb1ELb1ELb0ELb0EEENS1_19SingleTileSchedulerILb1ELb0ELb1ELi128EEEEEEEEEvNT_6ParamsE,@function
        .size           _ZN7cutlass13device_kernelIN5flash19enable_sm80_to_sm89INS1_16FlashAttnFwdSm80INS1_25CollectiveMainloopFwdSm80ILi8ELi1ELb1EN4cute5tupleIJNS5_1CILi128EEENS7_ILi96EEES8_EEELi128ENS_10bfloat16_tEfNS_4arch4Sm80ELb0ELb1ELb1ELb1ELb1ELb0ELb1ELb0EEENS1_21CollectiveEpilogueFwdINS6_IJS8_S8_S9_EEENS6_IJNS7_ILi1EEESH_SH_EEESB_SD_Li256ELb1ELb1ELb0ELb0EEENS1_19SingleTileSchedulerILb1ELb0ELb1ELi128EEEEEEEEEvNT_6ParamsE,(.L_x_40 - _ZN7cutlass13device_kernelIN5flash19enable_sm80_to_sm89INS1_16FlashAttnFwdSm80INS1_25CollectiveMainloopFwdSm80ILi8ELi1ELb1EN4cute5tupleIJNS5_1CILi128EEENS7_ILi96EEES8_EEELi128ENS_10bfloat16_tEfNS_4arch4Sm80ELb0ELb1ELb1ELb1ELb1ELb0ELb1ELb0EEENS1_21CollectiveEpilogueFwdINS6_IJS8_S8_S9_EEENS6_IJNS7_ILi1EEESH_SH_EEESB_SD_Li256ELb1ELb1ELb0ELb0EEENS1_19SingleTileSchedulerILb1ELb0ELb1ELi128EEEEEEEEEvNT_6ParamsE)
        .other          _ZN7cutlass13device_kernelIN5flash19enable_sm80_to_sm89INS1_16FlashAttnFwdSm80INS1_25CollectiveMainloopFwdSm80ILi8ELi1ELb1EN4cute5tupleIJNS5_1CILi128EEENS7_ILi96EEES8_EEELi128ENS_10bfloat16_tEfNS_4arch4Sm80ELb0ELb1ELb1ELb1ELb1ELb0ELb1ELb0EEENS1_21CollectiveEpilogueFwdINS6_IJS8_S8_S9_EEENS6_IJNS7_ILi1EEESH_SH_EEESB_SD_Li256ELb1ELb1ELb0ELb0EEENS1_19SingleTileSchedulerILb1ELb0ELb1ELi128EEEEEEEEEvNT_6ParamsE,@"STO_CUDA_ENTRY STV_DEFAULT"
_ZN7cutlass13device_kernelIN5flash19enable_sm80_to_sm89INS1_16FlashAttnFwdSm80INS1_25CollectiveMainloopFwdSm80ILi8ELi1ELb1EN4cute5tupleIJNS5_1CILi128EEENS7_ILi96EEES8_EEELi128ENS_10bfloat16_tEfNS_4arch4Sm80ELb0ELb1ELb1ELb1ELb1ELb0ELb1ELb0EEENS1_21CollectiveEpilogueFwdINS6_IJS8_S8_S9_EEENS6_IJNS7_ILi1EEESH_SH_EEESB_SD_Li256ELb1ELb1ELb0ELb0EEENS1_19SingleTileSchedulerILb1ELb0ELb1ELi128EEEEEEEEEvNT_6ParamsE:
[----:B------:R-:W-:Y:S01]  /*0000*/  LDC R1, c[0x0][0x37c] ;  /* 0x0000df00ff017b82 */ /* 0x000fe20000000800 */
[----:B------:R-:W-:Y:S05]  /*0010*/  EXIT ;  /* 0x000000000000794d */ /* 0x000fea0003800000 */
.L_x_4:
        /* <DEDUP_REMOVED lines=14> */
.L_x_40:


//--------------------- .text._ZN7cutlass13device_kernelIN5flash19enable_sm80_to_sm89INS1_16FlashAttnFwdSm80INS1_25CollectiveMainloopFwdSm80ILi8ELi1ELb1EN4cute5tupleIJNS5_1CILi128EEENS7_ILi96EEES8_EEELi128ENS_10bfloat16_tEfNS_4arch4Sm80ELb0ELb1ELb1ELb1ELb1ELb1ELb1ELb0EEENS1_21CollectiveEpilogueFwdINS6_IJS8_S8_S9_EEENS6_IJNS7_ILi1EEESH_SH_EEESB_SD_Li256ELb1ELb1ELb0ELb0EEENS1_19SingleTileSchedulerILb1ELb0ELb1ELi128EEEEEEEEEvNT_6ParamsE --------------------------
	.section	.text._ZN7cutlass13device_kernelIN5flash19enable_sm80_to_sm89INS1_16FlashAttnFwdSm80INS1_25CollectiveMainloopFwdSm80ILi8ELi1ELb1EN4cute5tupleIJNS5_1CILi128EEENS7_ILi96EEES8_EEELi128ENS_10bfloat16_tEfNS_4arch4Sm80ELb0ELb1ELb1ELb1ELb1ELb1ELb1ELb0EEENS1_21CollectiveEpilogueFwdINS6_IJS8_S8_S9_EEENS6_IJNS7_ILi1EEESH_SH_EEESB_SD_Li256ELb1ELb1ELb0ELb0EEENS1_19SingleTileSchedulerILb1ELb0ELb1ELi128EEEEEEEEEvNT_6ParamsE,"ax",@progbits
	.align	128
.text._ZN7cutlass13device_kernelIN5flash19enable_sm80_to_sm89INS1_16FlashAttnFwdSm80INS1_25CollectiveMainloopFwdSm80ILi8ELi1ELb1EN4cute5tupleIJNS5_1CILi128EEENS7_ILi96EEES8_EEELi128ENS_10bfloat16_tEfNS_4arch4Sm80ELb0ELb1ELb1ELb1ELb1ELb1ELb1ELb0EEENS1_21CollectiveEpilogueFwdINS6_IJS8_S8_S9_EEENS6_IJNS7_ILi1EEESH_SH_EEESB_SD_Li256ELb1ELb1ELb0ELb0EEENS1_19SingleTileSchedulerILb1ELb0ELb1ELi128EEEEEEEEEvNT_6ParamsE:
        .type           _ZN7cutlass13device_kernelIN5flash19enable_sm80_to_sm89INS1_16FlashAttnFwdSm80INS1_25CollectiveMainloopFwdSm80ILi8ELi1ELb1EN4cute5tupleIJNS5_1CILi128EEENS7_ILi96EEES8_EEELi128ENS_10bfloat16_tEfNS_4arch4Sm80ELb0ELb1ELb1ELb1ELb1ELb1ELb1ELb0EEENS1_21CollectiveEpilogueFwdINS6_IJS8_S8_S9_EEENS6_IJNS7_ILi1EEESH_SH_EEESB_SD_Li256ELb1ELb1ELb0ELb0EEENS1_19SingleTileSchedulerILb1ELb0ELb1ELi128EEEEEEEEEvNT_6ParamsE,@function
        .size           _ZN7cutlass13device_kernelIN5flash19enable_sm80_to_sm89INS1_16FlashAttnFwdSm80INS1_25CollectiveMainloopFwdSm80ILi8ELi1ELb1EN4cute5tupleIJNS5_1CILi128EEENS7_ILi96EEES8_EEELi128ENS_10bfloat16_tEfNS_4arch4Sm80ELb0ELb1ELb1ELb1ELb1ELb1ELb1ELb0EEENS1_21CollectiveEpilogueFwdINS6_IJS8_S8_S9_EEENS6_IJNS7_ILi1EEESH_SH_EEESB_SD_Li256ELb1ELb1ELb0ELb0EEENS1_19SingleTileSchedulerILb1ELb0ELb1ELi128EEEEEEEEEvNT_6ParamsE,(.L_x_41 - _ZN7cutlass13device_kernelIN5flash19enable_sm80_to_sm89INS1_16FlashAttnFwdSm80INS1_25CollectiveMainloopFwdSm80ILi8ELi1ELb1EN4cute5tupleIJNS5_1CILi128EEENS7_ILi96EEES8_EEELi128ENS_10bfloat16_tEfNS_4arch4Sm80ELb0ELb1ELb1ELb1ELb1ELb1ELb1ELb0EEENS1_21CollectiveEpilogueFwdINS6_IJS8_S8_S9_EEENS6_IJNS7_ILi1EEESH_SH_EEESB_SD_Li256ELb1ELb1ELb0ELb0EEENS1_19SingleTileSchedulerILb1ELb0ELb1ELi128EEEEEEEEEvNT_6ParamsE)
        .other          _ZN7cutlass13device_kernelIN5flash19enable_sm80_to_sm89INS1_16FlashAttnFwdSm80INS1_25CollectiveMainloopFwdSm80ILi8ELi1ELb1EN4cute5tupleIJNS5_1CILi128EEENS7_ILi96EEES8_EEELi128ENS_10bfloat16_tEfNS_4arch4Sm80ELb0ELb1ELb1ELb1ELb1ELb1ELb1ELb0EEENS1_21CollectiveEpilogueFwdINS6_IJS8_S8_S9_EEENS6_IJNS7_ILi1EEESH_SH_EEESB_SD_Li256ELb1ELb1ELb0ELb0EEENS1_19SingleTileSchedulerILb1ELb0ELb1ELi128EEEEEEEEEvNT_6ParamsE,@"STO_CUDA_ENTRY STV_DEFAULT"
_ZN7cutlass13device_kernelIN5flash19enable_sm80_to_sm89INS1_16FlashAttnFwdSm80INS1_25CollectiveMainloopFwdSm80ILi8ELi1ELb1EN4cute5tupleIJNS5_1CILi128EEENS7_ILi96EEES8_EEELi128ENS_10bfloat16_tEfNS_4arch4Sm80ELb0ELb1ELb1ELb1ELb1ELb1ELb1ELb0EEENS1_21CollectiveEpilogueFwdINS6_IJS8_S8_S9_EEENS6_IJNS7_ILi1EEESH_SH_EEESB_SD_Li256ELb1ELb1ELb0ELb0EEENS1_19SingleTileSchedulerILb1ELb0ELb1ELi128EEEEEEEEEvNT_6ParamsE:
[----:B------:R-:W-:Y:S01]  /*0000*/  LDC R1, c[0x0][0x37c] ;  /* 0x0000df00ff017b82 */ /* 0x000fe20000000800 */
[----:B------:R-:W-:Y:S05]  /*0010*/  EXIT ;  /* 0x000000000000794d */ /* 0x000fea0003800000 */
.L_x_5:
        /* <DEDUP_REMOVED lines=14> */
.L_x_41:


//--------------------- .text._ZN7cutlass13device_kernelIN5flash19enable_sm80_to_sm89INS1_16FlashAttnFwdSm80INS1_25CollectiveMainloopFwdSm80ILi8ELi1ELb1EN4cute5tupleIJNS5_1CILi128EEES8_S8_EEELi128ENS_10bfloat16_tEfNS_4arch4Sm80ELb1ELb0ELb1ELb0ELb1ELb0ELb1ELb0EEENS1_21CollectiveEpilogueFwdIS9_NS6_IJNS7_ILi1EEESF_SF_EEESA_SC_Li256ELb0ELb1ELb0ELb0EEENS1_30DynamicPersistentTileSchedulerILi256ELi256ELb0ELb1ELb0EEEEEEEEEvNT_6ParamsE --------------------------
	.section	.text._ZN7cutlass13device_kernelIN5flash19enable_sm80_to_sm89INS1_16FlashAttnFwdSm80INS1_25CollectiveMainloopFwdSm80ILi8ELi1ELb1EN4cute5tupleIJNS5_1CILi128EEES8_S8_EEELi128ENS_10bfloat16_tEfNS_4arch4Sm80ELb1ELb0ELb1ELb0ELb1ELb0ELb1ELb0EEENS1_21CollectiveEpilogueFwdIS9_NS6_IJNS7_ILi1EEESF_SF_EEESA_SC_Li256ELb0ELb1ELb0ELb0EEENS1_30DynamicPersistentTileSchedulerILi256ELi256ELb0ELb1ELb0EEEEEEEEEvNT_6ParamsE,"ax",@progbits
	.align	128
.text._ZN7cutlass13device_kernelIN5flash19enable_sm80_to_sm89INS1_16FlashAttnFwdSm80INS1_25CollectiveMainloopFwdSm80ILi8ELi1ELb1EN4cute5tupleIJNS5_1CILi128EEES8_S8_EEELi128ENS_10bfloat16_tEfNS_4arch4Sm80ELb1ELb0ELb1ELb0ELb1ELb0ELb1ELb0EEENS1_21CollectiveEpilogueFwdIS9_NS6_IJNS7_ILi1EEESF_SF_EEESA_SC_Li256ELb0ELb1ELb0ELb0EEENS1_30DynamicPersistentTileSchedulerILi256ELi256ELb0ELb1ELb0EEEEEEEEEvNT_6ParamsE:
        .type           _ZN7cutlass13device_kernelIN5flash19enable_sm80_to_sm89INS1_16FlashAttnFwdSm80INS1_25CollectiveMainloopFwdSm80ILi8ELi1ELb1EN4cute5tupleIJNS5_1CILi128EEES8_S8_EEELi128ENS_10bfloat16_tEfNS_4arch4Sm80ELb1ELb0ELb1ELb0ELb1ELb0ELb1ELb0EEENS1_21CollectiveEpilogueFwdIS9_NS6_IJNS7_ILi1EEESF_SF_EEESA_SC_Li256ELb0ELb1ELb0ELb0EEENS1_30DynamicPersistentTileSchedulerILi256ELi256ELb0ELb1ELb0EEEEEEEEEvNT_6ParamsE,@function
        .size           _ZN7cutlass13device_kernelIN5flash19enable_sm80_to_sm89INS1_16FlashAttnFwdSm80INS1_25CollectiveMainloopFwdSm80ILi8ELi1ELb1EN4cute5tupleIJNS5_1CILi128EEES8_S8_EEELi128ENS_10bfloat16_tEfNS_4arch4Sm80ELb1ELb0ELb1ELb0ELb1ELb0ELb1ELb0EEENS1_21CollectiveEpilogueFwdIS9_NS6_IJNS7_ILi1EEESF_SF_EEESA_SC_Li256ELb0ELb1ELb0ELb0EEENS1_30DynamicPersistentTileSchedulerILi256ELi256ELb0ELb1ELb0EEEEEEEEEvNT_6ParamsE,(.L_x_42 - _ZN7cutlass13device_kernelIN5flash19enable_sm80_to_sm89INS1_16FlashAttnFwdSm80INS1_25CollectiveMainloopFwdSm80ILi8ELi1ELb1EN4cute5tupleIJNS5_1CILi128EEES8_S8_EEELi128ENS_10bfloat16_tEfNS_4arch4Sm80ELb1ELb0ELb1ELb0ELb1ELb0ELb1ELb0EEENS1_21CollectiveEpilogueFwdIS9_NS6_IJNS7_ILi1EEESF_SF_EEESA_SC_Li256ELb0ELb1ELb0ELb0EEENS1_30DynamicPersistentTileSchedulerILi256ELi256ELb0ELb1ELb0EEEEEEEEEvNT_6ParamsE)
        .other          _ZN7cutlass13device_kernelIN5flash19enable_sm80_to_sm89INS1_16FlashAttnFwdSm80INS1_25CollectiveMainloopFwdSm80ILi8ELi1ELb1EN4cute5tupleIJNS5_1CILi128EEES8_S8_EEELi128ENS_10bfloat16_tEfNS_4arch4Sm80ELb1ELb0ELb1ELb0ELb1ELb0ELb1ELb0EEENS1_21CollectiveEpilogueFwdIS9_NS6_IJNS7_ILi1EEESF_SF_EEESA_SC_Li256ELb0ELb1ELb0ELb0EEENS1_30DynamicPersistentTileSchedulerILi256ELi256ELb0ELb1ELb0EEEEEEEEEvNT_6ParamsE,@"STO_CUDA_ENTRY STV_DEFAULT"
_ZN7cutlass13device_kernelIN5flash19enable_sm80_to_sm89INS1_16FlashAttnFwdSm80INS1_25CollectiveMainloopFwdSm80ILi8ELi1ELb1EN4cute5tupleIJNS5_1CILi128EEES8_S8_EEELi128ENS_10bfloat16_tEfNS_4arch4Sm80ELb1ELb0ELb1ELb0ELb1ELb0ELb1ELb0EEENS1_21CollectiveEpilogueFwdIS9_NS6_IJNS7_ILi1EEESF_SF_EEESA_SC_Li256ELb0ELb1ELb0ELb0EEENS1_30DynamicPersistentTileSchedulerILi256ELi256ELb0ELb1ELb0EEEEEEEEEvNT_6ParamsE:
[----:B------:R-:W-:Y:S01]  /*0000*/  LDC R1, c[0x0][0x37c] ;  /* 0x0000df00ff017b82 */ /* 0x000fe20000000800 */
[----:B------:R-:W-:Y:S05]  /*0010*/  EXIT ;  /* 0x000000000000794d */ /* 0x000fea0003800000 */
.L_x_6:
        /* <DEDUP_REMOVED lines=14> */
.L_x_42:


//--------------------- .text._ZN7cutlass13device_kernelIN5flash19enable_sm80_to_sm89INS1_16FlashAttnFwdSm80INS1_25CollectiveMainloopFwdSm80ILi8ELi1ELb1EN4cute5tupleIJNS5_1CILi128EEES8_S8_EEELi128ENS_10bfloat16_tEfNS_4arch4Sm80ELb1ELb0ELb1ELb1ELb1ELb0ELb1ELb0EEENS1_21CollectiveEpilogueFwdIS9_NS6_IJNS7_ILi1EEESF_SF_EEESA_SC_Li256ELb1ELb1ELb0ELb0EEENS1_19SingleTileSchedulerILb1ELb0ELb1ELi128EEEEEEEEEvNT_6ParamsE --------------------------
	.section	.text._ZN7cutlass13device_kernelIN5flash19enable_sm80_to_sm89INS1_16FlashAttnFwdSm80INS1_25CollectiveMainloopFwdSm80ILi8ELi1ELb1EN4cute5tupleIJNS5_1CILi128EEES8_S8_EEELi128ENS_10bfloat16_tEfNS_4arch4Sm80ELb1ELb0ELb1ELb1ELb1ELb0ELb1ELb0EEENS1_21CollectiveEpilogueFwdIS9_NS6_IJNS7_ILi1EEESF_SF_EEESA_SC_Li256ELb1ELb1ELb0ELb0EEENS1_19SingleTileSchedulerILb1ELb0ELb1ELi128EEEEEEEEEvNT_6ParamsE,"ax",@progbits
	.align	128
.text._ZN7cutlass13device_kernelIN5flash19enable_sm80_to_sm89INS1_16FlashAttnFwdSm80INS1_25CollectiveMainloopFwdSm80ILi8ELi1ELb1EN4cute5tupleIJNS5_1CILi128EEES8_S8_EEELi128ENS_10bfloat16_tEfNS_4arch4Sm80ELb1ELb0ELb1ELb1ELb1ELb0ELb1ELb0EEENS1_21CollectiveEpilogueFwdIS9_NS6_IJNS7_ILi1EEESF_SF_EEESA_SC_Li256ELb1ELb1ELb0ELb0EEENS1_19SingleTileSchedulerILb1ELb0ELb1ELi128EEEEEEEEEvNT_6ParamsE:
        .type           _ZN7cutlass13device_kernelIN5flash19enable_sm80_to_sm89INS1_16FlashAttnFwdSm80INS1_25CollectiveMainloopFwdSm80ILi8ELi1ELb1EN4cute5tupleIJNS5_1CILi128EEES8_S8_EEELi128ENS_10bfloat16_tEfNS_4arch4Sm80ELb1ELb0ELb1ELb1ELb1ELb0ELb1ELb0EEENS1_21CollectiveEpilogueFwdIS9_NS6_IJNS7_ILi1EEESF_SF_EEESA_SC_Li256ELb1ELb1ELb0ELb0EEENS1_19SingleTileSchedulerILb1ELb0ELb1ELi128EEEEEEEEEvNT_6ParamsE,@function
        .size           _ZN7cutlass13device_kernelIN5flash19enable_sm80_to_sm89INS1_16FlashAttnFwdSm80INS1_25CollectiveMainloopFwdSm80ILi8ELi1ELb1EN4cute5tupleIJNS5_1CILi128EEES8_S8_EEELi128ENS_10bfloat16_tEfNS_4arch4Sm80ELb1ELb0ELb1ELb1ELb1ELb0ELb1ELb0EEENS1_21CollectiveEpilogueFwdIS9_NS6_IJNS7_ILi1EEESF_SF_EEESA_SC_Li256ELb1ELb1ELb0ELb0EEENS1_19SingleTileSchedulerILb1ELb0ELb1ELi128EEEEEEEEEvNT_6ParamsE,(.L_x_43 - _ZN7cutlass13device_kernelIN5flash19enable_sm80_to_sm89INS1_16FlashAttnFwdSm80INS1_25CollectiveMainloopFwdSm80ILi8ELi1ELb1EN4cute5tupleIJNS5_1CILi128EEES8_S8_EEELi128ENS_10bfloat16_tEfNS_4arch4Sm80ELb1ELb0ELb1ELb1ELb1ELb0ELb1ELb0EEENS1_21CollectiveEpilogueFwdIS9_NS6_IJNS7_ILi1EEESF_SF_EEESA_SC_Li256ELb1ELb1ELb0ELb0EEENS1_19SingleTileSchedulerILb1ELb0ELb1ELi128EEEEEEEEEvNT_6ParamsE)
        .other          _ZN7cutlass13device_kernelIN5flash19enable_sm80_to_sm89INS1_16FlashAttnFwdSm80INS1_25CollectiveMainloopFwdSm80ILi8ELi1ELb1EN4cute5tupleIJNS5_1CILi128EEES8_S8_EEELi128ENS_10bfloat16_tEfNS_4arch4Sm80ELb1ELb0ELb1ELb1ELb1ELb0ELb1ELb0EEENS1_21CollectiveEpilogueFwdIS9_NS6_IJNS7_ILi1EEESF_SF_EEESA_SC_Li256ELb1ELb1ELb0ELb0EEENS1_19SingleTileSchedulerILb1ELb0ELb1ELi128EEEEEEEEEvNT_6ParamsE,@"STO_CUDA_ENTRY STV_DEFAULT"
_ZN7cutlass13device_kernelIN5flash19enable_sm80_to_sm89INS1_16FlashAttnFwdSm80INS1_25CollectiveMainloopFwdSm80ILi8ELi1ELb1EN4cute5tupleIJNS5_1CILi128EEES8_S8_EEELi128ENS_10bfloat16_tEfNS_4arch4Sm80ELb1ELb0ELb1ELb1ELb1ELb0ELb1ELb0EEENS1_21CollectiveEpilogueFwdIS9_NS6_IJNS7_ILi1EEESF_SF_EEESA_SC_Li256ELb1ELb1ELb0ELb0EEENS1_19SingleTileSchedulerILb1ELb0ELb1ELi128EEEEEEEEEvNT_6ParamsE:
[----:B------:R-:W-:Y:S01]  /*0000*/  LDC R1, c[0x0][0x37c] ;  /* 0x0000df00ff017b82 */ /* 0x000fe20000000800 */
[----:B------:R-:W-:Y:S05]  /*0010*/  EXIT ;  /* 0x000000000000794d */ /* 0x000fea0003800000 */
.L_x_7:
        /* <DEDUP_REMOVED lines=14> */
.L_x_43:


//--------------------- .text._ZN7cutlass13device_kernelIN5flash19enable_sm80_to_sm89INS1_16FlashAttnFwdSm80INS1_25CollectiveMainloopFwdSm80ILi8ELi1ELb1EN4cute5tupleIJNS5_1CILi128EEES8_S8_EEELi128ENS_10bfloat16_tEfNS_4arch4Sm80ELb1ELb0ELb1ELb1ELb1ELb1ELb1ELb0EEENS1_21CollectiveEpilogueFwdIS9_NS6_IJNS7_ILi1EEESF_SF_EEESA_SC_Li256ELb1ELb1ELb0ELb0EEENS1_19SingleTileSchedulerILb1ELb0ELb1ELi128EEEEEEEEEvNT_6ParamsE --------------------------
	.section	.text._ZN7cutlass13device_kernelIN5flash19enable_sm80_to_sm89INS1_16FlashAttnFwdSm80INS1_25CollectiveMainloopFwdSm80ILi8ELi1ELb1EN4cute5tupleIJNS5_1CILi128EEES8_S8_EEELi128ENS_10bfloat16_tEfNS_4arch4Sm80ELb1ELb0ELb1ELb1ELb1ELb1ELb1ELb0EEENS1_21CollectiveEpilogueFwdIS9_NS6_IJNS7_ILi1EEESF_SF_EEESA_SC_Li256ELb1ELb1ELb0ELb0EEENS1_19SingleTileSchedulerILb1ELb0ELb1ELi128EEEEEEEEEvNT_6ParamsE,"ax",@progbits
	.align	128
.text._ZN7cutlass13device_kernelIN5flash19enable_sm80_to_sm89INS1_16FlashAttnFwdSm80INS1_25CollectiveMainloopFwdSm80ILi8ELi1ELb1EN4cute5tupleIJNS5_1CILi128EEES8_S8_EEELi128ENS_10bfloat16_tEfNS_4arch4Sm80ELb1ELb0ELb1ELb1ELb1ELb1ELb1ELb0EEENS1_21CollectiveEpilogueFwdIS9_NS6_IJNS7_ILi1EEESF_SF_EEESA_SC_Li256ELb1ELb1ELb0ELb0EEENS1_19SingleTileSchedulerILb1ELb0ELb1ELi128EEEEEEEEEvNT_6ParamsE:
        .type           _ZN7cutlass13device_kernelIN5flash19enable_sm80_to_sm89INS1_16FlashAttnFwdSm80INS1_25CollectiveMainloopFwdSm80ILi8ELi1ELb1EN4cute5tupleIJNS5_1CILi128EEES8_S8_EEELi128ENS_10bfloat16_tEfNS_4arch4Sm80ELb1ELb0ELb1ELb1ELb1ELb1ELb1ELb0EEENS1_21CollectiveEpilogueFwdIS9_NS6_IJNS7_ILi1EEESF_SF_EEESA_SC_Li256ELb1ELb1ELb0ELb0EEENS1_19SingleTileSchedulerILb1ELb0ELb1ELi128EEEEEEEEEvNT_6ParamsE,@function
        .size           _ZN7cutlass13device_kernelIN5flash19enable_sm80_to_sm89INS1_16FlashAttnFwdSm80INS1_25CollectiveMainloopFwdSm80ILi8ELi1ELb1EN4cute5tupleIJNS5_1CILi128EEES8_S8_EEELi128ENS_10bfloat16_tEfNS_4arch4Sm80ELb1ELb0ELb1ELb1ELb1ELb1ELb1ELb0EEENS1_21CollectiveEpilogueFwdIS9_NS6_IJNS7_ILi1EEESF_SF_EEESA_SC_Li256ELb1ELb1ELb0ELb0EEENS1_19SingleTileSchedulerILb1ELb0ELb1ELi128EEEEEEEEEvNT_6ParamsE,(.L_x_44 - _ZN7cutlass13device_kernelIN5flash19enable_sm80_to_sm89INS1_16FlashAttnFwdSm80INS1_25CollectiveMainloopFwdSm80ILi8ELi1ELb1EN4cute5tupleIJNS5_1CILi128EEES8_S8_EEELi128ENS_10bfloat16_tEfNS_4arch4Sm80ELb1ELb0ELb1ELb1ELb1ELb1ELb1ELb0EEENS1_21CollectiveEpilogueFwdIS9_NS6_IJNS7_ILi1EEESF_SF_EEESA_SC_Li256ELb1ELb1ELb0ELb0EEENS1_19SingleTileSchedulerILb1ELb0ELb1ELi128EEEEEEEEEvNT_6ParamsE)
        .other          _ZN7cutlass13device_kernelIN5flash19enable_sm80_to_sm89INS1_16FlashAttnFwdSm80INS1_25CollectiveMainloopFwdSm80ILi8ELi1ELb1EN4cute5tupleIJNS5_1CILi128EEES8_S8_EEELi128ENS_10bfloat16_tEfNS_4arch4Sm80ELb1ELb0ELb1ELb1ELb1ELb1ELb1ELb0EEENS1_21CollectiveEpilogueFwdIS9_NS6_IJNS7_ILi1EEESF_SF_EEESA_SC_Li256ELb1ELb1ELb0ELb0EEENS1_19SingleTileSchedulerILb1ELb0ELb1ELi128EEEEEEEEEvNT_6ParamsE,@"STO_CUDA_ENTRY STV_DEFAULT"
_ZN7cutlass13device_kernelIN5flash19enable_sm80_to_sm89INS1_16FlashAttnFwdSm80INS1_25CollectiveMainloopFwdSm80ILi8ELi1ELb1EN4cute5tupleIJNS5_1CILi128EEES8_S8_EEELi128ENS_10bfloat16_tEfNS_4arch4Sm80ELb1ELb0ELb1ELb1ELb1ELb1ELb1ELb0EEENS1_21CollectiveEpilogueFwdIS9_NS6_IJNS7_ILi1EEESF_SF_EEESA_SC_Li256ELb1ELb1ELb0ELb0EEENS1_19SingleTileSchedulerILb1ELb0ELb1ELi128EEEEEEEEEvNT_6ParamsE:
[----:B------:R-:W-:Y:S01]  /*0000*/  LDC R1, c[0x0][0x37c] ;  /* 0x0000df00ff017b82 */ /* 0x000fe20000000800 */
[----:B------:R-:W-:Y:S05]  /*0010*/  EXIT ;  /* 0x000000000000794d */ /* 0x000fea0003800000 */
.L_x_8:
        /* <DEDUP_REMOVED lines=14> */
.L_x_44:


//--------------------- .text._ZN7cutlass13device_kernelIN5flash19enable_sm80_to_sm89INS1_16FlashAttnFwdSm80INS1_25CollectiveMainloopFwdSm80ILi4ELi1ELb0EN4cute5tupleIJNS5_1CILi128EEENS7_ILi64EEES8_EEELi128ENS_10bfloat16_tEfNS_4arch4Sm80ELb0ELb0ELb1ELb0ELb1ELb0ELb1ELb0EEENS1_21CollectiveEpilogueFwdINS6_IJS8_S8_S9_EEENS6_IJNS7_ILi1EEESH_SH_EEESB_SD_Li128ELb0ELb1ELb0ELb0EEENS1_19SingleTileSchedulerILb0ELb0ELb1ELi128EEEEEEEEEvNT_6ParamsE --------------------------
	.section	.text._ZN7cutlass13device_kernelIN5flash19enable_sm80_to_sm89INS1_16FlashAttnFwdSm80INS1_25CollectiveMainloopFwdSm80ILi4ELi1ELb0EN4cute5tupleIJNS5_1CILi128EEENS7_ILi64EEES8_EEELi128ENS_10bfloat16_tEfNS_4arch4Sm80ELb0ELb0ELb1ELb0ELb1ELb0ELb1ELb0EEENS1_21CollectiveEpilogueFwdINS6_IJS8_S8_S9_EEENS6_IJNS7_ILi1EEESH_SH_EEESB_SD_Li128ELb0ELb1ELb0ELb0EEENS1_19SingleTileSchedulerILb0ELb0ELb1ELi128EEEEEEEEEvNT_6ParamsE,"ax",@progbits
	.align	128
.text._ZN7cutlass13device_kernelIN5flash19enable_sm80_to_sm89INS1_16FlashAttnFwdSm80INS1_25CollectiveMainloopFwdSm80ILi4ELi1ELb0EN4cute5tupleIJNS5_1CILi128EEENS7_ILi64EEES8_EEELi128ENS_10bfloat16_tEfNS_4arch4Sm80ELb0ELb0ELb1ELb0ELb1ELb0ELb1ELb0EEENS1_21CollectiveEpilogueFwdINS6_IJS8_S8_S9_EEENS6_IJNS7_ILi1EEESH_SH_EEESB_SD_Li128ELb0ELb1ELb0ELb0EEENS1_19SingleTileSchedulerILb0ELb0ELb1ELi128EEEEEEEEEvNT_6ParamsE:
        .type           _ZN7cutlass13device_kernelIN5flash19enable_sm80_to_sm89INS1_16FlashAttnFwdSm80INS1_25CollectiveMainloopFwdSm80ILi4ELi1ELb0EN4cute5tupleIJNS5_1CILi128EEENS7_ILi64EEES8_EEELi128ENS_10bfloat16_tEfNS_4arch4Sm80ELb0ELb0ELb1ELb0ELb1ELb0ELb1ELb0EEENS1_21CollectiveEpilogueFwdINS6_IJS8_S8_S9_EEENS6_IJNS7_ILi1EEESH_SH_EEESB_SD_Li128ELb0ELb1ELb0ELb0EEENS1_19SingleTileSchedulerILb0ELb0ELb1ELi128EEEEEEEEEvNT_6ParamsE,@function
        .size           _ZN7cutlass13device_kernelIN5flash19enable_sm80_to_sm89INS1_16FlashAttnFwdSm80INS1_25CollectiveMainloopFwdSm80ILi4ELi1ELb0EN4cute5tupleIJNS5_1CILi128EEENS7_ILi64EEES8_EEELi128ENS_10bfloat16_tEfNS_4arch4Sm80ELb0ELb0ELb1ELb0ELb1ELb0ELb1ELb0EEENS1_21CollectiveEpilogueFwdINS6_IJS8_S8_S9_EEENS6_IJNS7_ILi1EEESH_SH_EEESB_SD_Li128ELb0ELb1ELb0ELb0EEENS1_19SingleTileSchedulerILb0ELb0ELb1ELi128EEEEEEEEEvNT_6ParamsE,(.L_x_45 - _ZN7cutlass13device_kernelIN5flash19enable_sm80_to_sm89INS1_16FlashAttnFwdSm80INS1_25CollectiveMainloopFwdSm80ILi4ELi1ELb0EN4cute5tupleIJNS5_1CILi128EEENS7_ILi64EEES8_EEELi128ENS_10bfloat16_tEfNS_4arch4Sm80ELb0ELb0ELb1ELb0ELb1ELb0ELb1ELb0EEENS1_21CollectiveEpilogueFwdINS6_IJS8_S8_S9_EEENS6_IJNS7_ILi1EEESH_SH_EEESB_SD_Li128ELb0ELb1ELb0ELb0EEENS1_19SingleTileSchedulerILb0ELb0ELb1ELi128EEEEEEEEEvNT_6ParamsE)
        .other          _ZN7cutlass13device_kernelIN5flash19enable_sm80_to_sm89INS1_16FlashAttnFwdSm80INS1_25CollectiveMainloopFwdSm80ILi4ELi1ELb0EN4cute5tupleIJNS5_1CILi128EEENS7_ILi64EEES8_EEELi128ENS_10bfloat16_tEfNS_4arch4Sm80ELb0ELb0ELb1ELb0ELb1ELb0ELb1ELb0EEENS1_21CollectiveEpilogueFwdINS6_IJS8_S8_S9_EEENS6_IJNS7_ILi1EEESH_SH_EEESB_SD_Li128ELb0ELb1ELb0ELb0EEENS1_19SingleTileSchedulerILb0ELb0ELb1ELi128EEEEEEEEEvNT_6ParamsE,@"STO_CUDA_ENTRY STV_DEFAULT"
_ZN7cutlass13device_kernelIN5flash19enable_sm80_to_sm89INS1_16FlashAttnFwdSm80INS1_25CollectiveMainloopFwdSm80ILi4ELi1ELb0EN4cute5tupleIJNS5_1CILi128EEENS7_ILi64EEES8_EEELi128ENS_10bfloat16_tEfNS_4arch4Sm80ELb0ELb0ELb1ELb0ELb1ELb0ELb1ELb0EEENS1_21CollectiveEpilogueFwdINS6_IJS8_S8_S9_EEENS6_IJNS7_ILi1EEESH_SH_EEESB_SD_Li128ELb0ELb1ELb0ELb0EEENS1_19SingleTileSchedulerILb0ELb0ELb1ELi128EEEEEEEEEvNT_6ParamsE:
[----:B------:R-:W-:Y:S01]  /*0000*/  LDC R1, c[0x0][0x37c] ;  /* 0x0000df00ff017b82 */ /* 0x000fe20000000800 */
[----:B------:R-:W-:Y:S05]  /*0010*/  EXIT ;  /* 0x000000000000794d */ /* 0x000fea0003800000 */
.L_x_9:
        /* <DEDUP_REMOVED lines=14> */
.L_x_45:


//--------------------- .text._ZN7cutlass13device_kernelIN5flash19enable_sm80_to_sm89INS1_16FlashAttnFwdSm80INS1_25CollectiveMainloopFwdSm80ILi4ELi1ELb0EN4cute5tupleIJNS5_1CILi128EEENS7_ILi64EEES8_EEELi128ENS_10bfloat16_tEfNS_4arch4Sm80ELb0ELb0ELb1ELb1ELb1ELb0ELb1ELb0EEENS1_21CollectiveEpilogueFwdINS6_IJS8_S8_S9_EEENS6_IJNS7_ILi1EEESH_SH_EEESB_SD_Li128ELb1ELb1ELb0ELb0EEENS1_19SingleTileSchedulerILb1ELb0ELb1ELi128EEEEEEEEEvNT_6ParamsE --------------------------
	.section	.text._ZN7cutlass13device_kernelIN5flash19enable_sm80_to_sm89INS1_16FlashAttnFwdSm80INS1_25CollectiveMainloopFwdSm80ILi4ELi1ELb0EN4cute5tupleIJNS5_1CILi128EEENS7_ILi64EEES8_EEELi128ENS_10bfloat16_tEfNS_4arch4Sm80ELb0ELb0ELb1ELb1ELb1ELb0ELb1ELb0EEENS1_21CollectiveEpilogueFwdINS6_IJS8_S8_S9_EEENS6_IJNS7_ILi1EEESH_SH_EEESB_SD_Li128ELb1ELb1ELb0ELb0EEENS1_19SingleTileSchedulerILb1ELb0ELb1ELi128EEEEEEEEEvNT_6ParamsE,"ax",@progbits
	.align	128
.text._ZN7cutlass13device_kernelIN5flash19enable_sm80_to_sm89INS1_16FlashAttnFwdSm80INS1_25CollectiveMainloopFwdSm80ILi4ELi1ELb0EN4cute5tupleIJNS5_1CILi128EEENS7_ILi64EEES8_EEELi128ENS_10bfloat16_tEfNS_4arch4Sm80ELb0ELb0ELb1ELb1ELb1ELb0ELb1ELb0EEENS1_21CollectiveEpilogueFwdINS6_IJS8_S8_S9_EEENS6_IJNS7_ILi1EEESH_SH_EEESB_SD_Li128ELb1ELb1ELb0ELb0EEENS1_19SingleTileSchedulerILb1ELb0ELb1ELi128EEEEEEEEEvNT_6ParamsE:
        .type           _ZN7cutlass13device_kernelIN5flash19enable_sm80_to_sm89INS1_16FlashAttnFwdSm80INS1_25CollectiveMainloopFwdSm80ILi4ELi1ELb0EN4cute5tupleIJNS5_1CILi128EEENS7_ILi64EEES8_EEELi128ENS_10bfloat16_tEfNS_4arch4Sm80ELb0ELb0ELb1ELb1ELb1ELb0ELb1ELb0EEENS1_21CollectiveEpilogueFwdINS6_IJS8_S8_S9_EEENS6_IJNS7_ILi1EEESH_SH_EEESB_SD_Li128ELb1ELb1ELb0ELb0EEENS1_19SingleTileSchedulerILb1ELb0ELb1ELi128EEEEEEEEEvNT_6ParamsE,@function
        .size           _ZN7cutlass13device_kernelIN5flash19enable_sm80_to_sm89INS1_16FlashAttnFwdSm80INS1_25CollectiveMainloopFwdSm80ILi4ELi1ELb0EN4cute5tupleIJNS5_1CILi128EEENS7_ILi64EEES8_EEELi128ENS_10bfloat16_tEfNS_4arch4Sm80ELb0ELb0ELb1ELb1ELb1ELb0ELb1ELb0EEENS1_21CollectiveEpilogueFwdINS6_IJS8_S8_S9_EEENS6_IJNS7_ILi1EEESH_SH_EEESB_SD_Li128ELb1ELb1ELb0ELb0EEENS1_19SingleTileSchedulerILb1ELb0ELb1ELi128EEEEEEEEEvNT_6ParamsE,(.L_x_46 - _ZN7cutlass13device_kernelIN5flash19enable_sm80_to_sm89INS1_16FlashAttnFwdSm80INS1_25CollectiveMainloopFwdSm80ILi4ELi1ELb0EN4cute5tupleIJNS5_1CILi128EEENS7_ILi64EEES8_EEELi128ENS_10bfloat16_tEfNS_4arch4Sm80ELb0ELb0ELb1ELb1ELb1ELb0ELb1ELb0EEENS1_21CollectiveEpilogueFwdINS6_IJS8_S8_S9_EEENS6_IJNS7_ILi1EEESH_SH_EEESB_SD_Li128ELb1ELb1ELb0ELb0EEENS1_19SingleTileSchedulerILb1ELb0ELb1ELi128EEEEEEEEEvNT_6ParamsE)
        .other          _ZN7cutlass13device_kernelIN5flash19enable_sm80_to_sm89INS1_16FlashAttnFwdSm80INS1_25CollectiveMainloopFwdSm80ILi4ELi1ELb0EN4cute5tupleIJNS5_1CILi128EEENS7_ILi64EEES8_EEELi128ENS_10bfloat16_tEfNS_4arch4Sm80ELb0ELb0ELb1ELb1ELb1ELb0ELb1ELb0EEENS1_21CollectiveEpilogueFwdINS6_IJS8_S8_S9_EEENS6_IJNS7_ILi1EEESH_SH_EEESB_SD_Li128ELb1ELb1ELb0ELb0EEENS1_19SingleTileSchedulerILb1ELb0ELb1ELi128EEEEEEEEEvNT_6ParamsE,@"STO_CUDA_ENTRY STV_DEFAULT"
_ZN7cutlass13device_kernelIN5flash19enable_sm80_to_sm89INS1_16FlashAttnFwdSm80INS1_25CollectiveMainloopFwdSm80ILi4ELi1ELb0EN4cute5tupleIJNS5_1CILi128EEENS7_ILi64EEES8_EEELi128ENS_10bfloat16_tEfNS_4arch4Sm80ELb0ELb0ELb1ELb1ELb1ELb0ELb1ELb0EEENS1_21CollectiveEpilogueFwdINS6_IJS8_S8_S9_EEENS6_IJNS7_ILi1EEESH_SH_EEESB_SD_Li128ELb1ELb1ELb0ELb0EEENS1_19SingleTileSchedulerILb1ELb0ELb1ELi128EEEEEEEEEvNT_6ParamsE:
[----:B------:R-:W-:Y:S01]  /*0000*/  LDC R1, c[0x0][0x37c] ;  /* 0x0000df00ff017b82 */ /* 0x000fe20000000800 */
[----:B------:R-:W-:Y:S05]  /*0010*/  EXIT ;  /* 0x000000000000794d */ /* 0x000fea0003800000 */
.L_x_10:
        /* <DEDUP_REMOVED lines=14> */
.L_x_46:


//--------------------- .text._ZN7cutlass13device_kernelIN5flash19enable_sm80_to_sm89INS1_16FlashAttnFwdSm80INS1_25CollectiveMainloopFwdSm80ILi4ELi1ELb0EN4cute5tupleIJNS5_1CILi128EEENS7_ILi64EEES8_EEELi128ENS_10bfloat16_tEfNS_4arch4Sm80ELb0ELb0ELb1ELb1ELb1ELb1ELb1ELb0EEENS1_21CollectiveEpilogueFwdINS6_IJS8_S8_S9_EEENS6_IJNS7_ILi1EEESH_SH_EEESB_SD_Li128ELb1ELb1ELb0ELb0EEENS1_19SingleTileSchedulerILb1ELb0ELb1ELi128EEEEEEEEEvNT_6ParamsE --------------------------
	.section	.text._ZN7cutlass13device_kernelIN5flash19enable_sm80_to_sm89INS1_16FlashAttnFwdSm80INS1_25CollectiveMainloopFwdSm80ILi4ELi1ELb0EN4cute5tupleIJNS5_1CILi128EEENS7_ILi64EEES8_EEELi128ENS_10bfloat16_tEfNS_4arch4Sm80ELb0ELb0ELb1ELb1ELb1ELb1ELb1ELb0EEENS1_21CollectiveEpilogueFwdINS6_IJS8_S8_S9_EEENS6_IJNS7_ILi1EEESH_SH_EEESB_SD_Li128ELb1ELb1ELb0ELb0EEENS1_19SingleTileSchedulerILb1ELb0ELb1ELi128EEEEEEEEEvNT_6ParamsE,"ax",@progbits
	.align	128
.text._ZN7cutlass13device_kernelIN5flash19enable_sm80_to_sm89INS1_16FlashAttnFwdSm80INS1_25CollectiveMainloopFwdSm80ILi4ELi1ELb0EN4cute5tupleIJNS5_1CILi128EEENS7_ILi64EEES8_EEELi128ENS_10bfloat16_tEfNS_4arch4Sm80ELb0ELb0ELb1ELb1ELb1ELb1ELb1ELb0EEENS1_21CollectiveEpilogueFwdINS6_IJS8_S8_S9_EEENS6_IJNS7_ILi1EEESH_SH_EEESB_SD_Li128ELb1ELb1ELb0ELb0EEENS1_19SingleTileSchedulerILb1ELb0ELb1ELi128EEEEEEEEEvNT_6ParamsE:
        .type           _ZN7cutlass13device_kernelIN5flash19enable_sm80_to_sm89INS1_16FlashAttnFwdSm80INS1_25CollectiveMainloopFwdSm80ILi4ELi1ELb0EN4cute5tupleIJNS5_1CILi128EEENS7_ILi64EEES8_EEELi128ENS_10bfloat16_tEfNS_4arch4Sm80ELb0ELb0ELb1ELb1ELb1ELb1ELb1ELb0EEENS1_21CollectiveEpilogueFwdINS6_IJS8_S8_S9_EEENS6_IJNS7_ILi1EEESH_SH_EEESB_SD_Li128ELb1ELb1ELb0ELb0EEENS1_19SingleTileSchedulerILb1ELb0ELb1ELi128EEEEEEEEEvNT_6ParamsE,@function
        .size           _ZN7cutlass13device_kernelIN5flash19enable_sm80_to_sm89INS1_16FlashAttnFwdSm80INS1_25CollectiveMainloopFwdSm80ILi4ELi1ELb0EN4cute5tupleIJNS5_1CILi128EEENS7_ILi64EEES8_EEELi128ENS_10bfloat16_tEfNS_4arch4Sm80ELb0ELb0ELb1ELb1ELb1ELb1ELb1ELb0EEENS1_21CollectiveEpilogueFwdINS6_IJS8_S8_S9_EEENS6_IJNS7_ILi1EEESH_SH_EEESB_SD_Li128ELb1ELb1ELb0ELb0EEENS1_19SingleTileSchedulerILb1ELb0ELb1ELi128EEEEEEEEEvNT_6ParamsE,(.L_x_47 - _ZN7cutlass13device_kernelIN5flash19enable_sm80_to_sm89INS1_16FlashAttnFwdSm80INS1_25CollectiveMainloopFwdSm80ILi4ELi1ELb0EN4cute5tupleIJNS5_1CILi128EEENS7_ILi64EEES8_EEELi128ENS_10bfloat16_tEfNS_4arch4Sm80ELb0ELb0ELb1ELb1ELb1ELb1ELb1ELb0EEENS1_21CollectiveEpilogueFwdINS6_IJS8_S8_S9_EEENS6_IJNS7_ILi1EEESH_SH_EEESB_SD_Li128ELb1ELb1ELb0ELb0EEENS1_19SingleTileSchedulerILb1ELb0ELb1ELi128EEEEEEEEEvNT_6ParamsE)
        .other          _ZN7cutlass13device_kernelIN5flash19enable_sm80_to_sm89INS1_16FlashAttnFwdSm80INS1_25CollectiveMainloopFwdSm80ILi4ELi1ELb0EN4cute5tupleIJNS5_1CILi128EEENS7_ILi64EEES8_EEELi128ENS_10bfloat16_tEfNS_4arch4Sm80ELb0ELb0ELb1ELb1ELb1ELb1ELb1ELb0EEENS1_21CollectiveEpilogueFwdINS6_IJS8_S8_S9_EEENS6_IJNS7_ILi1EEESH_SH_EEESB_SD_Li128ELb1ELb1ELb0ELb0EEENS1_19SingleTileSchedulerILb1ELb0ELb1ELi128EEEEEEEEEvNT_6ParamsE,@"STO_CUDA_ENTRY STV_DEFAULT"
_ZN7cutlass13device_kernelIN5flash19enable_sm80_to_sm89INS1_16FlashAttnFwdSm80INS1_25CollectiveMainloopFwdSm80ILi4ELi1ELb0EN4cute5tupleIJNS5_1CILi128EEENS7_ILi64EEES8_EEELi128ENS_10bfloat16_tEfNS_4arch4Sm80ELb0ELb0ELb1ELb1ELb1ELb1ELb1ELb0EEENS1_21CollectiveEpilogueFwdINS6_IJS8_S8_S9_EEENS6_IJNS7_ILi1EEESH_SH_EEESB_SD_Li128ELb1ELb1ELb0ELb0EEENS1_19SingleTileSchedulerILb1ELb0ELb1ELi128EEEEEEEEEvNT_6ParamsE:
[----:B------:R-:W-:Y:S01]  /*0000*/  LDC R1, c[0x0][0x37c] ;  /* 0x0000df00ff017b82 */ /* 0x000fe20000000800 */
[----:B------:R-:W-:Y:S05]  /*0010*/  EXIT ;  /* 0x000000000000794d */ /* 0x000fea0003800000 */
.L_x_11:
        /* <DEDUP_REMOVED lines=14> */
.L_x_47:


//--------------------- .text._ZN7cutlass13device_kernelIN5flash19enable_sm80_to_sm89INS1_16FlashAttnFwdSm80INS1_25CollectiveMainloopFwdSm80ILi4ELi1ELb0EN4cute5tupleIJNS5_1CILi128EEENS7_ILi48EEES8_EEELi128ENS_10bfloat16_tEfNS_4arch4Sm80ELb0ELb1ELb1ELb0ELb1ELb0ELb1ELb0EEENS1_21CollectiveEpilogueFwdINS6_IJS8_S8_S9_EEENS6_IJNS7_ILi1EEESH_SH_EEESB_SD_Li128ELb0ELb1ELb0ELb0EEENS1_19SingleTileSchedulerILb0ELb0ELb1ELi128EEEEEEEEEvNT_6ParamsE --------------------------
	.section	.text._ZN7cutlass13device_kernelIN5flash19enable_sm80_to_sm89INS1_16FlashAttnFwdSm80INS1_25CollectiveMainloopFwdSm80ILi4ELi1ELb0EN4cute5tupleIJNS5_1CILi128EEENS7_ILi48EEES8_EEELi128ENS_10bfloat16_tEfNS_4arch4Sm80ELb0ELb1ELb1ELb0ELb1ELb0ELb1ELb0EEENS1_21CollectiveEpilogueFwdINS6_IJS8_S8_S9_EEENS6_IJNS7_ILi1EEESH_SH_EEESB_SD_Li128ELb0ELb1ELb0ELb0EEENS1_19SingleTileSchedulerILb0ELb0ELb1ELi128EEEEEEEEEvNT_6ParamsE,"ax",@progbits
	.align	128
.text._ZN7cutlass13device_kernelIN5flash19enable_sm80_to_sm89INS1_16FlashAttnFwdSm80INS1_25CollectiveMainloopFwdSm80ILi4ELi1ELb0EN4cute5tupleIJNS5_1CILi128EEENS7_ILi48EEES8_EEELi128ENS_10bfloat16_tEfNS_4arch4Sm80ELb0ELb1ELb1ELb0ELb1ELb0ELb1ELb0EEENS1_21CollectiveEpilogueFwdINS6_IJS8_S8_S9_EEENS6_IJNS7_ILi1EEESH_SH_EEESB_SD_Li128ELb0ELb1ELb0ELb0EEENS1_19SingleTileSchedulerILb0ELb0ELb1ELi128EEEEEEEEEvNT_6ParamsE:
        .type           _ZN7cutlass13device_kernelIN5flash19enable_sm80_to_sm89INS1_16FlashAttnFwdSm80INS1_25CollectiveMainloopFwdSm80ILi4ELi1ELb0EN4cute5tupleIJNS5_1CILi128EEENS7_ILi48EEES8_EEELi128ENS_10bfloat16_tEfNS_4arch4Sm80ELb0ELb1ELb1ELb0ELb1ELb0ELb1ELb0EEENS1_21CollectiveEpilogueFwdINS6_IJS8_S8_S9_EEENS6_IJNS7_ILi1EEESH_SH_EEESB_SD_Li128ELb0ELb1ELb0ELb0EEENS1_19SingleTileSchedulerILb0ELb0ELb1ELi128EEEEEEEEEvNT_6ParamsE,@function
        .size           _ZN7cutlass13device_kernelIN5flash19enable_sm80_to_sm89INS1_16FlashAttnFwdSm80INS1_25CollectiveMainloopFwdSm80ILi4ELi1ELb0EN4cute5tupleIJNS5_1CILi128EEENS7_ILi48EEES8_EEELi128ENS_10bfloat16_tEfNS_4arch4Sm80ELb0ELb1ELb1ELb0ELb1ELb0ELb1ELb0EEENS1_21CollectiveEpilogueFwdINS6_IJS8_S8_S9_EEENS6_IJNS7_ILi1EEESH_SH_EEESB_SD_Li128ELb0ELb1ELb0ELb0EEENS1_19SingleTileSchedulerILb0ELb0ELb1ELi128EEEEEEEEEvNT_6ParamsE,(.L_x_48 - _ZN7cutlass13device_kernelIN5flash19enable_sm80_to_sm89INS1_16FlashAttnFwdSm80INS1_25CollectiveMainloopFwdSm80ILi4ELi1ELb0EN4cute5tupleIJNS5_1CILi128EEENS7_ILi48EEES8_EEELi128ENS_10bfloat16_tEfNS_4arch4Sm80ELb0ELb1ELb1ELb0ELb1ELb0ELb1ELb0EEENS1_21CollectiveEpilogueFwdINS6_IJS8_S8_S9_EEENS6_IJNS7_ILi1EEESH_SH_EEESB_SD_Li128ELb0ELb1ELb0ELb0EEENS1_19SingleTileSchedulerILb0ELb0ELb1ELi128EEEEEEEEEvNT_6ParamsE)
        .other          _ZN7cutlass13device_kernelIN5flash19enable_sm80_to_sm89INS1_16FlashAttnFwdSm80INS1_25CollectiveMainloopFwdSm80ILi4ELi1ELb0EN4cute5tupleIJNS5_1CILi128EEENS7_ILi48EEES8_EEELi128ENS_10bfloat16_tEfNS_4arch4Sm80ELb0ELb1ELb1ELb0ELb1ELb0ELb1ELb0EEENS1_21CollectiveEpilogueFwdINS6_IJS8_S8_S9_EEENS6_IJNS7_ILi1EEESH_SH_EEESB_SD_Li128ELb0ELb1ELb0ELb0EEENS1_19SingleTileSchedulerILb0ELb0ELb1ELi128EEEEEEEEEvNT_6ParamsE,@"STO_CUDA_ENTRY STV_DEFAULT"
_ZN7cutlass13device_kernelIN5flash19enable_sm80_to_sm89INS1_16FlashAttnFwdSm80INS1_25CollectiveMainloopFwdSm80ILi4ELi1ELb0EN4cute5tupleIJNS5_1CILi128EEENS7_ILi48EEES8_EEELi128ENS_10bfloat16_tEfNS_4arch4Sm80ELb0ELb1ELb1ELb0ELb1ELb0ELb1ELb0EEENS1_21CollectiveEpilogueFwdINS6_IJS8_S8_S9_EEENS6_IJNS7_ILi1EEESH_SH_EEESB_SD_Li128ELb0ELb1ELb0ELb0EEENS1_19SingleTileSchedulerILb0ELb0ELb1ELi128EEEEEEEEEvNT_6ParamsE:
[----:B------:R-:W-:Y:S01]  /*0000*/  LDC R1, c[0x0][0x37c] ;  /* 0x0000df00ff017b82 */ /* 0x000fe20000000800 */
[----:B------:R-:W-:Y:S05]  /*0010*/  EXIT ;  /* 0x000000000000794d */ /* 0x000fea0003800000 */
.L_x_12:
        /* <DEDUP_REMOVED lines=14> */
.L_x_48:


//--------------------- .text._ZN7cutlass13device_kernelIN5flash19enable_sm80_to_sm89INS1_16FlashAttnFwdSm80INS1_25CollectiveMainloopFwdSm80ILi4ELi1ELb0EN4cute5tupleIJNS5_1CILi128EEENS7_ILi48EEES8_EEELi128ENS_10bfloat16_tEfNS_4arch4Sm80ELb0ELb1ELb1ELb1ELb1ELb0ELb1ELb0EEENS1_21CollectiveEpilogueFwdINS6_IJS8_S8_S9_EEENS6_IJNS7_ILi1EEESH_SH_EEESB_SD_Li128ELb1ELb1ELb0ELb0EEENS1_19SingleTileSchedulerILb1ELb0ELb1ELi128EEEEEEEEEvNT_6ParamsE --------------------------
	.section	.text._ZN7cutlass13device_kernelIN5flash19enable_sm80_to_sm89INS1_16FlashAttnFwdSm80INS1_25CollectiveMainloopFwdSm80ILi4ELi1ELb0EN4cute5tupleIJNS5_1CILi128EEENS7_ILi48EEES8_EEELi128ENS_10bfloat16_tEfNS_4arch4Sm80ELb0ELb1ELb1ELb1ELb1ELb0ELb1ELb0EEENS1_21CollectiveEpilogueFwdINS6_IJS8_S8_S9_EEENS6_IJNS7_ILi1EEESH_SH_EEESB_SD_Li128ELb1ELb1ELb0ELb0EEENS1_19SingleTileSchedulerILb1ELb0ELb1ELi128EEEEEEEEEvNT_6ParamsE,"ax",@progbits
	.align	128
.text._ZN7cutlass13device_kernelIN5flash19enable_sm80_to_sm89INS1_16FlashAttnFwdSm80INS1_25CollectiveMainloopFwdSm80ILi4ELi1ELb0EN4cute5tupleIJNS5_1CILi128EEENS7_ILi48EEES8_EEELi128ENS_10bfloat16_tEfNS_4arch4Sm80ELb0ELb1ELb1ELb1ELb1ELb0ELb1ELb0EEENS1_21CollectiveEpilogueFwdINS6_IJS8_S8_S9_EEENS6_IJNS7_ILi1EEESH_SH_EEESB_SD_Li128ELb1ELb1ELb0ELb0EEENS1_19SingleTileSchedulerILb1ELb0ELb1ELi128EEEEEEEEEvNT_6ParamsE:
        .type           _ZN7cutlass13device_kernelIN5flash19enable_sm80_to_sm89INS1_16FlashAttnFwdSm80INS1_25CollectiveMainloopFwdSm80ILi4ELi1ELb0EN4cute5tupleIJNS5_1CILi128EEENS7_ILi48EEES8_EEELi128ENS_10bfloat16_tEfNS_4arch4Sm80ELb0ELb1ELb1ELb1ELb1ELb0ELb1ELb0EEENS1_21CollectiveEpilogueFwdINS6_IJS8_S8_S9_EEENS6_IJNS7_ILi1EEESH_SH_EEESB_SD_Li128ELb1ELb1ELb0ELb0EEENS1_19SingleTileSchedulerILb1ELb0ELb1ELi128EEEEEEEEEvNT_6ParamsE,@function
        .size           _ZN7cutlass13device_kernelIN5flash19enable_sm80_to_sm89INS1_16FlashAttnFwdSm80INS1_25CollectiveMainloopFwdSm80ILi4ELi1ELb0EN4cute5tupleIJNS5_1CILi128EEENS7_ILi48EEES8_EEELi128ENS_10bfloat16_tEfNS_4arch4Sm80ELb0ELb1ELb1ELb1ELb1ELb0ELb1ELb0EEENS1_21CollectiveEpilogueFwdINS6_IJS8_S8_S9_EEENS6_IJNS7_ILi1EEESH_SH_EEESB_SD_Li128ELb1ELb1ELb0ELb0EEENS1_19SingleTileSchedulerILb1ELb0ELb1ELi128EEEEEEEEEvNT_6ParamsE,(.L_x_49 - _ZN7cutlass13device_kernelIN5flash19enable_sm80_to_sm89INS1_16FlashAttnFwdSm80INS1_25CollectiveMainloopFwdSm80ILi4ELi1ELb0EN4cute5tupleIJNS5_1CILi128EEENS7_ILi48EEES8_EEELi128ENS_10bfloat16_tEfNS_4arch4Sm80ELb0ELb1ELb1ELb1ELb1ELb0ELb1ELb0EEENS1_21CollectiveEpilogueFwdINS6_IJS8_S8_S9_EEENS6_IJNS7_ILi1EEESH_SH_EEESB_SD_Li128ELb1ELb1ELb0ELb0EEENS1_19SingleTileSchedulerILb1ELb0ELb1ELi128EEEEEEEEEvNT_6ParamsE)
        .other          _ZN7cutlass13device_kernelIN5flash19enable_sm80_to_sm89INS1_16FlashAttnFwdSm80INS1_25CollectiveMainloopFwdSm80ILi4ELi1ELb0EN4cute5tupleIJNS5_1CILi128EEENS7_ILi48EEES8_EEELi128ENS_10bfloat16_tEfNS_4arch4Sm80ELb0ELb1ELb1ELb1ELb1ELb0ELb1ELb0EEENS1_21CollectiveEpilogueFwdINS6_IJS8_S8_S9_EEENS6_IJNS7_ILi1EEESH_SH_EEESB_SD_Li128ELb1ELb1ELb0ELb0EEENS1_19SingleTileSchedulerILb1ELb0ELb1ELi128EEEEEEEEEvNT_6ParamsE,@"STO_CUDA_ENTRY STV_DEFAULT"
_ZN7cutlass13device_kernelIN5flash19enable_sm80_to_sm89INS1_16FlashAttnFwdSm80INS1_25CollectiveMainloopFwdSm80ILi4ELi1ELb0EN4cute5tupleIJNS5_1CILi128EEENS7_ILi48EEES8_EEELi128ENS_10bfloat16_tEfNS_4arch4Sm80ELb0ELb1ELb1ELb1ELb1ELb0ELb1ELb0EEENS1_21CollectiveEpilogueFwdINS6_IJS8_S8_S9_EEENS6_IJNS7_ILi1EEESH_SH_EEESB_SD_Li128ELb1ELb1ELb0ELb0EEENS1_19SingleTileSchedulerILb1ELb0ELb1ELi128EEEEEEEEEvNT_6ParamsE:
[----:B------:R-:W-:Y:S01]  /*0000*/  LDC R1, c[0x0][0x37c] ;  /* 0x0000df00ff017b82 */ /* 0x000fe20000000800 */
[----:B------:R-:W-:Y:S05]  /*0010*/  EXIT ;  /* 0x000000000000794d */ /* 0x000fea0003800000 */
.L_x_13:
        /* <DEDUP_REMOVED lines=14> */
.L_x_49:


//--------------------- .text._ZN7cutlass13device_kernelIN5flash19enable_sm80_to_sm89INS1_16FlashAttnFwdSm80INS1_25CollectiveMainloopFwdSm80ILi4ELi1ELb0EN4cute5tupleIJNS5_1CILi128EEENS7_ILi48EEES8_EEELi128ENS_10bfloat16_tEfNS_4arch4Sm80ELb0ELb1ELb1ELb1ELb1ELb1ELb1ELb0EEENS1_21CollectiveEpilogueFwdINS6_IJS8_S8_S9_EEENS6_IJNS7_ILi1EEESH_SH_EEESB_SD_Li128ELb1ELb1ELb0ELb0EEENS1_19SingleTileSchedulerILb1ELb0ELb1ELi128EEEEEEEEEvNT_6ParamsE --------------------------
	.section	.text._ZN7cutlass13device_kernelIN5flash19enable_sm80_to_sm89INS1_16FlashAttnFwdSm80INS1_25CollectiveMainloopFwdSm80ILi4ELi1ELb0EN4cute5tupleIJNS5_1CILi128EEENS7_ILi48EEES8_EEELi128ENS_10bfloat16_tEfNS_4arch4Sm80ELb0ELb1ELb1ELb1ELb1ELb1ELb1ELb0EEENS1_21CollectiveEpilogueFwdINS6_IJS8_S8_S9_EEENS6_IJNS7_ILi1EEESH_SH_EEESB_SD_Li128ELb1ELb1ELb0ELb0EEENS1_19SingleTileSchedulerILb1ELb0ELb1ELi128EEEEEEEEEvNT_6ParamsE,"ax",@progbits
	.align	128
.text._ZN7cutlass13device_kernelIN5flash19enable_sm80_to_sm89INS1_16FlashAttnFwdSm80INS1_25CollectiveMainloopFwdSm80ILi4ELi1ELb0EN4cute5tupleIJNS5_1CILi128EEENS7_ILi48EEES8_EEELi128ENS_10bfloat16_tEfNS_4arch4Sm80ELb0ELb1ELb1ELb1ELb1ELb1ELb1ELb0EEENS1_21CollectiveEpilogueFwdINS6_IJS8_S8_S9_EEENS6_IJNS7_ILi1EEESH_SH_EEESB_SD_Li128ELb1ELb1ELb0ELb0EEENS1_19SingleTileSchedulerILb1ELb0ELb1ELi128EEEEEEEEEvNT_6ParamsE:
        .type           _ZN7cutlass13device_kernelIN5flash19enable_sm80_to_sm89INS1_16FlashAttnFwdSm80INS1_25CollectiveMainloopFwdSm80ILi4ELi1ELb0EN4cute5tupleIJNS5_1CILi128EEENS7_ILi48EEES8_EEELi128ENS_10bfloat16_tEfNS_4arch4Sm80ELb0ELb1ELb1ELb1ELb1ELb1ELb1ELb0EEENS1_21CollectiveEpilogueFwdINS6_IJS8_S8_S9_EEENS6_IJNS7_ILi1EEESH_SH_EEESB_SD_Li128ELb1ELb1ELb0ELb0EEENS1_19SingleTileSchedulerILb1ELb0ELb1ELi128EEEEEEEEEvNT_6ParamsE,@function
        .size           _ZN7cutlass13device_kernelIN5flash19enable_sm80_to_sm89INS1_16FlashAttnFwdSm80INS1_25CollectiveMainloopFwdSm80ILi4ELi1ELb0EN4cute5tupleIJNS5_1CILi128EEENS7_ILi48EEES8_EEELi128ENS_10bfloat16_tEfNS_4arch4Sm80ELb0ELb1ELb1ELb1ELb1ELb1ELb1ELb0EEENS1_21CollectiveEpilogueFwdINS6_IJS8_S8_S9_EEENS6_IJNS7_ILi1EEESH_SH_EEESB_SD_Li128ELb1ELb1ELb0ELb0EEENS1_19SingleTileSchedulerILb1ELb0ELb1ELi128EEEEEEEEEvNT_6ParamsE,(.L_x_50 - _ZN7cutlass13device_kernelIN5flash19enable_sm80_to_sm89INS1_16FlashAttnFwdSm80INS1_25CollectiveMainloopFwdSm80ILi4ELi1ELb0EN4cute5tupleIJNS5_1CILi128EEENS7_ILi48EEES8_EEELi128ENS_10bfloat16_tEfNS_4arch4Sm80ELb0ELb1ELb1ELb1ELb1ELb1ELb1ELb0EEENS1_21CollectiveEpilogueFwdINS6_IJS8_S8_S9_EEENS6_IJNS7_ILi1EEESH_SH_EEESB_SD_Li128ELb1ELb1ELb0ELb0EEENS1_19SingleTileSchedulerILb1ELb0ELb1ELi128EEEEEEEEEvNT_6ParamsE)
        .other          _ZN7cutlass13device_kernelIN5flash19enable_sm80_to_sm89INS1_16FlashAttnFwdSm80INS1_25CollectiveMainloopFwdSm80ILi4ELi1ELb0EN4cute5tupleIJNS5_1CILi128EEENS7_ILi48EEES8_EEELi128ENS_10bfloat16_tEfNS_4arch4Sm80ELb0ELb1ELb1ELb1ELb1ELb1ELb1ELb0EEENS1_21CollectiveEpilogueFwdINS6_IJS8_S8_S9_EEENS6_IJNS7_ILi1EEESH_SH_EEESB_SD_Li128ELb1ELb1ELb0ELb0EEENS1_19SingleTileSchedulerILb1ELb0ELb1ELi128EEEEEEEEEvNT_6ParamsE,@"STO_CUDA_ENTRY STV_DEFAULT"
_ZN7cutlass13device_kernelIN5flash19enable_sm80_to_sm89INS1_16FlashAttnFwdSm80INS1_25CollectiveMainloopFwdSm80ILi4ELi1ELb0EN4cute5tupleIJNS5_1CILi128EEENS7_ILi48EEES8_EEELi128ENS_10bfloat16_tEfNS_4arch4Sm80ELb0ELb1ELb1ELb1ELb1ELb1ELb1ELb0EEENS1_21CollectiveEpilogueFwdINS6_IJS8_S8_S9_EEENS6_IJNS7_ILi1EEESH_SH_EEESB_SD_Li128ELb1ELb1ELb0ELb0EEENS1_19SingleTileSchedulerILb1ELb0ELb1ELi128EEEEEEEEEvNT_6ParamsE:
[----:B------:R-:W-:Y:S01]  /*0000*/  LDC R1, c[0x0][0x37c] ;  /* 0x0000df00ff017b82 */ /* 0x000fe20000000800 */
[----:B------:R-:W-:Y:S05]  /*0010*/  EXIT ;  /* 0x000000000000794d */ /* 0x000fea0003800000 */
.L_x_14:
        /* <DEDUP_REMOVED lines=14> */
.L_x_50:


//--------------------- .text._ZN7cutlass13device_kernelIN5flash19enable_sm80_to_sm89INS1_16FlashAttnFwdSm80INS1_25CollectiveMainloopFwdSm80ILi4ELi1ELb0EN4cute5tupleIJNS5_1CILi128EEENS7_ILi64EEES8_EEELi128ENS_10bfloat16_tEfNS_4arch4Sm80ELb1ELb0ELb1ELb0ELb1ELb0ELb1ELb0EEENS1_21CollectiveEpilogueFwdINS6_IJS8_S8_S9_EEENS6_IJNS7_ILi1EEESH_SH_EEESB_SD_Li128ELb0ELb1ELb0ELb0EEENS1_30DynamicPersistentTileSchedulerILi128ELi128ELb0ELb1ELb0EEEEEEEEEvNT_6ParamsE --------------------------
	.section	.text._ZN7cutlass13device_kernelIN5flash19enable_sm80_to_sm89INS1_16FlashAttnFwdSm80INS1_25CollectiveMainloopFwdSm80ILi4ELi1ELb0EN4cute5tupleIJNS5_1CILi128EEENS7_ILi64EEES8_EEELi128ENS_10bfloat16_tEfNS_4arch4Sm80ELb1ELb0ELb1ELb0ELb1ELb0ELb1ELb0EEENS1_21CollectiveEpilogueFwdINS6_IJS8_S8_S9_EEENS6_IJNS7_ILi1EEESH_SH_EEESB_SD_Li128ELb0ELb1ELb0ELb0EEENS1_30DynamicPersistentTileSchedulerILi128ELi128ELb0ELb1ELb0EEEEEEEEEvNT_6ParamsE,"ax",@progbits
	.align	128
.text._ZN7cutlass13device_kernelIN5flash19enable_sm80_to_sm89INS1_16FlashAttnFwdSm80INS1_25CollectiveMainloopFwdSm80ILi4ELi1ELb0EN4cute5tupleIJNS5_1CILi128EEENS7_ILi64EEES8_EEELi128ENS_10bfloat16_tEfNS_4arch4Sm80ELb1ELb0ELb1ELb0ELb1ELb0ELb1ELb0EEENS1_21CollectiveEpilogueFwdINS6_IJS8_S8_S9_EEENS6_IJNS7_ILi1EEESH_SH_EEESB_SD_Li128ELb0ELb1ELb0ELb0EEENS1_30DynamicPersistentTileSchedulerILi128ELi128ELb0ELb1ELb0EEEEEEEEEvNT_6ParamsE:
        .type           _ZN7cutlass13device_kernelIN5flash19enable_sm80_to_sm89INS1_16FlashAttnFwdSm80INS1_25CollectiveMainloopFwdSm80ILi4ELi1ELb0EN4cute5tupleIJNS5_1CILi128EEENS7_ILi64EEES8_EEELi128ENS_10bfloat16_tEfNS_4arch4Sm80ELb1ELb0ELb1ELb0ELb1ELb0ELb1ELb0EEENS1_21CollectiveEpilogueFwdINS6_IJS8_S8_S9_EEENS6_IJNS7_ILi1EEESH_SH_EEESB_SD_Li128ELb0ELb1ELb0ELb0EEENS1_30DynamicPersistentTileSchedulerILi128ELi128ELb0ELb1ELb0EEEEEEEEEvNT_6ParamsE,@function
        .size           _ZN7cutlass13device_kernelIN5flash19enable_sm80_to_sm89INS1_16FlashAttnFwdSm80INS1_25CollectiveMainloopFwdSm80ILi4ELi1ELb0EN4cute5tupleIJNS5_1CILi128EEENS7_ILi64EEES8_EEELi128ENS_10bfloat16_tEfNS_4arch4Sm80ELb1ELb0ELb1ELb0ELb1ELb0ELb1ELb0EEENS1_21CollectiveEpilogueFwdINS6_IJS8_S8_S9_EEENS6_IJNS7_ILi1EEESH_SH_EEESB_SD_Li128ELb0ELb1ELb0ELb0EEENS1_30DynamicPersistentTileSchedulerILi128ELi128ELb0ELb1ELb0EEEEEEEEEvNT_6ParamsE,(.L_x_51 - _ZN7cutlass13device_kernelIN5flash19enable_sm80_to_sm89INS1_16FlashAttnFwdSm80INS1_25CollectiveMainloopFwdSm80ILi4ELi1ELb0EN4cute5tupleIJNS5_1CILi128EEENS7_ILi64EEES8_EEELi128ENS_10bfloat16_tEfNS_4arch4Sm80ELb1ELb0ELb1ELb0ELb1ELb0ELb1ELb0EEENS1_21CollectiveEpilogueFwdINS6_IJS8_S8_S9_EEENS6_IJNS7_ILi1EEESH_SH_EEESB_SD_Li128ELb0ELb1ELb0ELb0EEENS1_30DynamicPersistentTileSchedulerILi128ELi128ELb0ELb1ELb0EEEEEEEEEvNT_6ParamsE)
        .other          _ZN7cutlass13device_kernelIN5flash19enable_sm80_to_sm89INS1_16FlashAttnFwdSm80INS1_25CollectiveMainloopFwdSm80ILi4ELi1ELb0EN4cute5tupleIJNS5_1CILi128EEENS7_ILi64EEES8_EEELi128ENS_10bfloat16_tEfNS_4arch4Sm80ELb1ELb0ELb1ELb0ELb1ELb0ELb1ELb0EEENS1_21CollectiveEpilogueFwdINS6_IJS8_S8_S9_EEENS6_IJNS7_ILi1EEESH_SH_EEESB_SD_Li128ELb0ELb1ELb0ELb0EEENS1_30DynamicPersistentTileSchedulerILi128ELi128ELb0ELb1ELb0EEEEEEEEEvNT_6ParamsE,@"STO_CUDA_ENTRY STV_DEFAULT"
_ZN7cutlass13device_kernelIN5flash19enable_sm80_to_sm89INS1_16FlashAttnFwdSm80INS1_25CollectiveMainloopFwdSm80ILi4ELi1ELb0EN4cute5tupleIJNS5_1CILi128EEENS7_ILi64EEES8_EEELi128ENS_10bfloat16_tEfNS_4arch4Sm80ELb1ELb0ELb1ELb0ELb1ELb0ELb1ELb0EEENS1_21CollectiveEpilogueFwdINS6_IJS8_S8_S9_EEENS6_IJNS7_ILi1EEESH_SH_EEESB_SD_Li128ELb0ELb1ELb0ELb0EEENS1_30DynamicPersistentTileSchedulerILi128ELi128ELb0ELb1ELb0EEEEEEEEEvNT_6ParamsE:
[----:B------:R-:W-:Y:S01]  /*0000*/  LDC R1, c[0x0][0x37c] ;  /* 0x0000df00ff017b82 */ /* 0x000fe20000000800 */
[----:B------:R-:W-:Y:S05]  /*0010*/  EXIT ;  /* 0x000000000000794d */ /* 0x000fea0003800000 */
.L_x_15:
        /* <DEDUP_REMOVED lines=14> */
.L_x_51:


//--------------------- .text._ZN7cutlass13device_kernelIN5flash19enable_sm80_to_sm89INS1_16FlashAttnFwdSm80INS1_25CollectiveMainloopFwdSm80ILi4ELi1ELb0EN4cute5tupleIJNS5_1CILi128EEENS7_ILi64EEES8_EEELi128ENS_10bfloat16_tEfNS_4arch4Sm80ELb1ELb0ELb1ELb1ELb1ELb0ELb1ELb0EEENS1_21CollectiveEpilogueFwdINS6_IJS8_S8_S9_EEENS6_IJNS7_ILi1EEESH_SH_EEESB_SD_Li128ELb1ELb1ELb0ELb0EEENS1_19SingleTileSchedulerILb1ELb0ELb1ELi128EEEEEEEEEvNT_6ParamsE --------------------------
	.section	.text._ZN7cutlass13device_kernelIN5flash19enable_sm80_to_sm89INS1_16FlashAttnFwdSm80INS1_25CollectiveMainloopFwdSm80ILi4ELi1ELb0EN4cute5tupleIJNS5_1CILi128EEENS7_ILi64EEES8_EEELi128ENS_10bfloat16_tEfNS_4arch4Sm80ELb1ELb0ELb1ELb1ELb1ELb0ELb1ELb0EEENS1_21CollectiveEpilogueFwdINS6_IJS8_S8_S9_EEENS6_IJNS7_ILi1EEESH_SH_EEESB_SD_Li128ELb1ELb1ELb0ELb0EEENS1_19SingleTileSchedulerILb1ELb0ELb1ELi128EEEEEEEEEvNT_6ParamsE,"ax",@progbits
	.align	128
.text._ZN7cutlass13device_kernelIN5flash19enable_sm80_to_sm89INS1_16FlashAttnFwdSm80INS1_25CollectiveMainloopFwdSm80ILi4ELi1ELb0EN4cute5tupleIJNS5_1CILi128EEENS7_ILi64EEES8_EEELi128ENS_10bfloat16_tEfNS_4arch4Sm80ELb1ELb0ELb1ELb1ELb1ELb0ELb1ELb0EEENS1_21CollectiveEpilogueFwdINS6_IJS8_S8_S9_EEENS6_IJNS7_ILi1EEESH_SH_EEESB_SD_Li128ELb1ELb1ELb0ELb0EEENS1_19SingleTileSchedulerILb1ELb0ELb1ELi128EEEEEEEEEvNT_6ParamsE:
        .type           _ZN7cutlass13device_kernelIN5flash19enable_sm80_to_sm89INS1_16FlashAttnFwdSm80INS1_25CollectiveMainloopFwdSm80ILi4ELi1ELb0EN4cute5tupleIJNS5_1CILi128EEENS7_ILi64EEES8_EEELi128ENS_10bfloat16_tEfNS_4arch4Sm80ELb1ELb0ELb1ELb1ELb1ELb0ELb1ELb0EEENS1_21CollectiveEpilogueFwdINS6_IJS8_S8_S9_EEENS6_IJNS7_ILi1EEESH_SH_EEESB_SD_Li128ELb1ELb1ELb0ELb0EEENS1_19SingleTileSchedulerILb1ELb0ELb1ELi128EEEEEEEEEvNT_6ParamsE,@function
        .size           _ZN7cutlass13device_kernelIN5flash19enable_sm80_to_sm89INS1_16FlashAttnFwdSm80INS1_25CollectiveMainloopFwdSm80ILi4ELi1ELb0EN4cute5tupleIJNS5_1CILi128EEENS7_ILi64EEES8_EEELi128ENS_10bfloat16_tEfNS_4arch4Sm80ELb1ELb0ELb1ELb1ELb1ELb0ELb1ELb0EEENS1_21CollectiveEpilogueFwdINS6_IJS8_S8_S9_EEENS6_IJNS7_ILi1EEESH_SH_EEESB_SD_Li128ELb1ELb1ELb0ELb0EEENS1_19SingleTileSchedulerILb1ELb0ELb1ELi128EEEEEEEEEvNT_6ParamsE,(.L_x_52 - _ZN7cutlass13device_kernelIN5flash19enable_sm80_to_sm89INS1_16FlashAttnFwdSm80INS1_25CollectiveMainloopFwdSm80ILi4ELi1ELb0EN4cute5tupleIJNS5_1CILi128EEENS7_ILi64EEES8_EEELi128ENS_10bfloat16_tEfNS_4arch4Sm80ELb1ELb0ELb1ELb1ELb1ELb0ELb1ELb0EEENS1_21CollectiveEpilogueFwdINS6_IJS8_S8_S9_EEENS6_IJNS7_ILi1EEESH_SH_EEESB_SD_Li128ELb1ELb1ELb0ELb0EEENS1_19SingleTileSchedulerILb1ELb0ELb1ELi128EEEEEEEEEvNT_6ParamsE)
        .other          _ZN7cutlass13device_kernelIN5flash19enable_sm80_to_sm89INS1_16FlashAttnFwdSm80INS1_25CollectiveMainloopFwdSm80ILi4ELi1ELb0EN4cute5tupleIJNS5_1CILi128EEENS7_ILi64EEES8_EEELi128ENS_10bfloat16_tEfNS_4arch4Sm80ELb1ELb0ELb1ELb1ELb1ELb0ELb1ELb0EEENS1_21CollectiveEpilogueFwdINS6_IJS8_S8_S9_EEENS6_IJNS7_ILi1EEESH_SH_EEESB_SD_Li128ELb1ELb1ELb0ELb0EEENS1_19SingleTileSchedulerILb1ELb0ELb1ELi128EEEEEEEEEvNT_6ParamsE,@"STO_CUDA_ENTRY STV_DEFAULT"
_ZN7cutlass13device_kernelIN5flash19enable_sm80_to_sm89INS1_16FlashAttnFwdSm80INS1_25CollectiveMainloopFwdSm80ILi4ELi1ELb0EN4cute5tupleIJNS5_1CILi128EEENS7_ILi64EEES8_EEELi128ENS_10bfloat16_tEfNS_4arch4Sm80ELb1ELb0ELb1ELb1ELb1ELb0ELb1ELb0EEENS1_21CollectiveEpilogueFwdINS6_IJS8_S8_S9_EEENS6_IJNS7_ILi1EEESH_SH_EEESB_SD_Li128ELb1ELb1ELb0ELb0EEENS1_19SingleTileSchedulerILb1ELb0ELb1ELi128EEEEEEEEEvNT_6ParamsE:
[----:B------:R-:W-:Y:S01]  /*0000*/  LDC R1, c[0x0][0x37c] ;  /* 0x0000df00ff017b82 */ /* 0x000fe20000000800 */
[----:B------:R-:W-:Y:S05]  /*0010*/  EXIT ;  /* 0x000000000000794d */ /* 0x000fea0003800000 */
.L_x_16:
        /* <DEDUP_REMOVED lines=14> */
.L_x_52:


//--------------------- .text._ZN7cutlass13device_kernelIN5flash19enable_sm80_to_sm89INS1_16FlashAttnFwdSm80INS1_25CollectiveMainloopFwdSm80ILi4ELi1ELb0EN4cute5tupleIJNS5_1CILi128EEENS7_ILi64EEES8_EEELi128ENS_10bfloat16_tEfNS_4arch4Sm80ELb1ELb0ELb1ELb1ELb1ELb1ELb1ELb0EEENS1_21CollectiveEpilogueFwdINS6_IJS8_S8_S9_EEENS6_IJNS7_ILi1EEESH_SH_EEESB_SD_Li128ELb1ELb1ELb0ELb0EEENS1_19SingleTileSchedulerILb1ELb0ELb1ELi128EEEEEEEEEvNT_6ParamsE --------------------------
	.section	.text._ZN7cutlass13device_kernelIN5flash19enable_sm80_to_sm89INS1_16FlashAttnFwdSm80INS1_25CollectiveMainloopFwdSm80ILi4ELi1ELb0EN4cute5tupleIJNS5_1CILi128EEENS7_ILi64EEES8_EEELi128ENS_10bfloat16_tEfNS_4arch4Sm80ELb1ELb0ELb1ELb1ELb1ELb1ELb1ELb0EEENS1_21CollectiveEpilogueFwdINS6_IJS8_S8_S9_EEENS6_IJNS7_ILi1EEESH_SH_EEESB_SD_Li128ELb1ELb1ELb0ELb0EEENS1_19SingleTileSchedulerILb1ELb0ELb1ELi128EEEEEEEEEvNT_6ParamsE,"ax",@progbits
	.align	128
.text._ZN7cutlass13device_kernelIN5flash19enable_sm80_to_sm89INS1_16FlashAttnFwdSm80INS1_25CollectiveMainloopFwdSm80ILi4ELi1ELb0EN4cute5tupleIJNS5_1CILi128EEENS7_ILi64EEES8_EEELi128ENS_10bfloat16_tEfNS_4arch4Sm80ELb1ELb0ELb1ELb1ELb1ELb1ELb1ELb0EEENS1_21CollectiveEpilogueFwdINS6_IJS8_S8_S9_EEENS6_IJNS7_ILi1EEESH_SH_EEESB_SD_Li128ELb1ELb1ELb0ELb0EEENS1_19SingleTileSchedulerILb1ELb0ELb1ELi128EEEEEEEEEvNT_6ParamsE:
        .type           _ZN7cutlass13device_kernelIN5flash19enable_sm80_to_sm89INS1_16FlashAttnFwdSm80INS1_25CollectiveMainloopFwdSm80ILi4ELi1ELb0EN4cute5tupleIJNS5_1CILi128EEENS7_ILi64EEES8_EEELi128ENS_10bfloat16_tEfNS_4arch4Sm80ELb1ELb0ELb1ELb1ELb1ELb1ELb1ELb0EEENS1_21CollectiveEpilogueFwdINS6_IJS8_S8_S9_EEENS6_IJNS7_ILi1EEESH_SH_EEESB_SD_Li128ELb1ELb1ELb0ELb0EEENS1_19SingleTileSchedulerILb1ELb0ELb1ELi128EEEEEEEEEvNT_6ParamsE,@function
        .size           _ZN7cutlass13device_kernelIN5flash19enable_sm80_to_sm89INS1_16FlashAttnFwdSm80INS1_25CollectiveMainloopFwdSm80ILi4ELi1ELb0EN4cute5tupleIJNS5_1CILi128EEENS7_ILi64EEES8_EEELi128ENS_10bfloat16_tEfNS_4arch4Sm80ELb1ELb0ELb1ELb1ELb1ELb1ELb1ELb0EEENS1_21CollectiveEpilogueFwdINS6_IJS8_S8_S9_EEENS6_IJNS7_ILi1EEESH_SH_EEESB_SD_Li128ELb1ELb1ELb0ELb0EEENS1_19SingleTileSchedulerILb1ELb0ELb1ELi128EEEEEEEEEvNT_6ParamsE,(.L_x_53 - _ZN7cutlass13device_kernelIN5flash19enable_sm80_to_sm89INS1_16FlashAttnFwdSm80INS1_25CollectiveMainloopFwdSm80ILi4ELi1ELb0EN4cute5tupleIJNS5_1CILi128EEENS7_ILi64EEES8_EEELi128ENS_10bfloat16_tEfNS_4arch4Sm80ELb1ELb0ELb1ELb1ELb1ELb1ELb1ELb0EEENS1_21CollectiveEpilogueFwdINS6_IJS8_S8_S9_EEENS6_IJNS7_ILi1EEESH_SH_EEESB_SD_Li128ELb1ELb1ELb0ELb0EEENS1_19SingleTileSchedulerILb1ELb0ELb1ELi128EEEEEEEEEvNT_6ParamsE)
        .other          _ZN7cutlass13device_kernelIN5flash19enable_sm80_to_sm89INS1_16FlashAttnFwdSm80INS1_25CollectiveMainloopFwdSm80ILi4ELi1ELb0EN4cute5tupleIJNS5_1CILi128EEENS7_ILi64EEES8_EEELi128ENS_10bfloat16_tEfNS_4arch4Sm80ELb1ELb0ELb1ELb1ELb1ELb1ELb1ELb0EEENS1_21CollectiveEpilogueFwdINS6_IJS8_S8_S9_EEENS6_IJNS7_ILi1EEESH_SH_EEESB_SD_Li128ELb1ELb1ELb0ELb0EEENS1_19SingleTileSchedulerILb1ELb0ELb1ELi128EEEEEEEEEvNT_6ParamsE,@"STO_CUDA_ENTRY STV_DEFAULT"
_ZN7cutlass13device_kernelIN5flash19enable_sm80_to_sm89INS1_16FlashAttnFwdSm80INS1_25CollectiveMainloopFwdSm80ILi4ELi1ELb0EN4cute5tupleIJNS5_1CILi128EEENS7_ILi64EEES8_EEELi128ENS_10bfloat16_tEfNS_4arch4Sm80ELb1ELb0ELb1ELb1ELb1ELb1ELb1ELb0EEENS1_21CollectiveEpilogueFwdINS6_IJS8_S8_S9_EEENS6_IJNS7_ILi1EEESH_SH_EEESB_SD_Li128ELb1ELb1ELb0ELb0EEENS1_19SingleTileSchedulerILb1ELb0ELb1ELi128EEEEEEEEEvNT_6ParamsE:
[----:B------:R-:W-:Y:S01]  /*0000*/  LDC R1, c[0x0][0x37c] ;  /* 0x0000df00ff017b82 */ /* 0x000fe20000000800 */
[----:B------:R-:W-:Y:S05]  /*0010*/  EXIT ;  /* 0x000000000000794d */ /* 0x000fea0003800000 */
.L_x_17:
        /* <DEDUP_REMOVED lines=14> */
.L_x_53:


//--------------------- .text._ZN7cutlass13device_kernelIN5flash19enable_sm80_to_sm89INS1_16FlashAttnFwdSm80INS1_25CollectiveMainloopFwdSm80ILi8ELi1ELb1EN4cute5tupleIJNS5_1CILi128EEES8_S8_EEELi128ENS_10bfloat16_tEfNS_4arch4Sm80ELb0ELb0ELb0ELb0ELb1ELb0ELb1ELb0EEENS1_21CollectiveEpilogueFwdIS9_NS6_IJNS7_ILi1EEESF_SF_EEESA_SC_Li256ELb0ELb1ELb0ELb0EEENS1_19SingleTileSchedulerILb0ELb0ELb1ELi128EEEEEEEEEvNT_6ParamsE --------------------------
	.section	.text._ZN7cutlass13device_kernelIN5flash19enable_sm80_to_sm89INS1_16FlashAttnFwdSm80INS1_25CollectiveMainloopFwdSm80ILi8ELi1ELb1EN4cute5tupleIJNS5_1CILi128EEES8_S8_EEELi128ENS_10bfloat16_tEfNS_4arch4Sm80ELb0ELb0ELb0ELb0ELb1ELb0ELb1ELb0EEENS1_21CollectiveEpilogueFwdIS9_NS6_IJNS7_ILi1EEESF_SF_EEESA_SC_Li256ELb0ELb1ELb0ELb0EEENS1_19SingleTileSchedulerILb0ELb0ELb1ELi128EEEEEEEEEvNT_6ParamsE,"ax",@progbits
	.align	128
.text._ZN7cutlass13device_kernelIN5flash19enable_sm80_to_sm89INS1_16FlashAttnFwdSm80INS1_25CollectiveMainloopFwdSm80ILi8ELi1ELb1EN4cute5tupleIJNS5_1CILi128EEES8_S8_EEELi128ENS_10bfloat16_tEfNS_4arch4Sm80ELb0ELb0ELb0ELb0ELb1ELb0ELb1ELb0EEENS1_21CollectiveEpilogueFwdIS9_NS6_IJNS7_ILi1EEESF_SF_EEESA_SC_Li256ELb0ELb1ELb0ELb0EEENS1_19SingleTileSchedulerILb0ELb0ELb1ELi128EEEEEEEEEvNT_6ParamsE:
        .type           _ZN7cutlass13device_kernelIN5flash19enable_sm80_to_sm89INS1_16FlashAttnFwdSm80INS1_25CollectiveMainloopFwdSm80ILi8ELi1ELb1EN4cute5tupleIJNS5_1CILi128EEES8_S8_EEELi128ENS_10bfloat16_tEfNS_4arch4Sm80ELb0ELb0ELb0ELb0ELb1ELb0ELb1ELb0EEENS1_21CollectiveEpilogueFwdIS9_NS6_IJNS7_ILi1EEESF_SF_EEESA_SC_Li256ELb0ELb1ELb0ELb0EEENS1_19SingleTileSchedulerILb0ELb0ELb1ELi128EEEEEEEEEvNT_6ParamsE,@function
        .size           _ZN7cutlass13device_kernelIN5flash19enable_sm80_to_sm89INS1_16FlashAttnFwdSm80INS1_25CollectiveMainloopFwdSm80ILi8ELi1ELb1EN4cute5tupleIJNS5_1CILi128EEES8_S8_EEELi128ENS_10bfloat16_tEfNS_4arch4Sm80ELb0ELb0ELb0ELb0ELb1ELb0ELb1ELb0EEENS1_21CollectiveEpilogueFwdIS9_NS6_IJNS7_ILi1EEESF_SF_EEESA_SC_Li256ELb0ELb1ELb0ELb0EEENS1_19SingleTileSchedulerILb0ELb0ELb1ELi128EEEEEEEEEvNT_6ParamsE,(.L_x_54 - _ZN7cutlass13device_kernelIN5flash19enable_sm80_to_sm89INS1_16FlashAttnFwdSm80INS1_25CollectiveMainloopFwdSm80ILi8ELi1ELb1EN4cute5tupleIJNS5_1CILi128EEES8_S8_EEELi128ENS_10bfloat16_tEfNS_4arch4Sm80ELb0ELb0ELb0ELb0ELb1ELb0ELb1ELb0EEENS1_21CollectiveEpilogueFwdIS9_NS6_IJNS7_ILi1EEESF_SF_EEESA_SC_Li256ELb0ELb1ELb0ELb0EEENS1_19SingleTileSchedulerILb0ELb0ELb1ELi128EEEEEEEEEvNT_6ParamsE)
        .other          _ZN7cutlass13device_kernelIN5flash19enable_sm80_to_sm89INS1_16FlashAttnFwdSm80INS1_25CollectiveMainloopFwdSm80ILi8ELi1ELb1EN4cute5tupleIJNS5_1CILi128EEES8_S8_EEELi128ENS_10bfloat16_tEfNS_4arch4Sm80ELb0ELb0ELb0ELb0ELb1ELb0ELb1ELb0EEENS1_21CollectiveEpilogueFwdIS9_NS6_IJNS7_ILi1EEESF_SF_EEESA_SC_Li256ELb0ELb1ELb0ELb0EEENS1_19SingleTileSchedulerILb0ELb0ELb1ELi128EEEEEEEEEvNT_6ParamsE,@"STO_CUDA_ENTRY STV_DEFAULT"
_ZN7cutlass13device_kernelIN5flash19enable_sm80_to_sm89INS1_16FlashAttnFwdSm80INS1_25CollectiveMainloopFwdSm80ILi8ELi1ELb1EN4cute5tupleIJNS5_1CILi128EEES8_S8_EEELi128ENS_10bfloat16_tEfNS_4arch4Sm80ELb0ELb0ELb0ELb0ELb1ELb0ELb1ELb0EEENS1_21CollectiveEpilogueFwdIS9_NS6_IJNS7_ILi1EEESF_SF_EEESA_SC_Li256ELb0ELb1ELb0ELb0EEENS1_19SingleTileSchedulerILb0ELb0ELb1ELi128EEEEEEEEEvNT_6ParamsE:
[----:B------:R-:W-:Y:S01]  /*0000*/  LDC R1, c[0x0][0x37c] ;  /* 0x0000df00ff017b82 */ /* 0x000fe20000000800 */
[----:B------:R-:W-:Y:S05]  /*0010*/  EXIT ;  /* 0x000000000000794d */ /* 0x000fea0003800000 */
.L_x_18:
        /* <DEDUP_REMOVED lines=14> */
.L_x_54:


//--------------------- .text._ZN7cutlass13device_kernelIN5flash19enable_sm80_to_sm89INS1_16FlashAttnFwdSm80INS1_25CollectiveMainloopFwdSm80ILi8ELi1ELb1EN4cute5tupleIJNS5_1CILi128EEES8_S8_EEELi128ENS_10bfloat16_tEfNS_4arch4Sm80ELb0ELb0ELb0ELb1ELb1ELb0ELb1ELb0EEENS1_21CollectiveEpilogueFwdIS9_NS6_IJNS7_ILi1EEESF_SF_EEESA_SC_Li256ELb1ELb1ELb0ELb0EEENS1_19SingleTileSchedulerILb1ELb0ELb1ELi128EEEEEEEEEvNT_6ParamsE --------------------------
	.section	.text._ZN7cutlass13device_kernelIN5flash19enable_sm80_to_sm89INS1_16FlashAttnFwdSm80INS1_25CollectiveMainloopFwdSm80ILi8ELi1ELb1EN4cute5tupleIJNS5_1CILi128EEES8_S8_EEELi128ENS_10bfloat16_tEfNS_4arch4Sm80ELb0ELb0ELb0ELb1ELb1ELb0ELb1ELb0EEENS1_21CollectiveEpilogueFwdIS9_NS6_IJNS7_ILi1EEESF_SF_EEESA_SC_Li256ELb1ELb1ELb0ELb0EEENS1_19SingleTileSchedulerILb1ELb0ELb1ELi128EEEEEEEEEvNT_6ParamsE,"ax",@progbits
	.align	128
.text._ZN7cutlass13device_kernelIN5flash19enable_sm80_to_sm89INS1_16FlashAttnFwdSm80INS1_25CollectiveMainloopFwdSm80ILi8ELi1ELb1EN4cute5tupleIJNS5_1CILi128EEES8_S8_EEELi128ENS_10bfloat16_tEfNS_4arch4Sm80ELb0ELb0ELb0ELb1ELb1ELb0ELb1ELb0EEENS1_21CollectiveEpilogueFwdIS9_NS6_IJNS7_ILi1EEESF_SF_EEESA_SC_Li256ELb1ELb1ELb0ELb0EEENS1_19SingleTileSchedulerILb1ELb0ELb1ELi128EEEEEEEEEvNT_6ParamsE:
        .type           _ZN7cutlass13device_kernelIN5flash19enable_sm80_to_sm89INS1_16FlashAttnFwdSm80INS1_25CollectiveMainloopFwdSm80ILi8ELi1ELb1EN4cute5tupleIJNS5_1CILi128EEES8_S8_EEELi128ENS_10bfloat16_tEfNS_4arch4Sm80ELb0ELb0ELb0ELb1ELb1ELb0ELb1ELb0EEENS1_21CollectiveEpilogueFwdIS9_NS6_IJNS7_ILi1EEESF_SF_EEESA_SC_Li256ELb1ELb1ELb0ELb0EEENS1_19SingleTileSchedulerILb1ELb0ELb1ELi128EEEEEEEEEvNT_6ParamsE,@function
        .size           _ZN7cutlass13device_kernelIN5flash19enable_sm80_to_sm89INS1_16FlashAttnFwdSm80INS1_25CollectiveMainloopFwdSm80ILi8ELi1ELb1EN4cute5tupleIJNS5_1CILi128EEES8_S8_EEELi128ENS_10bfloat16_tEfNS_4arch4Sm80ELb0ELb0ELb0ELb1ELb1ELb0ELb1ELb0EEENS1_21CollectiveEpilogueFwdIS9_NS6_IJNS7_ILi1EEESF_SF_EEESA_SC_Li256ELb1ELb1ELb0ELb0EEENS1_19SingleTileSchedulerILb1ELb0ELb1ELi128EEEEEEEEEvNT_6ParamsE,(.L_x_55 - _ZN7cutlass13device_kernelIN5flash19enable_sm80_to_sm89INS1_16FlashAttnFwdSm80INS1_25CollectiveMainloopFwdSm80ILi8ELi1ELb1EN4cute5tupleIJNS5_1CILi128EEES8_S8_EEELi128ENS_10bfloat16_tEfNS_4arch4Sm80ELb0ELb0ELb0ELb1ELb1ELb0ELb1ELb0EEENS1_21CollectiveEpilogueFwdIS9_NS6_IJNS7_ILi1EEESF_SF_EEESA_SC_Li256ELb1ELb1ELb0ELb0EEENS1_19SingleTileSchedulerILb1ELb0ELb1ELi128EEEEEEEEEvNT_6ParamsE)
        .other          _ZN7cutlass13device_kernelIN5flash19enable_sm80_to_sm89INS1_16FlashAttnFwdSm80INS1_25CollectiveMainloopFwdSm80ILi8ELi1ELb1EN4cute5tupleIJNS5_1CILi128EEES8_S8_EEELi128ENS_10bfloat16_tEfNS_4arch4Sm80ELb0ELb0ELb0ELb1ELb1ELb0ELb1ELb0EEENS1_21CollectiveEpilogueFwdIS9_NS6_IJNS7_ILi1EEESF_SF_EEESA_SC_Li256ELb1ELb1ELb0ELb0EEENS1_19SingleTileSchedulerILb1ELb0ELb1ELi128EEEEEEEEEvNT_6ParamsE,@"STO_CUDA_ENTRY STV_DEFAULT"
_ZN7cutlass13device_kernelIN5flash19enable_sm80_to_sm89INS1_16FlashAttnFwdSm80INS1_25CollectiveMainloopFwdSm80ILi8ELi1ELb1EN4cute5tupleIJNS5_1CILi128EEES8_S8_EEELi128ENS_10bfloat16_tEfNS_4arch4Sm80ELb0ELb0ELb0ELb1ELb1ELb0ELb1ELb0EEENS1_21CollectiveEpilogueFwdIS9_NS6_IJNS7_ILi1EEESF_SF_EEESA_SC_Li256ELb1ELb1ELb0ELb0EEENS1_19SingleTileSchedulerILb1ELb0ELb1ELi128EEEEEEEEEvNT_6ParamsE:
[----:B------:R-:W-:Y:S01]  /*0000*/  LDC R1, c[0x0][0x37c] ;  /* 0x0000df00ff017b82 */ /* 0x000fe20000000800 */
[----:B------:R-:W-:Y:S05]  /*0010*/  EXIT ;  /* 0x000000000000794d */ /* 0x000fea0003800000 */
.L_x_19:
        /* <DEDUP_REMOVED lines=14> */
.L_x_55:


//--------------------- .text._ZN7cutlass13device_kernelIN5flash19enable_sm80_to_sm89INS1_16FlashAttnFwdSm80INS1_25CollectiveMainloopFwdSm80ILi8ELi1ELb1EN4cute5tupleIJNS5_1CILi128EEES8_S8_EEELi128ENS_10bfloat16_tEfNS_4arch4Sm80ELb0ELb0ELb0ELb1ELb1ELb1ELb1ELb0EEENS1_21CollectiveEpilogueFwdIS9_NS6_IJNS7_ILi1EEESF_SF_EEESA_SC_Li256ELb1ELb1ELb0ELb0EEENS1_19SingleTileSchedulerILb1ELb0ELb1ELi128EEEEEEEEEvNT_6ParamsE --------------------------
	.section	.text._ZN7cutlass13device_kernelIN5flash19enable_sm80_to_sm89INS1_16FlashAttnFwdSm80INS1_25CollectiveMainloopFwdSm80ILi8ELi1ELb1EN4cute5tupleIJNS5_1CILi128EEES8_S8_EEELi128ENS_10bfloat16_tEfNS_4arch4Sm80ELb0ELb0ELb0ELb1ELb1ELb1ELb1ELb0EEENS1_21CollectiveEpilogueFwdIS9_NS6_IJNS7_ILi1EEESF_SF_EEESA_SC_Li256ELb1ELb1ELb0ELb0EEENS1_19SingleTileSchedulerILb1ELb0ELb1ELi128EEEEEEEEEvNT_6ParamsE,"ax",@progbits
	.align	128
.text._ZN7cutlass13device_kernelIN5flash19enable_sm80_to_sm89INS1_16FlashAttnFwdSm80INS1_25CollectiveMainloopFwdSm80ILi8ELi1ELb1EN4cute5tupleIJNS5_1CILi128EEES8_S8_EEELi128ENS_10bfloat16_tEfNS_4arch4Sm80ELb0ELb0ELb0ELb1ELb1ELb1ELb1ELb0EEENS1_21CollectiveEpilogueFwdIS9_NS6_IJNS7_ILi1EEESF_SF_EEESA_SC_Li256ELb1ELb1ELb0ELb0EEENS1_19SingleTileSchedulerILb1ELb0ELb1ELi128EEEEEEEEEvNT_6ParamsE:
        .type           _ZN7cutlass13device_kernelIN5flash19enable_sm80_to_sm89INS1_16FlashAttnFwdSm80INS1_25CollectiveMainloopFwdSm80ILi8ELi1ELb1EN4cute5tupleIJNS5_1CILi128EEES8_S8_EEELi128ENS_10bfloat16_tEfNS_4arch4Sm80ELb0ELb0ELb0ELb1ELb1ELb1ELb1ELb0EEENS1_21CollectiveEpilogueFwdIS9_NS6_IJNS7_ILi1EEESF_SF_EEESA_SC_Li256ELb1ELb1ELb0ELb0EEENS1_19SingleTileSchedulerILb1ELb0ELb1ELi128EEEEEEEEEvNT_6ParamsE,@function
        .size           _ZN7cutlass13device_kernelIN5flash19enable_sm80_to_sm89INS1_16FlashAttnFwdSm80INS1_25CollectiveMainloopFwdSm80ILi8ELi1ELb1EN4cute5tupleIJNS5_1CILi128EEES8_S8_EEELi128ENS_10bfloat16_tEfNS_4arch4Sm80ELb0ELb0ELb0ELb1ELb1ELb1ELb1ELb0EEENS1_21CollectiveEpilogueFwdIS9_NS6_IJNS7_ILi1EEESF_SF_EEESA_SC_Li256ELb1ELb1ELb0ELb0EEENS1_19SingleTileSchedulerILb1ELb0ELb1ELi128EEEEEEEEEvNT_6ParamsE,(.L_x_56 - _ZN7cutlass13device_kernelIN5flash19enable_sm80_to_sm89INS1_16FlashAttnFwdSm80INS1_25CollectiveMainloopFwdSm80ILi8ELi1ELb1EN4cute5tupleIJNS5_1CILi128EEES8_S8_EEELi128ENS_10bfloat16_tEfNS_4arch4Sm80ELb0ELb0ELb0ELb1ELb1ELb1ELb1ELb0EEENS1_21CollectiveEpilogueFwdIS9_NS6_IJNS7_ILi1EEESF_SF_EEESA_SC_Li256ELb1ELb1ELb0ELb0EEENS1_19SingleTileSchedulerILb1ELb0ELb1ELi128EEEEEEEEEvNT_6ParamsE)
        .other          _ZN7cutlass13device_kernelIN5flash19enable_sm80_to_sm89INS1_16FlashAttnFwdSm80INS1_25CollectiveMainloopFwdSm80ILi8ELi1ELb1EN4cute5tupleIJNS5_1CILi128EEES8_S8_EEELi128ENS_10bfloat16_tEfNS_4arch4Sm80ELb0ELb0ELb0ELb1ELb1ELb1ELb1ELb0EEENS1_21CollectiveEpilogueFwdIS9_NS6_IJNS7_ILi1EEESF_SF_EEESA_SC_Li256ELb1ELb1ELb0ELb0EEENS1_19SingleTileSchedulerILb1ELb0ELb1ELi128EEEEEEEEEvNT_6ParamsE,@"STO_CUDA_ENTRY STV_DEFAULT"
_ZN7cutlass13device_kernelIN5flash19enable_sm80_to_sm89INS1_16FlashAttnFwdSm80INS1_25CollectiveMainloopFwdSm80ILi8ELi1ELb1EN4cute5tupleIJNS5_1CILi128EEES8_S8_EEELi128ENS_10bfloat16_tEfNS_4arch4Sm80ELb0ELb0ELb0ELb1ELb1ELb1ELb1ELb0EEENS1_21CollectiveEpilogueFwdIS9_NS6_IJNS7_ILi1EEESF_SF_EEESA_SC_Li256ELb1ELb1ELb0ELb0EEENS1_19SingleTileSchedulerILb1ELb0ELb1ELi128EEEEEEEEEvNT_6ParamsE:
[----:B------:R-:W-:Y:S01]  /*0000*/  LDC R1, c[0x0][0x37c] ;  /* 0x0000df00ff017b82 */ /* 0x000fe20000000800 */
[----:B------:R-:W-:Y:S05]  /*0010*/  EXIT ;  /* 0x000000000000794d */ /* 0x000fea0003800000 */
.L_x_20:
        /* <DEDUP_REMOVED lines=14> */
.L_x_56:


//--------------------- .text._ZN7cutlass13device_kernelIN5flash19enable_sm80_to_sm89INS1_16FlashAttnFwdSm80INS1_25CollectiveMainloopFwdSm80ILi8ELi1ELb1EN4cute5tupleIJNS5_1CILi128EEENS7_ILi96EEES8_EEELi128ENS_10bfloat16_tEfNS_4arch4Sm80ELb0ELb1ELb0ELb0ELb1ELb0ELb1ELb0EEENS1_21CollectiveEpilogueFwdINS6_IJS8_S8_S9_EEENS6_IJNS7_ILi1EEESH_SH_EEESB_SD_Li256ELb0ELb1ELb0ELb0EEENS1_19SingleTileSchedulerILb0ELb0ELb1ELi128EEEEEEEEEvNT_6ParamsE --------------------------
	.section	.text._ZN7cutlass13device_kernelIN5flash19enable_sm80_to_sm89INS1_16FlashAttnFwdSm80INS1_25CollectiveMainloopFwdSm80ILi8ELi1ELb1EN4cute5tupleIJNS5_1CILi128EEENS7_ILi96EEES8_EEELi128ENS_10bfloat16_tEfNS_4arch4Sm80ELb0ELb1ELb0ELb0ELb1ELb0ELb1ELb0EEENS1_21CollectiveEpilogueFwdINS6_IJS8_S8_S9_EEENS6_IJNS7_ILi1EEESH_SH_EEESB_SD_Li256ELb0ELb1ELb0ELb0EEENS1_19SingleTileSchedulerILb0ELb0ELb1ELi128EEEEEEEEEvNT_6ParamsE,"ax",@progbits
	.align	128
.text._ZN7cutlass13device_kernelIN5flash19enable_sm80_to_sm89INS1_16FlashAttnFwdSm80INS1_25CollectiveMainloopFwdSm80ILi8ELi1ELb1EN4cute5tupleIJNS5_1CILi128EEENS7_ILi96EEES8_EEELi128ENS_10bfloat16_tEfNS_4arch4Sm80ELb0ELb1ELb0ELb0ELb1ELb0ELb1ELb0EEENS1_21CollectiveEpilogueFwdINS6_IJS8_S8_S9_EEENS6_IJNS7_ILi1EEESH_SH_EEESB_SD_Li256ELb0ELb1ELb0ELb0EEENS1_19SingleTileSchedulerILb0ELb0ELb1ELi128EEEEEEEEEvNT_6ParamsE:
        .type           _ZN7cutlass13device_kernelIN5flash19enable_sm80_to_sm89INS1_16FlashAttnFwdSm80INS1_25CollectiveMainloopFwdSm80ILi8ELi1ELb1EN4cute5tupleIJNS5_1CILi128EEENS7_ILi96EEES8_EEELi128ENS_10bfloat16_tEfNS_4arch4Sm80ELb0ELb1ELb0ELb0ELb1ELb0ELb1ELb0EEENS1_21CollectiveEpilogueFwdINS6_IJS8_S8_S9_EEENS6_IJNS7_ILi1EEESH_SH_EEESB_SD_Li256ELb0ELb1ELb0ELb0EEENS1_19SingleTileSchedulerILb0ELb0ELb1ELi128EEEEEEEEEvNT_6ParamsE,@function
        .size           _ZN7cutlass13device_kernelIN5flash19enable_sm80_to_sm89INS1_16FlashAttnFwdSm80INS1_25CollectiveMainloopFwdSm80ILi8ELi1ELb1EN4cute5tupleIJNS5_1CILi128EEENS7_ILi96EEES8_EEELi128ENS_10bfloat16_tEfNS_4arch4Sm80ELb0ELb1ELb0ELb0ELb1ELb0ELb1ELb0EEENS1_21CollectiveEpilogueFwdINS6_IJS8_S8_S9_EEENS6_IJNS7_ILi1EEESH_SH_EEESB_SD_Li256ELb0ELb1ELb0ELb0EEENS1_19SingleTileSchedulerILb0ELb0ELb1ELi128EEEEEEEEEvNT_6ParamsE,(.L_x_57 - _ZN7cutlass13device_kernelIN5flash19enable_sm80_to_sm89INS1_16FlashAttnFwdSm80INS1_25CollectiveMainloopFwdSm80ILi8ELi1ELb1EN4cute5tupleIJNS5_1CILi128EEENS7_ILi96EEES8_EEELi128ENS_10bfloat16_tEfNS_4arch4Sm80ELb0ELb1ELb0ELb0ELb1ELb0ELb1ELb0EEENS1_21CollectiveEpilogueFwdINS6_IJS8_S8_S9_EEENS6_IJNS7_ILi1EEESH_SH_EEESB_SD_Li256ELb0ELb1ELb0ELb0EEENS1_19SingleTileSchedulerILb0ELb0ELb1ELi128EEEEEEEEEvNT_6ParamsE)
        .other          _ZN7cutlass13device_kernelIN5flash19enable_sm80_to_sm89INS1_16FlashAttnFwdSm80INS1_25CollectiveMainloopFwdSm80ILi8ELi1ELb1EN4cute5tupleIJNS5_1CILi128EEENS7_ILi96EEES8_EEELi128ENS_10bfloat16_tEfNS_4arch4Sm80ELb0ELb1ELb0ELb0ELb1ELb0ELb1ELb0EEENS1_21CollectiveEpilogueFwdINS6_IJS8_S8_S9_EEENS6_IJNS7_ILi1EEESH_SH_EEESB_SD_Li256ELb0ELb1ELb0ELb0EEENS1_19SingleTileSchedulerILb0ELb0ELb1ELi128EEEEEEEEEvNT_6ParamsE,@"STO_CUDA_ENTRY STV_DEFAULT"
_ZN7cutlass13device_kernelIN5flash19enable_sm80_to_sm89INS1_16FlashAttnFwdSm80INS1_25CollectiveMainloopFwdSm80ILi8ELi1ELb1EN4cute5tupleIJNS5_1CILi128EEENS7_ILi96EEES8_EEELi128ENS_10bfloat16_tEfNS_4arch4Sm80ELb0ELb1ELb0ELb0ELb1ELb0ELb1ELb0EEENS1_21CollectiveEpilogueFwdINS6_IJS8_S8_S9_EEENS6_IJNS7_ILi1EEESH_SH_EEESB_SD_Li256ELb0ELb1ELb0ELb0EEENS1_19SingleTileSchedulerILb0ELb0ELb1ELi128EEEEEEEEEvNT_6ParamsE:
[----:B------:R-:W-:Y:S01]  /*0000*/  LDC R1, c[0x0][0x37c] ;  /* 0x0000df00ff017b82 */ /* 0x000fe20000000800 */
[----:B------:R-:W-:Y:S05]  /*0010*/  EXIT ;  /* 0x000000000000794d */ /* 0x000fea0003800000 */
.L_x_21:
        /* <DEDUP_REMOVED lines=14> */
.L_x_57:


//--------------------- .text._ZN7cutlass13device_kernelIN5flash19enable_sm80_to_sm89INS1_16FlashAttnFwdSm80INS1_25CollectiveMainloopFwdSm80ILi8ELi1ELb1EN4cute5tupleIJNS5_1CILi128EEENS7_ILi96EEES8_EEELi128ENS_10bfloat16_tEfNS_4arch4Sm80ELb0ELb1ELb0ELb1ELb1ELb0ELb1ELb0EEENS1_21CollectiveEpilogueFwdINS6_IJS8_S8_S9_EEENS6_IJNS7_ILi1EEESH_SH_EEESB_SD_Li256ELb1ELb1ELb0ELb0EEENS1_19SingleTileSchedulerILb1ELb0ELb1ELi128EEEEEEEEEvNT_6ParamsE --------------------------
	.section	.text._ZN7cutlass13device_kernelIN5flash19enable_sm80_to_sm89INS1_16FlashAttnFwdSm80INS1_25CollectiveMainloopFwdSm80ILi8ELi1ELb1EN4cute5tupleIJNS5_1CILi128EEENS7_ILi96EEES8_EEELi128ENS_10bfloat16_tEfNS_4arch4Sm80ELb0ELb1ELb0ELb1ELb1ELb0ELb1ELb0EEENS1_21CollectiveEpilogueFwdINS6_IJS8_S8_S9_EEENS6_IJNS7_ILi1EEESH_SH_EEESB_SD_Li256ELb1ELb1ELb0ELb0EEENS1_19SingleTileSchedulerILb1ELb0ELb1ELi128EEEEEEEEEvNT_6ParamsE,"ax",@progbits
	.align	128
.text._ZN7cutlass13device_kernelIN5flash19enable_sm80_to_sm89INS1_16FlashAttnFwdSm80INS1_25CollectiveMainloopFwdSm80ILi8ELi1ELb1EN4cute5tupleIJNS5_1CILi128EEENS7_ILi96EEES8_EEELi128ENS_10bfloat16_tEfNS_4arch4Sm80ELb0ELb1ELb0ELb1ELb1ELb0ELb1ELb0EEENS1_21CollectiveEpilogueFwdINS6_IJS8_S8_S9_EEENS6_IJNS7_ILi1EEESH_SH_EEESB_SD_Li256ELb1ELb1ELb0ELb0EEENS1_19SingleTileSchedulerILb1ELb0ELb1ELi128EEEEEEEEEvNT_6ParamsE:
        .type           _ZN7cutlass13device_kernelIN5flash19enable_sm80_to_sm89INS1_16FlashAttnFwdSm80INS1_25CollectiveMainloopFwdSm80ILi8ELi1ELb1EN4cute5tupleIJNS5_1CILi128EEENS7_ILi96EEES8_EEELi128ENS_10bfloat16_tEfNS_4arch4Sm80ELb0ELb1ELb0ELb1ELb1ELb0ELb1ELb0EEENS1_21CollectiveEpilogueFwdINS6_IJS8_S8_S9_EEENS6_IJNS7_ILi1EEESH_SH_EEESB_SD_Li256ELb1ELb1ELb0ELb0EEENS1_19SingleTileSchedulerILb1ELb0ELb1ELi128EEEEEEEEEvNT_6ParamsE,@function
        .size           _ZN7cutlass13device_kernelIN5flash19enable_sm80_to_sm89INS1_16FlashAttnFwdSm80INS1_25CollectiveMainloopFwdSm80ILi8ELi1ELb1EN4cute5tupleIJNS5_1CILi128EEENS7_ILi96EEES8_EEELi128ENS_10bfloat16_tEfNS_4arch4Sm80ELb0ELb1ELb0ELb1ELb1ELb0ELb1ELb0EEENS1_21CollectiveEpilogueFwdINS6_IJS8_S8_S9_EEENS6_IJNS7_ILi1EEESH_SH_EEESB_SD_Li256ELb1ELb1ELb0ELb0EEENS1_19SingleTileSchedulerILb1ELb0ELb1ELi128EEEEEEEEEvNT_6ParamsE,(.L_x_58 - _ZN7cutlass13device_kernelIN5flash19enable_sm80_to_sm89INS1_16FlashAttnFwdSm80INS1_25CollectiveMainloopFwdSm80ILi8ELi1ELb1EN4cute5tupleIJNS5_1CILi128EEENS7_ILi96EEES8_EEELi128ENS_10bfloat16_tEfNS_4arch4Sm80ELb0ELb1ELb0ELb1ELb1ELb0ELb1ELb0EEENS1_21CollectiveEpilogueFwdINS6_IJS8_S8_S9_EEENS6_IJNS7_ILi1EEESH_SH_EEESB_SD_Li256ELb1ELb1ELb0ELb0EEENS1_19SingleTileSchedulerILb1ELb0ELb1ELi128EEEEEEEEEvNT_6ParamsE)
        .other          _ZN7cutlass13device_kernelIN5flash19enable_sm80_to_sm89INS1_16FlashAttnFwdSm80INS1_25CollectiveMainloopFwdSm80ILi8ELi1ELb1EN4cute5tupleIJNS5_1CILi128EEENS7_ILi96EEES8_EEELi128ENS_10bfloat16_tEfNS_4arch4Sm80ELb0ELb1ELb0ELb1ELb1ELb0ELb1ELb0EEENS1_21CollectiveEpilogueFwdINS6_IJS8_S8_S9_EEENS6_IJNS7_ILi1EEESH_SH_EEESB_SD_Li256ELb1ELb1ELb0ELb0EEENS1_19SingleTileSchedulerILb1ELb0ELb1ELi128EEEEEEEEEvNT_6ParamsE,@"STO_CUDA_ENTRY STV_DEFAULT"
_ZN7cutlass13device_kernelIN5flash19enable_sm80_to_sm89INS1_16FlashAttnFwdSm80INS1_25CollectiveMainloopFwdSm80ILi8ELi1ELb1EN4cute5tupleIJNS5_1CILi128EEENS7_ILi96EEES8_EEELi128ENS_10bfloat16_tEfNS_4arch4Sm80ELb0ELb1ELb0ELb1ELb1ELb0ELb1ELb0EEENS1_21CollectiveEpilogueFwdINS6_IJS8_S8_S9_EEENS6_IJNS7_ILi1EEESH_SH_EEESB_SD_Li256ELb1ELb1ELb0ELb0EEENS1_19SingleTileSchedulerILb1ELb0ELb1ELi128EEEEEEEEEvNT_6ParamsE:
[----:B------:R-:W-:Y:S01]  /*0000*/  LDC R1, c[0x0][0x37c] ;  /* 0x0000df00ff017b82 */ /* 0x000fe20000000800 */
[----:B------:R-:W-:Y:S05]  /*0010*/  EXIT ;  /* 0x000000000000794d */ /* 0x000fea0003800000 */
.L_x_22:
        /* <DEDUP_REMOVED lines=14> */
.L_x_58:


//--------------------- .text._ZN7cutlass13device_kernelIN5flash19enable_sm80_to_sm89INS1_16FlashAttnFwdSm80INS1_25CollectiveMainloopFwdSm80ILi8ELi1ELb1EN4cute5tupleIJNS5_1CILi128EEENS7_ILi96EEES8_EEELi128ENS_10bfloat16_tEfNS_4arch4Sm80ELb0ELb1ELb0ELb1ELb1ELb1ELb1ELb0EEENS1_21CollectiveEpilogueFwdINS6_IJS8_S8_S9_EEENS6_IJNS7_ILi1EEESH_SH_EEESB_SD_Li256ELb1ELb1ELb0ELb0EEENS1_19SingleTileSchedulerILb1ELb0ELb1ELi128EEEEEEEEEvNT_6ParamsE --------------------------
	.section	.text._ZN7cutlass13device_kernelIN5flash19enable_sm80_to_sm89INS1_16FlashAttnFwdSm80INS1_25CollectiveMainloopFwdSm80ILi8ELi1ELb1EN4cute5tupleIJNS5_1CILi128EEENS7_ILi96EEES8_EEELi128ENS_10bfloat16_tEfNS_4arch4Sm80ELb0ELb1ELb0ELb1ELb1ELb1ELb1ELb0EEENS1_21CollectiveEpilogueFwdINS6_IJS8_S8_S9_EEENS6_IJNS7_ILi1EEESH_SH_EEESB_SD_Li256ELb1ELb1ELb0ELb0EEENS1_19SingleTileSchedulerILb1ELb0ELb1ELi128EEEEEEEEEvNT_6ParamsE,"ax",@progbits
	.align	128
.text._ZN7cutlass13device_kernelIN5flash19enable_sm80_to_sm89INS1_16FlashAttnFwdSm80INS1_25CollectiveMainloopFwdSm80ILi8ELi1ELb1EN4cute5tupleIJNS5_1CILi128EEENS7_ILi96EEES8_EEELi128ENS_10bfloat16_tEfNS_4arch4Sm80ELb0ELb1ELb0ELb1ELb1ELb1ELb1ELb0EEENS1_21CollectiveEpilogueFwdINS6_IJS8_S8_S9_EEENS6_IJNS7_ILi1EEESH_SH_EEESB_SD_Li256ELb1ELb1ELb0ELb0EEENS1_19SingleTileSchedulerILb1ELb0ELb1ELi128EEEEEEEEEvNT_6ParamsE:
        .type           _ZN7cutlass13device_kernelIN5flash19enable_sm80_to_sm89INS1_16FlashAttnFwdSm80INS1_25CollectiveMainloopFwdSm80ILi8ELi1ELb1EN4cute5tupleIJNS5_1CILi128EEENS7_ILi96EEES8_EEELi128ENS_10bfloat16_tEfNS_4arch4Sm80ELb0ELb1ELb0ELb1ELb1ELb1ELb1ELb0EEENS1_21CollectiveEpilogueFwdINS6_IJS8_S8_S9_EEENS6_IJNS7_ILi1EEESH_SH_EEESB_SD_Li256ELb1ELb1ELb0ELb0EEENS1_19SingleTileSchedulerILb1ELb0ELb1ELi128EEEEEEEEEvNT_6ParamsE,@function
        .size           _ZN7cutlass13device_kernelIN5flash19enable_sm80_to_sm89INS1_16FlashAttnFwdSm80INS1_25CollectiveMainloopFwdSm80ILi8ELi1ELb1EN4cute5tupleIJNS5_1CILi128EEENS7_ILi96EEES8_EEELi128ENS_10bfloat16_tEfNS_4arch4Sm80ELb0ELb1ELb0ELb1ELb1ELb1ELb1ELb0EEENS1_21CollectiveEpilogueFwdINS6_IJS8_S8_S9_EEENS6_IJNS7_ILi1EEESH_SH_EEESB_SD_Li256ELb1ELb1ELb0ELb0EEENS1_19SingleTileSchedulerILb1ELb0ELb1ELi128EEEEEEEEEvNT_6ParamsE,(.L_x_59 - _ZN7cutlass13device_kernelIN5flash19enable_sm80_to_sm89INS1_16FlashAttnFwdSm80INS1_25CollectiveMainloopFwdSm80ILi8ELi1ELb1EN4cute5tupleIJNS5_1CILi128EEENS7_ILi96EEES8_EEELi128ENS_10bfloat16_tEfNS_4arch4Sm80ELb0ELb1ELb0ELb1ELb1ELb1ELb1ELb0EEENS1_21CollectiveEpilogueFwdINS6_IJS8_S8_S9_EEENS6_IJNS7_ILi1EEESH_SH_EEESB_SD_Li256ELb1ELb1ELb0ELb0EEENS1_19SingleTileSchedulerILb1ELb0ELb1ELi128EEEEEEEEEvNT_6ParamsE)
        .other          _ZN7cutlass13device_kernelIN5flash19enable_sm80_to_sm89INS1_16FlashAttnFwdSm80INS1_25CollectiveMainloopFwdSm80ILi8ELi1ELb1EN4cute5tupleIJNS5_1CILi128EEENS7_ILi96EEES8_EEELi128ENS_10bfloat16_tEfNS_4arch4Sm80ELb0ELb1ELb0ELb1ELb1ELb1ELb1ELb0EEENS1_21CollectiveEpilogueFwdINS6_IJS8_S8_S9_EEENS6_IJNS7_ILi1EEESH_SH_EEESB_SD_Li256ELb1ELb1ELb0ELb0EEENS1_19SingleTileSchedulerILb1ELb0ELb1ELi128EEEEEEEEEvNT_6ParamsE,@"STO_CUDA_ENTRY STV_DEFAULT"
_ZN7cutlass13device_kernelIN5flash19enable_sm80_to_sm89INS1_16FlashAttnFwdSm80INS1_25CollectiveMainloopFwdSm80ILi8ELi1ELb1EN4cute5tupleIJNS5_1CILi128EEENS7_ILi96EEES8_EEELi128ENS_10bfloat16_tEfNS_4arch4Sm80ELb0ELb1ELb0ELb1ELb1ELb1ELb1ELb0EEENS1_21CollectiveEpilogueFwdINS6_IJS8_S8_S9_EEENS6_IJNS7_ILi1EEESH_SH_EEESB_SD_Li256ELb1ELb1ELb0ELb0EEENS1_19SingleTileSchedulerILb1ELb0ELb1ELi128EEEEEEEEEvNT_6ParamsE:
[----:B------:R-:W-:Y:S01]  /*0000*/  LDC R1, c[0x0][0x37c] ;  /* 0x0000df00ff017b82 */ /* 0x000fe20000000800 */
[----:B------:R-:W-:Y:S05]  /*0010*/  EXIT ;  /* 0x000000000000794d */ /* 0x000fea0003800000 */
.L_x_23:
        /* <DEDUP_REMOVED lines=14> */
.L_x_59:


//--------------------- .text._ZN7cutlass13device_kernelIN5flash19enable_sm80_to_sm89INS1_16FlashAttnFwdSm80INS1_25CollectiveMainloopFwdSm80ILi8ELi1ELb1EN4cute5tupleIJNS5_1CILi128EEES8_S8_EEELi128ENS_10bfloat16_tEfNS_4arch4Sm80ELb1ELb0ELb0ELb0ELb1ELb0ELb1ELb0EEENS1_21CollectiveEpilogueFwdIS9_NS6_IJNS7_ILi1EEESF_SF_EEESA_SC_Li256ELb0ELb1ELb0ELb0EEENS1_30DynamicPersistentTileSchedulerILi256ELi256ELb0ELb1ELb0EEEEEEEEEvNT_6ParamsE --------------------------
	.section	.text._ZN7cutlass13device_kernelIN5flash19enable_sm80_to_sm89INS1_16FlashAttnFwdSm80INS1_25CollectiveMainloopFwdSm80ILi8ELi1ELb1EN4cute5tupleIJNS5_1CILi128EEES8_S8_EEELi128ENS_10bfloat16_tEfNS_4arch4Sm80ELb1ELb0ELb0ELb0ELb1ELb0ELb1ELb0EEENS1_21CollectiveEpilogueFwdIS9_NS6_IJNS7_ILi1EEESF_SF_EEESA_SC_Li256ELb0ELb1ELb0ELb0EEENS1_30DynamicPersistentTileSchedulerILi256ELi256ELb0ELb1ELb0EEEEEEEEEvNT_6ParamsE,"ax",@progbits
	.align	128
.text._ZN7cutlass13device_kernelIN5flash19enable_sm80_to_sm89INS1_16FlashAttnFwdSm80INS1_25CollectiveMainloopFwdSm80ILi8ELi1ELb1EN4cute5tupleIJNS5_1CILi128EEES8_S8_EEELi128ENS_10bfloat16_tEfNS_4arch4Sm80ELb1ELb0ELb0ELb0ELb1ELb0ELb1ELb0EEENS1_21CollectiveEpilogueFwdIS9_NS6_IJNS7_ILi1EEESF_SF_EEESA_SC_Li256ELb0ELb1ELb0ELb0EEENS1_30DynamicPersistentTileSchedulerILi256ELi256ELb0ELb1ELb0EEEEEEEEEvNT_6ParamsE:
        .type           _ZN7cutlass13device_kernelIN5flash19enable_sm80_to_sm89INS1_16FlashAttnFwdSm80INS1_25CollectiveMainloopFwdSm80ILi8ELi1ELb1EN4cute5tupleIJNS5_1CILi128EEES8_S8_EEELi128ENS_10bfloat16_tEfNS_4arch4Sm80ELb1ELb0ELb0ELb0ELb1ELb0ELb1ELb0EEENS1_21CollectiveEpilogueFwdIS9_NS6_IJNS7_ILi1EEESF_SF_EEESA_SC_Li256ELb0ELb1ELb0ELb0EEENS1_30DynamicPersistentTileSchedulerILi256ELi256ELb0ELb1ELb0EEEEEEEEEvNT_6ParamsE,@function
        .size           _ZN7cutlass13device_kernelIN5flash19enable_sm80_to_sm89INS1_16FlashAttnFwdSm80INS1_25CollectiveMainloopFwdSm80ILi8ELi1ELb1EN4cute5tupleIJNS5_1CILi128EEES8_S8_EEELi128ENS_10bfloat16_tEfNS_4arch4Sm80ELb1ELb0ELb0ELb0ELb1ELb0ELb1ELb0EEENS1_21CollectiveEpilogueFwdIS9_NS6_IJNS7_ILi1EEESF_SF_EEESA_SC_Li256ELb0ELb1ELb0ELb0EEENS1_30DynamicPersistentTileSchedulerILi256ELi256ELb0ELb1ELb0EEEEEEEEEvNT_6ParamsE,(.L_x_60 - _ZN7cutlass13device_kernelIN5flash19enable_sm80_to_sm89INS1_16FlashAttnFwdSm80INS1_25CollectiveMainloopFwdSm80ILi8ELi1ELb1EN4cute5tupleIJNS5_1CILi128EEES8_S8_EEELi128ENS_10bfloat16_tEfNS_4arch4Sm80ELb1ELb0ELb0ELb0ELb1ELb0ELb1ELb0EEENS1_21CollectiveEpilogueFwdIS9_NS6_IJNS7_ILi1EEESF_SF_EEESA_SC_Li256ELb0ELb1ELb0ELb0EEENS1_30DynamicPersistentTileSchedulerILi256ELi256ELb0ELb1ELb0EEEEEEEEEvNT_6ParamsE)
        .other          _ZN7cutlass13device_kernelIN5flash19enable_sm80_to_sm89INS1_16FlashAttnFwdSm80INS1_25CollectiveMainloopFwdSm80ILi8ELi1ELb1EN4cute5tupleIJNS5_1CILi128EEES8_S8_EEELi128ENS_10bfloat16_tEfNS_4arch4Sm80ELb1ELb0ELb0ELb0ELb1ELb0ELb1ELb0EEENS1_21CollectiveEpilogueFwdIS9_NS6_IJNS7_ILi1EEESF_SF_EEESA_SC_Li256ELb0ELb1ELb0ELb0EEENS1_30DynamicPersistentTileSchedulerILi256ELi256ELb0ELb1ELb0EEEEEEEEEvNT_6ParamsE,@"STO_CUDA_ENTRY STV_DEFAULT"
_ZN7cutlass13device_kernelIN5flash19enable_sm80_to_sm89INS1_16FlashAttnFwdSm80INS1_25CollectiveMainloopFwdSm80ILi8ELi1ELb1EN4cute5tupleIJNS5_1CILi128EEES8_S8_EEELi128ENS_10bfloat16_tEfNS_4arch4Sm80ELb1ELb0ELb0ELb0ELb1ELb0ELb1ELb0EEENS1_21CollectiveEpilogueFwdIS9_NS6_IJNS7_ILi1EEESF_SF_EEESA_SC_Li256ELb0ELb1ELb0ELb0EEENS1_30DynamicPersistentTileSchedulerILi256ELi256ELb0ELb1ELb0EEEEEEEEEvNT_6ParamsE:
[----:B------:R-:W-:Y:S01]  /*0000*/  LDC R1, c[0x0][0x37c] ;  /* 0x0000df00ff017b82 */ /* 0x000fe20000000800 */
[----:B------:R-:W-:Y:S05]  /*0010*/  EXIT ;  /* 0x000000000000794d */ /* 0x000fea0003800000 */
.L_x_24:
        /* <DEDUP_REMOVED lines=14> */
.L_x_60:


//--------------------- .text._ZN7cutlass13device_kernelIN5flash19enable_sm80_to_sm89INS1_16FlashAttnFwdSm80INS1_25CollectiveMainloopFwdSm80ILi8ELi1ELb1EN4cute5tupleIJNS5_1CILi128EEES8_S8_EEELi128ENS_10bfloat16_tEfNS_4arch4Sm80ELb1ELb0ELb0ELb1ELb1ELb0ELb1ELb0EEENS1_21CollectiveEpilogueFwdIS9_NS6_IJNS7_ILi1EEESF_SF_EEESA_SC_Li256ELb1ELb1ELb0ELb0EEENS1_19SingleTileSchedulerILb1ELb0ELb1ELi128EEEEEEEEEvNT_6ParamsE --------------------------
	.section	.text._ZN7cutlass13device_kernelIN5flash19enable_sm80_to_sm89INS1_16FlashAttnFwdSm80INS1_25CollectiveMainloopFwdSm80ILi8ELi1ELb1EN4cute5tupleIJNS5_1CILi128EEES8_S8_EEELi128ENS_10bfloat16_tEfNS_4arch4Sm80ELb1ELb0ELb0ELb1ELb1ELb0ELb1ELb0EEENS1_21CollectiveEpilogueFwdIS9_NS6_IJNS7_ILi1EEESF_SF_EEESA_SC_Li256ELb1ELb1ELb0ELb0EEENS1_19SingleTileSchedulerILb1ELb0ELb1ELi128EEEEEEEEEvNT_6ParamsE,"ax",@progbits
	.align	128
.text._ZN7cutlass13device_kernelIN5flash19enable_sm80_to_sm89INS1_16FlashAttnFwdSm80INS1_25CollectiveMainloopFwdSm80ILi8ELi1ELb1EN4cute5tupleIJNS5_1CILi128EEES8_S8_EEELi128ENS_10bfloat16_tEfNS_4arch4Sm80ELb1ELb0ELb0ELb1ELb1ELb0ELb1ELb0EEENS1_21CollectiveEpilogueFwdIS9_NS6_IJNS7_ILi1EEESF_SF_EEESA_SC_Li256ELb1ELb1ELb0ELb0EEENS1_19SingleTileSchedulerILb1ELb0ELb1ELi128EEEEEEEEEvNT_6ParamsE:
        .type           _ZN7cutlass13device_kernelIN5flash19enable_sm80_to_sm89INS1_16FlashAttnFwdSm80INS1_25CollectiveMainloopFwdSm80ILi8ELi1ELb1EN4cute5tupleIJNS5_1CILi128EEES8_S8_EEELi128ENS_10bfloat16_tEfNS_4arch4Sm80ELb1ELb0ELb0ELb1ELb1ELb0ELb1ELb0EEENS1_21CollectiveEpilogueFwdIS9_NS6_IJNS7_ILi1EEESF_SF_EEESA_SC_Li256ELb1ELb1ELb0ELb0EEENS1_19SingleTileSchedulerILb1ELb0ELb1ELi128EEEEEEEEEvNT_6ParamsE,@function
        .size           _ZN7cutlass13device_kernelIN5flash19enable_sm80_to_sm89INS1_16FlashAttnFwdSm80INS1_25CollectiveMainloopFwdSm80ILi8ELi1ELb1EN4cute5tupleIJNS5_1CILi128EEES8_S8_EEELi128ENS_10bfloat16_tEfNS_4arch4Sm80ELb1ELb0ELb0ELb1ELb1ELb0ELb1ELb0EEENS1_21CollectiveEpilogueFwdIS9_NS6_IJNS7_ILi1EEESF_SF_EEESA_SC_Li256ELb1ELb1ELb0ELb0EEENS1_19SingleTileSchedulerILb1ELb0ELb1ELi128EEEEEEEEEvNT_6ParamsE,(.L_x_61 - _ZN7cutlass13device_kernelIN5flash19enable_sm80_to_sm89INS1_16FlashAttnFwdSm80INS1_25CollectiveMainloopFwdSm80ILi8ELi1ELb1EN4cute5tupleIJNS5_1CILi128EEES8_S8_EEELi128ENS_10bfloat16_tEfNS_4arch4Sm80ELb1ELb0ELb0ELb1ELb1ELb0ELb1ELb0EEENS1_21CollectiveEpilogueFwdIS9_NS6_IJNS7_ILi1EEESF_SF_EEESA_SC_Li256ELb1ELb1ELb0ELb0EEENS1_19SingleTileSchedulerILb1ELb0ELb1ELi128EEEEEEEEEvNT_6ParamsE)
        .other          _ZN7cutlass13device_kernelIN5flash19enable_sm80_to_sm89INS1_16FlashAttnFwdSm80INS1_25CollectiveMainloopFwdSm80ILi8ELi1ELb1EN4cute5tupleIJNS5_1CILi128EEES8_S8_EEELi128ENS_10bfloat16_tEfNS_4arch4Sm80ELb1ELb0ELb0ELb1ELb1ELb0ELb1ELb0EEENS1_21CollectiveEpilogueFwdIS9_NS6_IJNS7_ILi1EEESF_SF_EEESA_SC_Li256ELb1ELb1ELb0ELb0EEENS1_19SingleTileSchedulerILb1ELb0ELb1ELi128EEEEEEEEEvNT_6ParamsE,@"STO_CUDA_ENTRY STV_DEFAULT"
_ZN7cutlass13device_kernelIN5flash19enable_sm80_to_sm89INS1_16FlashAttnFwdSm80INS1_25CollectiveMainloopFwdSm80ILi8ELi1ELb1EN4cute5tupleIJNS5_1CILi128EEES8_S8_EEELi128ENS_10bfloat16_tEfNS_4arch4Sm80ELb1ELb0ELb0ELb1ELb1ELb0ELb1ELb0EEENS1_21CollectiveEpilogueFwdIS9_NS6_IJNS7_ILi1EEESF_SF_EEESA_SC_Li256ELb1ELb1ELb0ELb0EEENS1_19SingleTileSchedulerILb1ELb0ELb1ELi128EEEEEEEEEvNT_6ParamsE:
[----:B------:R-:W-:Y:S01]  /*0000*/  LDC R1, c[0x0][0x37c] ;  /* 0x0000df00ff017b82 */ /* 0x000fe20000000800 */
[----:B------:R-:W-:Y:S05]  /*0010*/  EXIT ;  /* 0x000000000000794d */ /* 0x000fea0003800000 */
.L_x_25:
        /* <DEDUP_REMOVED lines=14> */
.L_x_61:


//--------------------- .text._ZN7cutlass13device_kernelIN5flash19enable_sm80_to_sm89INS1_16FlashAttnFwdSm80INS1_25CollectiveMainloopFwdSm80ILi8ELi1ELb1EN4cute5tupleIJNS5_1CILi128EEES8_S8_EEELi128ENS_10bfloat16_tEfNS_4arch4Sm80ELb1ELb0ELb0ELb1ELb1ELb1ELb1ELb0EEENS1_21CollectiveEpilogueFwdIS9_NS6_IJNS7_ILi1EEESF_SF_EEESA_SC_Li256ELb1ELb1ELb0ELb0EEENS1_19SingleTileSchedulerILb1ELb0ELb1ELi128EEEEEEEEEvNT_6ParamsE --------------------------
	.section	.text._ZN7cutlass13device_kernelIN5flash19enable_sm80_to_sm89INS1_16FlashAttnFwdSm80INS1_25CollectiveMainloopFwdSm80ILi8ELi1ELb1EN4cute5tupleIJNS5_1CILi128EEES8_S8_EEELi128ENS_10bfloat16_tEfNS_4arch4Sm80ELb1ELb0ELb0ELb1ELb1ELb1ELb1ELb0EEENS1_21CollectiveEpilogueFwdIS9_NS6_IJNS7_ILi1EEESF_SF_EEESA_SC_Li256ELb1ELb1ELb0ELb0EEENS1_19SingleTileSchedulerILb1ELb0ELb1ELi128EEEEEEEEEvNT_6ParamsE,"ax",@progbits
	.align	128
.text._ZN7cutlass13device_kernelIN5flash19enable_sm80_to_sm89INS1_16FlashAttnFwdSm80INS1_25CollectiveMainloopFwdSm80ILi8ELi1ELb1EN4cute5tupleIJNS5_1CILi128EEES8_S8_EEELi128ENS_10bfloat16_tEfNS_4arch4Sm80ELb1ELb0ELb0ELb1ELb1ELb1ELb1ELb0EEENS1_21CollectiveEpilogueFwdIS9_NS6_IJNS7_ILi1EEESF_SF_EEESA_SC_Li256ELb1ELb1ELb0ELb0EEENS1_19SingleTileSchedulerILb1ELb0ELb1ELi128EEEEEEEEEvNT_6ParamsE:
        .type           _ZN7cutlass13device_kernelIN5flash19enable_sm80_to_sm89INS1_16FlashAttnFwdSm80INS1_25CollectiveMainloopFwdSm80ILi8ELi1ELb1EN4cute5tupleIJNS5_1CILi128EEES8_S8_EEELi128ENS_10bfloat16_tEfNS_4arch4Sm80ELb1ELb0ELb0ELb1ELb1ELb1ELb1ELb0EEENS1_21CollectiveEpilogueFwdIS9_NS6_IJNS7_ILi1EEESF_SF_EEESA_SC_Li256ELb1ELb1ELb0ELb0EEENS1_19SingleTileSchedulerILb1ELb0ELb1ELi128EEEEEEEEEvNT_6ParamsE,@function
        .size           _ZN7cutlass13device_kernelIN5flash19enable_sm80_to_sm89INS1_16FlashAttnFwdSm80INS1_25CollectiveMainloopFwdSm80ILi8ELi1ELb1EN4cute5tupleIJNS5_1CILi128EEES8_S8_EEELi128ENS_10bfloat16_tEfNS_4arch4Sm80ELb1ELb0ELb0ELb1ELb1ELb1ELb1ELb0EEENS1_21CollectiveEpilogueFwdIS9_NS6_IJNS7_ILi1EEESF_SF_EEESA_SC_Li256ELb1ELb1ELb0ELb0EEENS1_19SingleTileSchedulerILb1ELb0ELb1ELi128EEEEEEEEEvNT_6ParamsE,(.L_x_62 - _ZN7cutlass13device_kernelIN5flash19enable_sm80_to_sm89INS1_16FlashAttnFwdSm80INS1_25CollectiveMainloopFwdSm80ILi8ELi1ELb1EN4cute5tupleIJNS5_1CILi128EEES8_S8_EEELi128ENS_10bfloat16_tEfNS_4arch4Sm80ELb1ELb0ELb0ELb1ELb1ELb1ELb1ELb0EEENS1_21CollectiveEpilogueFwdIS9_NS6_IJNS7_ILi1EEESF_SF_EEESA_SC_Li256ELb1ELb1ELb0ELb0EEENS1_19SingleTileSchedulerILb1ELb0ELb1ELi128EEEEEEEEEvNT_6ParamsE)
        .other          _ZN7cutlass13device_kernelIN5flash19enable_sm80_to_sm89INS1_16FlashAttnFwdSm80INS1_25CollectiveMainloopFwdSm80ILi8ELi1ELb1EN4cute5tupleIJNS5_1CILi128EEES8_S8_EEELi128ENS_10bfloat16_tEfNS_4arch4Sm80ELb1ELb0ELb0ELb1ELb1ELb1ELb1ELb0EEENS1_21CollectiveEpilogueFwdIS9_NS6_IJNS7_ILi1EEESF_SF_EEESA_SC_Li256ELb1ELb1ELb0ELb0EEENS1_19SingleTileSchedulerILb1ELb0ELb1ELi128EEEEEEEEEvNT_6ParamsE,@"STO_CUDA_ENTRY STV_DEFAULT"
_ZN7cutlass13device_kernelIN5flash19enable_sm80_to_sm89INS1_16FlashAttnFwdSm80INS1_25CollectiveMainloopFwdSm80ILi8ELi1ELb1EN4cute5tupleIJNS5_1CILi128EEES8_S8_EEELi128ENS_10bfloat16_tEfNS_4arch4Sm80ELb1ELb0ELb0ELb1ELb1ELb1ELb1ELb0EEENS1_21CollectiveEpilogueFwdIS9_NS6_IJNS7_ILi1EEESF_SF_EEESA_SC_Li256ELb1ELb1ELb0ELb0EEENS1_19SingleTileSchedulerILb1ELb0ELb1ELi128EEEEEEEEEvNT_6ParamsE:
[----:B------:R-:W-:Y:S01]  /*0000*/  LDC R1, c[0x0][0x37c] ;  /* 0x0000df00ff017b82 */ /* 0x000fe20000000800 */
[----:B------:R-:W-:Y:S05]  /*0010*/  EXIT ;  /* 0x000000000000794d */ /* 0x000fea0003800000 */
.L_x_26:
        /* <DEDUP_REMOVED lines=14> */
.L_x_62:


//--------------------- .text._ZN7cutlass13device_kernelIN5flash19enable_sm80_to_sm89INS1_16FlashAttnFwdSm80INS1_25CollectiveMainloopFwdSm80ILi4ELi1ELb0EN4cute5tupleIJNS5_1CILi128EEENS7_ILi64EEES8_EEELi128ENS_10bfloat16_tEfNS_4arch4Sm80ELb0ELb0ELb0ELb0ELb1ELb0ELb1ELb0EEENS1_21CollectiveEpilogueFwdINS6_IJS8_S8_S9_EEENS6_IJNS7_ILi1EEESH_SH_EEESB_SD_Li128ELb0ELb1ELb0ELb0EEENS1_19SingleTileSchedulerILb0ELb0ELb1ELi128EEEEEEEEEvNT_6ParamsE --------------------------
	.section	.text._ZN7cutlass13device_kernelIN5flash19enable_sm80_to_sm89INS1_16FlashAttnFwdSm80INS1_25CollectiveMainloopFwdSm80ILi4ELi1ELb0EN4cute5tupleIJNS5_1CILi128EEENS7_ILi64EEES8_EEELi128ENS_10bfloat16_tEfNS_4arch4Sm80ELb0ELb0ELb0ELb0ELb1ELb0ELb1ELb0EEENS1_21CollectiveEpilogueFwdINS6_IJS8_S8_S9_EEENS6_IJNS7_ILi1EEESH_SH_EEESB_SD_Li128ELb0ELb1ELb0ELb0EEENS1_19SingleTileSchedulerILb0ELb0ELb1ELi128EEEEEEEEEvNT_6ParamsE,"ax",@progbits
	.align	128
.text._ZN7cutlass13device_kernelIN5flash19enable_sm80_to_sm89INS1_16FlashAttnFwdSm80INS1_25CollectiveMainloopFwdSm80ILi4ELi1ELb0EN4cute5tupleIJNS5_1CILi128EEENS7_ILi64EEES8_EEELi128ENS_10bfloat16_tEfNS_4arch4Sm80ELb0ELb0ELb0ELb0ELb1ELb0ELb1ELb0EEENS1_21CollectiveEpilogueFwdINS6_IJS8_S8_S9_EEENS6_IJNS7_ILi1EEESH_SH_EEESB_SD_Li128ELb0ELb1ELb0ELb0EEENS1_19SingleTileSchedulerILb0ELb0ELb1ELi128EEEEEEEEEvNT_6ParamsE:
        .type           _ZN7cutlass13device_kernelIN5flash19enable_sm80_to_sm89INS1_16FlashAttnFwdSm80INS1_25CollectiveMainloopFwdSm80ILi4ELi1ELb0EN4cute5tupleIJNS5_1CILi128EEENS7_ILi64EEES8_EEELi128ENS_10bfloat16_tEfNS_4arch4Sm80ELb0ELb0ELb0ELb0ELb1ELb0ELb1ELb0EEENS1_21CollectiveEpilogueFwdINS6_IJS8_S8_S9_EEENS6_IJNS7_ILi1EEESH_SH_EEESB_SD_Li128ELb0ELb1ELb0ELb0EEENS1_19SingleTileSchedulerILb0ELb0ELb1ELi128EEEEEEEEEvNT_6ParamsE,@function
        .size           _ZN7cutlass13device_kernelIN5flash19enable_sm80_to_sm89INS1_16FlashAttnFwdSm80INS1_25CollectiveMainloopFwdSm80ILi4ELi1ELb0EN4cute5tupleIJNS5_1CILi128EEENS7_ILi64EEES8_EEELi128ENS_10bfloat16_tEfNS_4arch4Sm80ELb0ELb0ELb0ELb0ELb1ELb0ELb1ELb0EEENS1_21CollectiveEpilogueFwdINS6_IJS8_S8_S9_EEENS6_IJNS7_ILi1EEESH_SH_EEESB_SD_Li128ELb0ELb1ELb0ELb0EEENS1_19SingleTileSchedulerILb0ELb0ELb1ELi128EEEEEEEEEvNT_6ParamsE,(.L_x_63 - _ZN7cutlass13device_kernelIN5flash19enable_sm80_to_sm89INS1_16FlashAttnFwdSm80INS1_25CollectiveMainloopFwdSm80ILi4ELi1ELb0EN4cute5tupleIJNS5_1CILi128EEENS7_ILi64EEES8_EEELi128ENS_10bfloat16_tEfNS_4arch4Sm80ELb0ELb0ELb0ELb0ELb1ELb0ELb1ELb0EEENS1_21CollectiveEpilogueFwdINS6_IJS8_S8_S9_EEENS6_IJNS7_ILi1EEESH_SH_EEESB_SD_Li128ELb0ELb1ELb0ELb0EEENS1_19SingleTileSchedulerILb0ELb0ELb1ELi128EEEEEEEEEvNT_6ParamsE)
        .other          _ZN7cutlass13device_kernelIN5flash19enable_sm80_to_sm89INS1_16FlashAttnFwdSm80INS1_25CollectiveMainloopFwdSm80ILi4ELi1ELb0EN4cute5tupleIJNS5_1CILi128EEENS7_ILi64EEES8_EEELi128ENS_10bfloat16_tEfNS_4arch4Sm80ELb0ELb0ELb0ELb0ELb1ELb0ELb1ELb0EEENS1_21CollectiveEpilogueFwdINS6_IJS8_S8_S9_EEENS6_IJNS7_ILi1EEESH_SH_EEESB_SD_Li128ELb0ELb1ELb0ELb0EEENS1_19SingleTileSchedulerILb0ELb0ELb1ELi128EEEEEEEEEvNT_6ParamsE,@"STO_CUDA_ENTRY STV_DEFAULT"
_ZN7cutlass13device_kernelIN5flash19enable_sm80_to_sm89INS1_16FlashAttnFwdSm80INS1_25CollectiveMainloopFwdSm80ILi4ELi1ELb0EN4cute5tupleIJNS5_1CILi128EEENS7_ILi64EEES8_EEELi128ENS_10bfloat16_tEfNS_4arch4Sm80ELb0ELb0ELb0ELb0ELb1ELb0ELb1ELb0EEENS1_21CollectiveEpilogueFwdINS6_IJS8_S8_S9_EEENS6_IJNS7_ILi1EEESH_SH_EEESB_SD_Li128ELb0ELb1ELb0ELb0EEENS1_19SingleTileSchedulerILb0ELb0ELb1ELi128EEEEEEEEEvNT_6ParamsE:
[----:B------:R-:W-:Y:S01]  /*0000*/  LDC R1, c[0x0][0x37c] ;  /* 0x0000df00ff017b82 */ /* 0x000fe20000000800 */
[----:B------:R-:W-:Y:S05]  /*0010*/  EXIT ;  /* 0x000000000000794d */ /* 0x000fea0003800000 */
.L_x_27:
        /* <DEDUP_REMOVED lines=14> */
.L_x_63:


//--------------------- .text._ZN7cutlass13device_kernelIN5flash19enable_sm80_to_sm89INS1_16FlashAttnFwdSm80INS1_25CollectiveMainloopFwdSm80ILi4ELi1ELb0EN4cute5tupleIJNS5_1CILi128EEENS7_ILi64EEES8_EEELi128ENS_10bfloat16_tEfNS_4arch4Sm80ELb0ELb0ELb0ELb1ELb1ELb0ELb1ELb0EEENS1_21CollectiveEpilogueFwdINS6_IJS8_S8_S9_EEENS6_IJNS7_ILi1EEESH_SH_EEESB_SD_Li128ELb1ELb1ELb0ELb0EEENS1_19SingleTileSchedulerILb1ELb0ELb1ELi128EEEEEEEEEvNT_6ParamsE --------------------------
	.section	.text._ZN7cutlass13device_kernelIN5flash19enable_sm80_to_sm89INS1_16FlashAttnFwdSm80INS1_25CollectiveMainloopFwdSm80ILi4ELi1ELb0EN4cute5tupleIJNS5_1CILi128EEENS7_ILi64EEES8_EEELi128ENS_10bfloat16_tEfNS_4arch4Sm80ELb0ELb0ELb0ELb1ELb1ELb0ELb1ELb0EEENS1_21CollectiveEpilogueFwdINS6_IJS8_S8_S9_EEENS6_IJNS7_ILi1EEESH_SH_EEESB_SD_Li128ELb1ELb1ELb0ELb0EEENS1_19SingleTileSchedulerILb1ELb0ELb1ELi128EEEEEEEEEvNT_6ParamsE,"ax",@progbits
	.align	128
.text._ZN7cutlass13device_kernelIN5flash19enable_sm80_to_sm89INS1_16FlashAttnFwdSm80INS1_25CollectiveMainloopFwdSm80ILi4ELi1ELb0EN4cute5tupleIJNS5_1CILi128EEENS7_ILi64EEES8_EEELi128ENS_10bfloat16_tEfNS_4arch4Sm80ELb0ELb0ELb0ELb1ELb1ELb0ELb1ELb0EEENS1_21CollectiveEpilogueFwdINS6_IJS8_S8_S9_EEENS6_IJNS7_ILi1EEESH_SH_EEESB_SD_Li128ELb1ELb1ELb0ELb0EEENS1_19SingleTileSchedulerILb1ELb0ELb1ELi128EEEEEEEEEvNT_6ParamsE:
        .type           _ZN7cutlass13device_kernelIN5flash19enable_sm80_to_sm89INS1_16FlashAttnFwdSm80INS1_25CollectiveMainloopFwdSm80ILi4ELi1ELb0EN4cute5tupleIJNS5_1CILi128EEENS7_ILi64EEES8_EEELi128ENS_10bfloat16_tEfNS_4arch4Sm80ELb0ELb0ELb0ELb1ELb1ELb0ELb1ELb0EEENS1_21CollectiveEpilogueFwdINS6_IJS8_S8_S9_EEENS6_IJNS7_ILi1EEESH_SH_EEESB_SD_Li128ELb1ELb1ELb0ELb0EEENS1_19SingleTileSchedulerILb1ELb0ELb1ELi128EEEEEEEEEvNT_6ParamsE,@function
        .size           _ZN7cutlass13device_kernelIN5flash19enable_sm80_to_sm89INS1_16FlashAttnFwdSm80INS1_25CollectiveMainloopFwdSm80ILi4ELi1ELb0EN4cute5tupleIJNS5_1CILi128EEENS7_ILi64EEES8_EEELi128ENS_10bfloat16_tEfNS_4arch4Sm80ELb0ELb0ELb0ELb1ELb1ELb0ELb1ELb0EEENS1_21CollectiveEpilogueFwdINS6_IJS8_S8_S9_EEENS6_IJNS7_ILi1EEESH_SH_EEESB_SD_Li128ELb1ELb1ELb0ELb0EEENS1_19SingleTileSchedulerILb1ELb0ELb1ELi128EEEEEEEEEvNT_6ParamsE,(.L_x_64 - _ZN7cutlass13device_kernelIN5flash19enable_sm80_to_sm89INS1_16FlashAttnFwdSm80INS1_25CollectiveMainloopFwdSm80ILi4ELi1ELb0EN4cute5tupleIJNS5_1CILi128EEENS7_ILi64EEES8_EEELi128ENS_10bfloat16_tEfNS_4arch4Sm80ELb0ELb0ELb0ELb1ELb1ELb0ELb1ELb0EEENS1_21CollectiveEpilogueFwdINS6_IJS8_S8_S9_EEENS6_IJNS7_ILi1EEESH_SH_EEESB_SD_Li128ELb1ELb1ELb0ELb0EEENS1_19SingleTileSchedulerILb1ELb0ELb1ELi128EEEEEEEEEvNT_6ParamsE)
        .other          _ZN7cutlass13device_kernelIN5flash19enable_sm80_to_sm89INS1_16FlashAttnFwdSm80INS1_25CollectiveMainloopFwdSm80ILi4ELi1ELb0EN4cute5tupleIJNS5_1CILi128EEENS7_ILi64EEES8_EEELi128ENS_10bfloat16_tEfNS_4arch4Sm80ELb0ELb0ELb0ELb1ELb1ELb0ELb1ELb0EEENS1_21CollectiveEpilogueFwdINS6_IJS8_S8_S9_EEENS6_IJNS7_ILi1EEESH_SH_EEESB_SD_Li128ELb1ELb1ELb0ELb0EEENS1_19SingleTileSchedulerILb1ELb0ELb1ELi128EEEEEEEEEvNT_6ParamsE,@"STO_CUDA_ENTRY STV_DEFAULT"
_ZN7cutlass13device_kernelIN5flash19enable_sm80_to_sm89INS1_16FlashAttnFwdSm80INS1_25CollectiveMainloopFwdSm80ILi4ELi1ELb0EN4cute5tupleIJNS5_1CILi128EEENS7_ILi64EEES8_EEELi128ENS_10bfloat16_tEfNS_4arch4Sm80ELb0ELb0ELb0ELb1ELb1ELb0ELb1ELb0EEENS1_21CollectiveEpilogueFwdINS6_IJS8_S8_S9_EEENS6_IJNS7_ILi1EEESH_SH_EEESB_SD_Li128ELb1ELb1ELb0ELb0EEENS1_19SingleTileSchedulerILb1ELb0ELb1ELi128EEEEEEEEEvNT_6ParamsE:
[----:B------:R-:W-:Y:S01]  /*0000*/  LDC R1, c[0x0][0x37c] ;  /* 0x0000df00ff017b82 */ /* 0x000fe20000000800 */
[----:B------:R-:W-:Y:S05]  /*0010*/  EXIT ;  /* 0x000000000000794d */ /* 0x000fea0003800000 */
.L_x_28:
        /* <DEDUP_REMOVED lines=14> */
.L_x_64:


//--------------------- .text._ZN7cutlass13device_kernelIN5flash19enable_sm80_to_sm89INS1_16FlashAttnFwdSm80INS1_25CollectiveMainloopFwdSm80ILi4ELi1ELb0EN4cute5tupleIJNS5_1CILi128EEENS7_ILi64EEES8_EEELi128ENS_10bfloat16_tEfNS_4arch4Sm80ELb0ELb0ELb0ELb1ELb1ELb1ELb1ELb0EEENS1_21CollectiveEpilogueFwdINS6_IJS8_S8_S9_EEENS6_IJNS7_ILi1EEESH_SH_EEESB_SD_Li128ELb1ELb1ELb0ELb0EEENS1_19SingleTileSchedulerILb1ELb0ELb1ELi128EEEEEEEEEvNT_6ParamsE --------------------------
	.section	.text._ZN7cutlass13device_kernelIN5flash19enable_sm80_to_sm89INS1_16FlashAttnFwdSm80INS1_25CollectiveMainloopFwdSm80ILi4ELi1ELb0EN4cute5tupleIJNS5_1CILi128EEENS7_ILi64EEES8_EEELi128ENS_10bfloat16_tEfNS_4arch4Sm80ELb0ELb0ELb0ELb1ELb1ELb1ELb1ELb0EEENS1_21CollectiveEpilogueFwdINS6_IJS8_S8_S9_EEENS6_IJNS7_ILi1EEESH_SH_EEESB_SD_Li128ELb1ELb1ELb0ELb0EEENS1_19SingleTileSchedulerILb1ELb0ELb1ELi128EEEEEEEEEvNT_6ParamsE,"ax",@progbits
	.align	128
.text._ZN7cutlass13device_kernelIN5flash19enable_sm80_to_sm89INS1_16FlashAttnFwdSm80INS1_25CollectiveMainloopFwdSm80ILi4ELi1ELb0EN4cute5tupleIJNS5_1CILi128EEENS7_ILi64EEES8_EEELi128ENS_10bfloat16_tEfNS_4arch4Sm80ELb0ELb0ELb0ELb1ELb1ELb1ELb1ELb0EEENS1_21CollectiveEpilogueFwdINS6_IJS8_S8_S9_EEENS6_IJNS7_ILi1EEESH_SH_EEESB_SD_Li128ELb1ELb1ELb0ELb0EEENS1_19SingleTileSchedulerILb1ELb0ELb1ELi128EEEEEEEEEvNT_6ParamsE:
        .type           _ZN7cutlass13device_kernelIN5flash19enable_sm80_to_sm89INS1_16FlashAttnFwdSm80INS1_25CollectiveMainloopFwdSm80ILi4ELi1ELb0EN4cute5tupleIJNS5_1CILi128EEENS7_ILi64EEES8_EEELi128ENS_10bfloat16_tEfNS_4arch4Sm80ELb0ELb0ELb0ELb1ELb1ELb1ELb1ELb0EEENS1_21CollectiveEpilogueFwdINS6_IJS8_S8_S9_EEENS6_IJNS7_ILi1EEESH_SH_EEESB_SD_Li128ELb1ELb1ELb0ELb0EEENS1_19SingleTileSchedulerILb1ELb0ELb1ELi128EEEEEEEEEvNT_6ParamsE,@function
        .size           _ZN7cutlass13device_kernelIN5flash19enable_sm80_to_sm89INS1_16FlashAttnFwdSm80INS1_25CollectiveMainloopFwdSm80ILi4ELi1ELb0EN4cute5tupleIJNS5_1CILi128EEENS7_ILi64EEES8_EEELi128ENS_10bfloat16_tEfNS_4arch4Sm80ELb0ELb0ELb0ELb1ELb1ELb1ELb1ELb0EEENS1_21CollectiveEpilogueFwdINS6_IJS8_S8_S9_EEENS6_IJNS7_ILi1EEESH_SH_EEESB_SD_Li128ELb1ELb1ELb0ELb0EEENS1_19SingleTileSchedulerILb1ELb0ELb1ELi128EEEEEEEEEvNT_6ParamsE,(.L_x_65 - _ZN7cutlass13device_kernelIN5flash19enable_sm80_to_sm89INS1_16FlashAttnFwdSm80INS1_25CollectiveMainloopFwdSm80ILi4ELi1ELb0EN4cute5tupleIJNS5_1CILi128EEENS7_ILi64EEES8_EEELi128ENS_10bfloat16_tEfNS_4arch4Sm80ELb0ELb0ELb0ELb1ELb1ELb1ELb1ELb0EEENS1_21CollectiveEpilogueFwdINS6_IJS8_S8_S9_EEENS6_IJNS7_ILi1EEESH_SH_EEESB_SD_Li128ELb1ELb1ELb0ELb0EEENS1_19SingleTileSchedulerILb1ELb0ELb1ELi128EEEEEEEEEvNT_6ParamsE)
        .other          _ZN7cutlass13device_kernelIN5flash19enable_sm80_to_sm89INS1_16FlashAttnFwdSm80INS1_25CollectiveMainloopFwdSm80ILi4ELi1ELb0EN4cute5tupleIJNS5_1CILi128EEENS7_ILi64EEES8_EEELi128ENS_10bfloat16_tEfNS_4arch4Sm80ELb0ELb0ELb0ELb1ELb1ELb1ELb1ELb0EEENS1_21CollectiveEpilogueFwdINS6_IJS8_S8_S9_EEENS6_IJNS7_ILi1EEESH_SH_EEESB_SD_Li128ELb1ELb1ELb0ELb0EEENS1_19SingleTileSchedulerILb1ELb0ELb1ELi128EEEEEEEEEvNT_6ParamsE,@"STO_CUDA_ENTRY STV_DEFAULT"
_ZN7cutlass13device_kernelIN5flash19enable_sm80_to_sm89INS1_16FlashAttnFwdSm80INS1_25CollectiveMainloopFwdSm80ILi4ELi1ELb0EN4cute5tupleIJNS5_1CILi128EEENS7_ILi64EEES8_EEELi128ENS_10bfloat16_tEfNS_4arch4Sm80ELb0ELb0ELb0ELb1ELb1ELb1ELb1ELb0EEENS1_21CollectiveEpilogueFwdINS6_IJS8_S8_S9_EEENS6_IJNS7_ILi1EEESH_SH_EEESB_SD_Li128ELb1ELb1ELb0ELb0EEENS1_19SingleTileSchedulerILb1ELb0ELb1ELi128EEEEEEEEEvNT_6ParamsE:
[----:B------:R-:W-:Y:S01]  /*0000*/  LDC R1, c[0x0][0x37c] ;  /* 0x0000df00ff017b82 */ /* 0x000fe20000000800 */
[----:B------:R-:W-:Y:S05]  /*0010*/  EXIT ;  /* 0x000000000000794d */ /* 0x000fea0003800000 */
.L_x_29:
        /* <DEDUP_REMOVED lines=14> */
.L_x_65:


//--------------------- .text._ZN7cutlass13device_kernelIN5flash19enable_sm80_to_sm89INS1_16FlashAttnFwdSm80INS1_25CollectiveMainloopFwdSm80ILi4ELi1ELb0EN4cute5tupleIJNS5_1CILi128EEENS7_ILi48EEES8_EEELi128ENS_10bfloat16_tEfNS_4arch4Sm80ELb0ELb1ELb0ELb0ELb1ELb0ELb1ELb0EEENS1_21CollectiveEpilogueFwdINS6_IJS8_S8_S9_EEENS6_IJNS7_ILi1EEESH_SH_EEESB_SD_Li128ELb0ELb1ELb0ELb0EEENS1_19SingleTileSchedulerILb0ELb0ELb1ELi128EEEEEEEEEvNT_6ParamsE --------------------------
	.section	.text._ZN7cutlass13device_kernelIN5flash19enable_sm80_to_sm89INS1_16FlashAttnFwdSm80INS1_25CollectiveMainloopFwdSm80ILi4ELi1ELb0EN4cute5tupleIJNS5_1CILi128EEENS7_ILi48EEES8_EEELi128ENS_10bfloat16_tEfNS_4arch4Sm80ELb0ELb1ELb0ELb0ELb1ELb0ELb1ELb0EEENS1_21CollectiveEpilogueFwdINS6_IJS8_S8_S9_EEENS6_IJNS7_ILi1EEESH_SH_EEESB_SD_Li128ELb0ELb1ELb0ELb0EEENS1_19SingleTileSchedulerILb0ELb0ELb1ELi128EEEEEEEEEvNT_6ParamsE,"ax",@progbits
	.align	128
.text._ZN7cutlass13device_kernelIN5flash19enable_sm80_to_sm89INS1_16FlashAttnFwdSm80INS1_25CollectiveMainloopFwdSm80ILi4ELi1ELb0EN4cute5tupleIJNS5_1CILi128EEENS7_ILi48EEES8_EEELi128ENS_10bfloat16_tEfNS_4arch4Sm80ELb0ELb1ELb0ELb0ELb1ELb0ELb1ELb0EEENS1_21CollectiveEpilogueFwdINS6_IJS8_S8_S9_EEENS6_IJNS7_ILi1EEESH_SH_EEESB_SD_Li128ELb0ELb1ELb0ELb0EEENS1_19SingleTileSchedulerILb0ELb0ELb1ELi128EEEEEEEEEvNT_6ParamsE:
        .type           _ZN7cutlass13device_kernelIN5flash19enable_sm80_to_sm89INS1_16FlashAttnFwdSm80INS1_25CollectiveMainloopFwdSm80ILi4ELi1ELb0EN4cute5tupleIJNS5_1CILi128EEENS7_ILi48EEES8_EEELi128ENS_10bfloat16_tEfNS_4arch4Sm80ELb0ELb1ELb0ELb0ELb1ELb0ELb1ELb0EEENS1_21CollectiveEpilogueFwdINS6_IJS8_S8_S9_EEENS6_IJNS7_ILi1EEESH_SH_EEESB_SD_Li128ELb0ELb1ELb0ELb0EEENS1_19SingleTileSchedulerILb0ELb0ELb1ELi128EEEEEEEEEvNT_6ParamsE,@function
        .size           _ZN7cutlass13device_kernelIN5flash19enable_sm80_to_sm89INS1_16FlashAttnFwdSm80INS1_25CollectiveMainloopFwdSm80ILi4ELi1ELb0EN4cute5tupleIJNS5_1CILi128EEENS7_ILi48EEES8_EEELi128ENS_10bfloat16_tEfNS_4arch4Sm80ELb0ELb1ELb0ELb0ELb1ELb0ELb1ELb0EEENS1_21CollectiveEpilogueFwdINS6_IJS8_S8_S9_EEENS6_IJNS7_ILi1EEESH_SH_EEESB_SD_Li128ELb0ELb1ELb0ELb0EEENS1_19SingleTileSchedulerILb0ELb0ELb1ELi128EEEEEEEEEvNT_6ParamsE,(.L_x_66 - _ZN7cutlass13device_kernelIN5flash19enable_sm80_to_sm89INS1_16FlashAttnFwdSm80INS1_25CollectiveMainloopFwdSm80ILi4ELi1ELb0EN4cute5tupleIJNS5_1CILi128EEENS7_ILi48EEES8_EEELi128ENS_10bfloat16_tEfNS_4arch4Sm80ELb0ELb1ELb0ELb0ELb1ELb0ELb1ELb0EEENS1_21CollectiveEpilogueFwdINS6_IJS8_S8_S9_EEENS6_IJNS7_ILi1EEESH_SH_EEESB_SD_Li128ELb0ELb1ELb0ELb0EEENS1_19SingleTileSchedulerILb0ELb0ELb1ELi128EEEEEEEEEvNT_6ParamsE)
        .other          _ZN7cutlass13device_kernelIN5flash19enable_sm80_to_sm89INS1_16FlashAttnFwdSm80INS1_25CollectiveMainloopFwdSm80ILi4ELi1ELb0EN4cute5tupleIJNS5_1CILi128EEENS7_ILi48EEES8_EEELi128ENS_10bfloat16_tEfNS_4arch4Sm80ELb0ELb1ELb0ELb0ELb1ELb0ELb1ELb0EEENS1_21CollectiveEpilogueFwdINS6_IJS8_S8_S9_EEENS6_IJNS7_ILi1EEESH_SH_EEESB_SD_Li128ELb0ELb1ELb0ELb0EEENS1_19SingleTileSchedulerILb0ELb0ELb1ELi128EEEEEEEEEvNT_6ParamsE,@"STO_CUDA_ENTRY STV_DEFAULT"
_ZN7cutlass13device_kernelIN5flash19enable_sm80_to_sm89INS1_16FlashAttnFwdSm80INS1_25CollectiveMainloopFwdSm80ILi4ELi1ELb0EN4cute5tupleIJNS5_1CILi128EEENS7_ILi48EEES8_EEELi128ENS_10bfloat16_tEfNS_4arch4Sm80ELb0ELb1ELb0ELb0ELb1ELb0ELb1ELb0EEENS1_21CollectiveEpilogueFwdINS6_IJS8_S8_S9_EEENS6_IJNS7_ILi1EEESH_SH_EEESB_SD_Li128ELb0ELb1ELb0ELb0EEENS1_19SingleTileSchedulerILb0ELb0ELb1ELi128EEEEEEEEEvNT_6ParamsE:
[----:B------:R-:W-:Y:S01]  /*0000*/  LDC R1, c[0x0][0x37c] ;  /* 0x0000df00ff017b82 */ /* 0x000fe20000000800 */
[----:B------:R-:W-:Y:S05]  /*0010*/  EXIT ;  /* 0x000000000000794d */ /* 0x000fea0003800000 */
.L_x_30:
        /* <DEDUP_REMOVED lines=14> */
.L_x_66:


//--------------------- .text._ZN7cutlass13device_kernelIN5flash19enable_sm80_to_sm89INS1_16FlashAttnFwdSm80INS1_25CollectiveMainloopFwdSm80ILi4ELi1ELb0EN4cute5tupleIJNS5_1CILi128EEENS7_ILi48EEES8_EEELi128ENS_10bfloat16_tEfNS_4arch4Sm80ELb0ELb1ELb0ELb1ELb1ELb0ELb1ELb0EEENS1_21CollectiveEpilogueFwdINS6_IJS8_S8_S9_EEENS6_IJNS7_ILi1EEESH_SH_EEESB_SD_Li128ELb1ELb1ELb0ELb0EEENS1_19SingleTileSchedulerILb1ELb0ELb1ELi128EEEEEEEEEvNT_6ParamsE --------------------------
	.section	.text._ZN7cutlass13device_kernelIN5flash19enable_sm80_to_sm89INS1_16FlashAttnFwdSm80INS1_25CollectiveMainloopFwdSm80ILi4ELi1ELb0EN4cute5tupleIJNS5_1CILi128EEENS7_ILi48EEES8_EEELi128ENS_10bfloat16_tEfNS_4arch4Sm80ELb0ELb1ELb0ELb1ELb1ELb0ELb1ELb0EEENS1_21CollectiveEpilogueFwdINS6_IJS8_S8_S9_EEENS6_IJNS7_ILi1EEESH_SH_EEESB_SD_Li128ELb1ELb1ELb0ELb0EEENS1_19SingleTileSchedulerILb1ELb0ELb1ELi128EEEEEEEEEvNT_6ParamsE,"ax",@progbits
	.align	128
.text._ZN7cutlass13device_kernelIN5flash19enable_sm80_to_sm89INS1_16FlashAttnFwdSm80INS1_25CollectiveMainloopFwdSm80ILi4ELi1ELb0EN4cute5tupleIJNS5_1CILi128EEENS7_ILi48EEES8_EEELi128ENS_10bfloat16_tEfNS_4arch4Sm80ELb0ELb1ELb0ELb1ELb1ELb0ELb1ELb0EEENS1_21CollectiveEpilogueFwdINS6_IJS8_S8_S9_EEENS6_IJNS7_ILi1EEESH_SH_EEESB_SD_Li128ELb1ELb1ELb0ELb0EEENS1_19SingleTileSchedulerILb1ELb0ELb1ELi128EEEEEEEEEvNT_6ParamsE:
        .type           _ZN7cutlass13device_kernelIN5flash19enable_sm80_to_sm89INS1_16FlashAttnFwdSm80INS1_25CollectiveMainloopFwdSm80ILi4ELi1ELb0EN4cute5tupleIJNS5_1CILi128EEENS7_ILi48EEES8_EEELi128ENS_10bfloat16_tEfNS_4arch4Sm80ELb0ELb1ELb0ELb1ELb1ELb0ELb1ELb0EEENS1_21CollectiveEpilogueFwdINS6_IJS8_S8_S9_EEENS6_IJNS7_ILi1EEESH_SH_EEESB_SD_Li128ELb1ELb1ELb0ELb0EEENS1_19SingleTileSchedulerILb1ELb0ELb1ELi128EEEEEEEEEvNT_6ParamsE,@function
        .size           _ZN7cutlass13device_kernelIN5flash19enable_sm80_to_sm89INS1_16FlashAttnFwdSm80INS1_25CollectiveMainloopFwdSm80ILi4ELi1ELb0EN4cute5tupleIJNS5_1CILi128EEENS7_ILi48EEES8_EEELi128ENS_10bfloat16_tEfNS_4arch4Sm80ELb0ELb1ELb0ELb1ELb1ELb0ELb1ELb0EEENS1_21CollectiveEpilogueFwdINS6_IJS8_S8_S9_EEENS6_IJNS7_ILi1EEESH_SH_EEESB_SD_Li128ELb1ELb1ELb0ELb0EEENS1_19SingleTileSchedulerILb1ELb0ELb1ELi128EEEEEEEEEvNT_6ParamsE,(.L_x_67 - _ZN7cutlass13device_kernelIN5flash19enable_sm80_to_sm89INS1_16FlashAttnFwdSm80INS1_25CollectiveMainloopFwdSm80ILi4ELi1ELb0EN4cute5tupleIJNS5_1CILi128EEENS7_ILi48EEES8_EEELi128ENS_10bfloat16_tEfNS_4arch4Sm80ELb0ELb1ELb0ELb1ELb1ELb0ELb1ELb0EEENS1_21CollectiveEpilogueFwdINS6_IJS8_S8_S9_EEENS6_IJNS7_ILi1EEESH_SH_EEESB_SD_Li128ELb1ELb1ELb0ELb0EEENS1_19SingleTileSchedulerILb1ELb0ELb1ELi128EEEEEEEEEvNT_6ParamsE)
        .other          _ZN7cutlass13device_kernelIN5flash19enable_sm80_to_sm89INS1_16FlashAttnFwdSm80INS1_25CollectiveMainloopFwdSm80ILi4ELi1ELb0EN4cute5tupleIJNS5_1CILi128EEENS7_ILi48EEES8_EEELi128ENS_10bfloat16_tEfNS_4arch4Sm80ELb0ELb1ELb0ELb1ELb1ELb0ELb1ELb0EEENS1_21CollectiveEpilogueFwdINS6_IJS8_S8_S9_EEENS6_IJNS7_ILi1EEESH_SH_EEESB_SD_Li128ELb1ELb1ELb0ELb0EEENS1_19SingleTileSchedulerILb1ELb0ELb1ELi128EEEEEEEEEvNT_6ParamsE,@"STO_CUDA_ENTRY STV_DEFAULT"
_ZN7cutlass13device_kernelIN5flash19enable_sm80_to_sm89INS1_16FlashAttnFwdSm80INS1_25CollectiveMainloopFwdSm80ILi4ELi1ELb0EN4cute5tupleIJNS5_1CILi128EEENS7_ILi48EEES8_EEELi128ENS_10bfloat16_tEfNS_4arch4Sm80ELb0ELb1ELb0ELb1ELb1ELb0ELb1ELb0EEENS1_21CollectiveEpilogueFwdINS6_IJS8_S8_S9_EEENS6_IJNS7_ILi1EEESH_SH_EEESB_SD_Li128ELb1ELb1ELb0ELb0EEENS1_19SingleTileSchedulerILb1ELb0ELb1ELi128EEEEEEEEEvNT_6ParamsE:
[----:B------:R-:W-:Y:S01]  /*0000*/  LDC R1, c[0x0][0x37c] ;  /* 0x0000df00ff017b82 */ /* 0x000fe20000000800 */
[----:B------:R-:W-:Y:S05]  /*0010*/  EXIT ;  /* 0x000000000000794d */ /* 0x000fea0003800000 */
.L_x_31:
        /* <DEDUP_REMOVED lines=14> */
.L_x_67:


//--------------------- .text._ZN7cutlass13device_kernelIN5flash19enable_sm80_to_sm89INS1_16FlashAttnFwdSm80INS1_25CollectiveMainloopFwdSm80ILi4ELi1ELb0EN4cute5tupleIJNS5_1CILi128EEENS7_ILi48EEES8_EEELi128ENS_10bfloat16_tEfNS_4arch4Sm80ELb0ELb1ELb0ELb1ELb1ELb1ELb1ELb0EEENS1_21CollectiveEpilogueFwdINS6_IJS8_S8_S9_EEENS6_IJNS7_ILi1EEESH_SH_EEESB_SD_Li128ELb1ELb1ELb0ELb0EEENS1_19SingleTileSchedulerILb1ELb0ELb1ELi128EEEEEEEEEvNT_6ParamsE --------------------------
	.section	.text._ZN7cutlass13device_kernelIN5flash19enable_sm80_to_sm89INS1_16FlashAttnFwdSm80INS1_25CollectiveMainloopFwdSm80ILi4ELi1ELb0EN4cute5tupleIJNS5_1CILi128EEENS7_ILi48EEES8_EEELi128ENS_10bfloat16_tEfNS_4arch4Sm80ELb0ELb1ELb0ELb1ELb1ELb1ELb1ELb0EEENS1_21CollectiveEpilogueFwdINS6_IJS8_S8_S9_EEENS6_IJNS7_ILi1EEESH_SH_EEESB_SD_Li128ELb1ELb1ELb0ELb0EEENS1_19SingleTileSchedulerILb1ELb0ELb1ELi128EEEEEEEEEvNT_6ParamsE,"ax",@progbits
	.align	128
.text._ZN7cutlass13device_kernelIN5flash19enable_sm80_to_sm89INS1_16FlashAttnFwdSm80INS1_25CollectiveMainloopFwdSm80ILi4ELi1ELb0EN4cute5tupleIJNS5_1CILi128EEENS7_ILi48EEES8_EEELi128ENS_10bfloat16_tEfNS_4arch4Sm80ELb0ELb1ELb0ELb1ELb1ELb1ELb1ELb0EEENS1_21CollectiveEpilogueFwdINS6_IJS8_S8_S9_EEENS6_IJNS7_ILi1EEESH_SH_EEESB_SD_Li128ELb1ELb1ELb0ELb0EEENS1_19SingleTileSchedulerILb1ELb0ELb1ELi128EEEEEEEEEvNT_6ParamsE:
        .type           _ZN7cutlass13device_kernelIN5flash19enable_sm80_to_sm89INS1_16FlashAttnFwdSm80INS1_25CollectiveMainloopFwdSm80ILi4ELi1ELb0EN4cute5tupleIJNS5_1CILi128EEENS7_ILi48EEES8_EEELi128ENS_10bfloat16_tEfNS_4arch4Sm80ELb0ELb1ELb0ELb1ELb1ELb1ELb1ELb0EEENS1_21CollectiveEpilogueFwdINS6_IJS8_S8_S9_EEENS6_IJNS7_ILi1EEESH_SH_EEESB_SD_Li128ELb1ELb1ELb0ELb0EEENS1_19SingleTileSchedulerILb1ELb0ELb1ELi128EEEEEEEEEvNT_6ParamsE,@function
        .size           _ZN7cutlass13device_kernelIN5flash19enable_sm80_to_sm89INS1_16FlashAttnFwdSm80INS1_25CollectiveMainloopFwdSm80ILi4ELi1ELb0EN4cute5tupleIJNS5_1CILi128EEENS7_ILi48EEES8_EEELi128ENS_10bfloat16_tEfNS_4arch4Sm80ELb0ELb1ELb0ELb1ELb1ELb1ELb1ELb0EEENS1_21CollectiveEpilogueFwdINS6_IJS8_S8_S9_EEENS6_IJNS7_ILi1EEESH_SH_EEESB_SD_Li128ELb1ELb1ELb0ELb0EEENS1_19SingleTileSchedulerILb1ELb0ELb1ELi128EEEEEEEEEvNT_6ParamsE,(.L_x_68 - _ZN7cutlass13device_kernelIN5flash19enable_sm80_to_sm89INS1_16FlashAttnFwdSm80INS1_25CollectiveMainloopFwdSm80ILi4ELi1ELb0EN4cute5tupleIJNS5_1CILi128EEENS7_ILi48EEES8_EEELi128ENS_10bfloat16_tEfNS_4arch4Sm80ELb0ELb1ELb0ELb1ELb1ELb1ELb1ELb0EEENS1_21CollectiveEpilogueFwdINS6_IJS8_S8_S9_EEENS6_IJNS7_ILi1EEESH_SH_EEESB_SD_Li128ELb1ELb1ELb0ELb0EEENS1_19SingleTileSchedulerILb1ELb0ELb1ELi128EEEEEEEEEvNT_6ParamsE)
        .other          _ZN7cutlass13device_kernelIN5flash19enable_sm80_to_sm89INS1_16FlashAttnFwdSm80INS1_25CollectiveMainloopFwdSm80ILi4ELi1ELb0EN4cute5tupleIJNS5_1CILi128EEENS7_ILi48EEES8_EEELi128ENS_10bfloat16_tEfNS_4arch4Sm80ELb0ELb1ELb0ELb1ELb1ELb1ELb1ELb0EEENS1_21CollectiveEpilogueFwdINS6_IJS8_S8_S9_EEENS6_IJNS7_ILi1EEESH_SH_EEESB_SD_Li128ELb1ELb1ELb0ELb0EEENS1_19SingleTileSchedulerILb1ELb0ELb1ELi128EEEEEEEEEvNT_6ParamsE,@"STO_CUDA_ENTRY STV_DEFAULT"
_ZN7cutlass13device_kernelIN5flash19enable_sm80_to_sm89INS1_16FlashAttnFwdSm80INS1_25CollectiveMainloopFwdSm80ILi4ELi1ELb0EN4cute5tupleIJNS5_1CILi128EEENS7_ILi48EEES8_EEELi128ENS_10bfloat16_tEfNS_4arch4Sm80ELb0ELb1ELb0ELb1ELb1ELb1ELb1ELb0EEENS1_21CollectiveEpilogueFwdINS6_IJS8_S8_S9_EEENS6_IJNS7_ILi1EEESH_SH_EEESB_SD_Li128ELb1ELb1ELb0ELb0EEENS1_19SingleTileSchedulerILb1ELb0ELb1ELi128EEEEEEEEEvNT_6ParamsE:
[----:B------:R-:W-:Y:S01]  /*0000*/  LDC R1, c[0x0][0x37c] ;  /* 0x0000df00ff017b82 */ /* 0x000fe20000000800 */
[----:B------:R-:W-:Y:S05]  /*0010*/  EXIT ;  /* 0x000000000000794d */ /* 0x000fea0003800000 */
.L_x_32:
        /* <DEDUP_REMOVED lines=14> */
.L_x_68:


//--------------------- .text._ZN7cutlass13device_kernelIN5flash19enable_sm80_to_sm89INS1_16FlashAttnFwdSm80INS1_25CollectiveMainloopFwdSm80ILi4ELi1ELb0EN4cute5tupleIJNS5_1CILi128EEENS7_ILi64EEES8_EEELi128ENS_10bfloat16_tEfNS_4arch4Sm80ELb1ELb0ELb0ELb0ELb1ELb0ELb1ELb0EEENS1_21CollectiveEpilogueFwdINS6_IJS8_S8_S9_EEENS6_IJNS7_ILi1EEESH_SH_EEESB_SD_Li128ELb0ELb1ELb0ELb0EEENS1_30DynamicPersistentTileSchedulerILi128ELi128ELb0ELb1ELb0EEEEEEEEEvNT_6ParamsE --------------------------
	.section	.text._ZN7cutlass13device_kernelIN5flash19enable_sm80_to_sm89INS1_16FlashAttnFwdSm80INS1_25CollectiveMainloopFwdSm80ILi4ELi1ELb0EN4cute5tupleIJNS5_1CILi128EEENS7_ILi64EEES8_EEELi128ENS_10bfloat16_tEfNS_4arch4Sm80ELb1ELb0ELb0ELb0ELb1ELb0ELb1ELb0EEENS1_21CollectiveEpilogueFwdINS6_IJS8_S8_S9_EEENS6_IJNS7_ILi1EEESH_SH_EEESB_SD_Li128ELb0ELb1ELb0ELb0EEENS1_30DynamicPersistentTileSchedulerILi128ELi128ELb0ELb1ELb0EEEEEEEEEvNT_6ParamsE,"ax",@progbits
	.align	128
.text._ZN7cutlass13device_kernelIN5flash19enable_sm80_to_sm89INS1_16FlashAttnFwdSm80INS1_25CollectiveMainloopFwdSm80ILi4ELi1ELb0EN4cute5tupleIJNS5_1CILi128EEENS7_ILi64EEES8_EEELi128ENS_10bfloat16_tEfNS_4arch4Sm80ELb1ELb0ELb0ELb0ELb1ELb0ELb1ELb0EEENS1_21CollectiveEpilogueFwdINS6_IJS8_S8_S9_EEENS6_IJNS7_ILi1EEESH_SH_EEESB_SD_Li128ELb0ELb1ELb0ELb0EEENS1_30DynamicPersistentTileSchedulerILi128ELi128ELb0ELb1ELb0EEEEEEEEEvNT_6ParamsE:
        .type           _ZN7cutlass13device_kernelIN5flash19enable_sm80_to_sm89INS1_16FlashAttnFwdSm80INS1_25CollectiveMainloopFwdSm80ILi4ELi1ELb0EN4cute5tupleIJNS5_1CILi128EEENS7_ILi64EEES8_EEELi128ENS_10bfloat16_tEfNS_4arch4Sm80ELb1ELb0ELb0ELb0ELb1ELb0ELb1ELb0EEENS1_21CollectiveEpilogueFwdINS6_IJS8_S8_S9_EEENS6_IJNS7_ILi1EEESH_SH_EEESB_SD_Li128ELb0ELb1ELb0ELb0EEENS1_30DynamicPersistentTileSchedulerILi128ELi128ELb0ELb1ELb0EEEEEEEEEvNT_6ParamsE,@function
        .size           _ZN7cutlass13device_kernelIN5flash19enable_sm80_to_sm89INS1_16FlashAttnFwdSm80INS1_25CollectiveMainloopFwdSm80ILi4ELi1ELb0EN4cute5tupleIJNS5_1CILi128EEENS7_ILi64EEES8_EEELi128ENS_10bfloat16_tEfNS_4arch4Sm80ELb1ELb0ELb0ELb0ELb1ELb0ELb1ELb0EEENS1_21CollectiveEpilogueFwdINS6_IJS8_S8_S9_EEENS6_IJNS7_ILi1EEESH_SH_EEESB_SD_Li128ELb0ELb1ELb0ELb0EEENS1_30DynamicPersistentTileSchedulerILi128ELi128ELb0ELb1ELb0EEEEEEEEEvNT_6ParamsE,(.L_x_69 - _ZN7cutlass13device_kernelIN5flash19enable_sm80_to_sm89INS1_16FlashAttnFwdSm80INS1_25CollectiveMainloopFwdSm80ILi4ELi1ELb0EN4cute5tupleIJNS5_1CILi128EEENS7_ILi64EEES8_EEELi128ENS_10bfloat16_tEfNS_4arch4Sm80ELb1ELb0ELb0ELb0ELb1ELb0ELb1ELb0EEENS1_21CollectiveEpilogueFwdINS6_IJS8_S8_S9_EEENS6_IJNS7_ILi1EEESH_SH_EEESB_SD_Li128ELb0ELb1ELb0ELb0EEENS1_30DynamicPersistentTileSchedulerILi128ELi128ELb0ELb1ELb0EEEEEEEEEvNT_6ParamsE)
        .other          _ZN7cutlass13device_kernelIN5flash19enable_sm80_to_sm89INS1_16FlashAttnFwdSm80INS1_25CollectiveMainloopFwdSm80ILi4ELi1ELb0EN4cute5tupleIJNS5_1CILi128EEENS7_ILi64EEES8_EEELi128ENS_10bfloat16_tEfNS_4arch4Sm80ELb1ELb0ELb0ELb0ELb1ELb0ELb1ELb0EEENS1_21CollectiveEpilogueFwdINS6_IJS8_S8_S9_EEENS6_IJNS7_ILi1EEESH_SH_EEESB_SD_Li128ELb0ELb1ELb0ELb0EEENS1_30DynamicPersistentTileSchedulerILi128ELi128ELb0ELb1ELb0EEEEEEEEEvNT_6ParamsE,@"STO_CUDA_ENTRY STV_DEFAULT"
_ZN7cutlass13device_kernelIN5flash19enable_sm80_to_sm89INS1_16FlashAttnFwdSm80INS1_25CollectiveMainloopFwdSm80ILi4ELi1ELb0EN4cute5tupleIJNS5_1CILi128EEENS7_ILi64EEES8_EEELi128ENS_10bfloat16_tEfNS_4arch4Sm80ELb1ELb0ELb0ELb0ELb1ELb0ELb1ELb0EEENS1_21CollectiveEpilogueFwdINS6_IJS8_S8_S9_EEENS6_IJNS7_ILi1EEESH_SH_EEESB_SD_Li128ELb0ELb1ELb0ELb0EEENS1_30DynamicPersistentTileSchedulerILi128ELi128ELb0ELb1ELb0EEEEEEEEEvNT_6ParamsE:
[----:B------:R-:W-:Y:S01]  /*0000*/  LDC R1, c[0x0][0x37c] ;  /* 0x0000df00ff017b82 */ /* 0x000fe20000000800 */
[----:B------:R-:W-:Y:S05]  /*0010*/  EXIT ;  /* 0x000000000000794d */ /* 0x000fea0003800000 */
.L_x_33:
        /* <DEDUP_REMOVED lines=14> */
.L_x_69:


//--------------------- .text._ZN7cutlass13device_kernelIN5flash19enable_sm80_to_sm89INS1_16FlashAttnFwdSm80INS1_25CollectiveMainloopFwdSm80ILi4ELi1ELb0EN4cute5tupleIJNS5_1CILi128EEENS7_ILi64EEES8_EEELi128ENS_10bfloat16_tEfNS_4arch4Sm80ELb1ELb0ELb0ELb1ELb1ELb0ELb1ELb0EEENS1_21CollectiveEpilogueFwdINS6_IJS8_S8_S9_EEENS6_IJNS7_ILi1EEESH_SH_EEESB_SD_Li128ELb1ELb1ELb0ELb0EEENS1_19SingleTileSchedulerILb1ELb0ELb1ELi128EEEEEEEEEvNT_6ParamsE --------------------------
	.section	.text._ZN7cutlass13device_kernelIN5flash19enable_sm80_to_sm89INS1_16FlashAttnFwdSm80INS1_25CollectiveMainloopFwdSm80ILi4ELi1ELb0EN4cute5tupleIJNS5_1CILi128EEENS7_ILi64EEES8_EEELi128ENS_10bfloat16_tEfNS_4arch4Sm80ELb1ELb0ELb0ELb1ELb1ELb0ELb1ELb0EEENS1_21CollectiveEpilogueFwdINS6_IJS8_S8_S9_EEENS6_IJNS7_ILi1EEESH_SH_EEESB_SD_Li128ELb1ELb1ELb0ELb0EEENS1_19SingleTileSchedulerILb1ELb0ELb1ELi128EEEEEEEEEvNT_6ParamsE,"ax",@progbits
	.align	128
.text._ZN7cutlass13device_kernelIN5flash19enable_sm80_to_sm89INS1_16FlashAttnFwdSm80INS1_25CollectiveMainloopFwdSm80ILi4ELi1ELb0EN4cute5tupleIJNS5_1CILi128EEENS7_ILi64EEES8_EEELi128ENS_10bfloat16_tEfNS_4arch4Sm80ELb1ELb0ELb0ELb1ELb1ELb0ELb1ELb0EEENS1_21CollectiveEpilogueFwdINS6_IJS8_S8_S9_EEENS6_IJNS7_ILi1EEESH_SH_EEESB_SD_Li128ELb1ELb1ELb0ELb0EEENS1_19SingleTileSchedulerILb1ELb0ELb1ELi128EEEEEEEEEvNT_6ParamsE:
        .type           _ZN7cutlass13device_kernelIN5flash19enable_sm80_to_sm89INS1_16FlashAttnFwdSm80INS1_25CollectiveMainloopFwdSm80ILi4ELi1ELb0EN4cute5tupleIJNS5_1CILi128EEENS7_ILi64EEES8_EEELi128ENS_10bfloat16_tEfNS_4arch4Sm80ELb1ELb0ELb0ELb1ELb1ELb0ELb1ELb0EEENS1_21CollectiveEpilogueFwdINS6_IJS8_S8_S9_EEENS6_IJNS7_ILi1EEESH_SH_EEESB_SD_Li128ELb1ELb1ELb0ELb0EEENS1_19SingleTileSchedulerILb1ELb0ELb1ELi128EEEEEEEEEvNT_6ParamsE,@function
        .size           _ZN7cutlass13device_kernelIN5flash19enable_sm80_to_sm89INS1_16FlashAttnFwdSm80INS1_25CollectiveMainloopFwdSm80ILi4ELi1ELb0EN4cute5tupleIJNS5_1CILi128EEENS7_ILi64EEES8_EEELi128ENS_10bfloat16_tEfNS_4arch4Sm80ELb1ELb0ELb0ELb1ELb1ELb0ELb1ELb0EEENS1_21CollectiveEpilogueFwdINS6_IJS8_S8_S9_EEENS6_IJNS7_ILi1EEESH_SH_EEESB_SD_Li128ELb1ELb1ELb0ELb0EEENS1_19SingleTileSchedulerILb1ELb0ELb1ELi128EEEEEEEEEvNT_6ParamsE,(.L_x_70 - _ZN7cutlass13device_kernelIN5flash19enable_sm80_to_sm89INS1_16FlashAttnFwdSm80INS1_25CollectiveMainloopFwdSm80ILi4ELi1ELb0EN4cute5tupleIJNS5_1CILi128EEENS7_ILi64EEES8_EEELi128ENS_10bfloat16_tEfNS_4arch4Sm80ELb1ELb0ELb0ELb1ELb1ELb0ELb1ELb0EEENS1_21CollectiveEpilogueFwdINS6_IJS8_S8_S9_EEENS6_IJNS7_ILi1EEESH_SH_EEESB_SD_Li128ELb1ELb1ELb0ELb0EEENS1_19SingleTileSchedulerILb1ELb0ELb1ELi128EEEEEEEEEvNT_6ParamsE)
        .other          _ZN7cutlass13device_kernelIN5flash19enable_sm80_to_sm89INS1_16FlashAttnFwdSm80INS1_25CollectiveMainloopFwdSm80ILi4ELi1ELb0EN4cute5tupleIJNS5_1CILi128EEENS7_ILi64EEES8_EEELi128ENS_10bfloat16_tEfNS_4arch4Sm80ELb1ELb0ELb0ELb1ELb1ELb0ELb1ELb0EEENS1_21CollectiveEpilogueFwdINS6_IJS8_S8_S9_EEENS6_IJNS7_ILi1EEESH_SH_EEESB_SD_Li128ELb1ELb1ELb0ELb0EEENS1_19SingleTileSchedulerILb1ELb0ELb1ELi128EEEEEEEEEvNT_6ParamsE,@"STO_CUDA_ENTRY STV_DEFAULT"
_ZN7cutlass13device_kernelIN5flash19enable_sm80_to_sm89INS1_16FlashAttnFwdSm80INS1_25CollectiveMainloopFwdSm80ILi4ELi1ELb0EN4cute5tupleIJNS5_1CILi128EEENS7_ILi64EEES8_EEELi128ENS_10bfloat16_tEfNS_4arch4Sm80ELb1ELb0ELb0ELb1ELb1ELb0ELb1ELb0EEENS1_21CollectiveEpilogueFwdINS6_IJS8_S8_S9_EEENS6_IJNS7_ILi1EEESH_SH_EEESB_SD_Li128ELb1ELb1ELb0ELb0EEENS1_19SingleTileSchedulerILb1ELb0ELb1ELi128EEEEEEEEEvNT_6ParamsE:
[----:B------:R-:W-:Y:S01]  /*0000*/  LDC R1, c[0x0][0x37c] ;  /* 0x0000df00ff017b82 */ /* 0x000fe20000000800 */
[----:B------:R-:W-:Y:S05]  /*0010*/  EXIT ;  /* 0x000000000000794d */ /* 0x000fea0003800000 */
.L_x_34:
        /* <DEDUP_REMOVED lines=14> */
.L_x_70:


//--------------------- .text._ZN7cutlass13device_kernelIN5flash19enable_sm80_to_sm89INS1_16FlashAttnFwdSm80INS1_25CollectiveMainloopFwdSm80ILi4ELi1ELb0EN4cute5tupleIJNS5_1CILi128EEENS7_ILi64EEES8_EEELi128ENS_10bfloat16_tEfNS_4arch4Sm80ELb1ELb0ELb0ELb1ELb1ELb1ELb1ELb0EEENS1_21CollectiveEpilogueFwdINS6_IJS8_S8_S9_EEENS6_IJNS7_ILi1EEESH_SH_EEESB_SD_Li128ELb1ELb1ELb0ELb0EEENS1_19SingleTileSchedulerILb1ELb0ELb1ELi128EEEEEEEEEvNT_6ParamsE --------------------------
	.section	.text._ZN7cutlass13device_kernelIN5flash19enable_sm80_to_sm89INS1_16FlashAttnFwdSm80INS1_25CollectiveMainloopFwdSm80ILi4ELi1ELb0EN4cute5tupleIJNS5_1CILi128EEENS7_ILi64EEES8_EEELi128ENS_10bfloat16_tEfNS_4arch4Sm80ELb1ELb0ELb0ELb1ELb1ELb1ELb1ELb0EEENS1_21CollectiveEpilogueFwdINS6_IJS8_S8_S9_EEENS6_IJNS7_ILi1EEESH_SH_EEESB_SD_Li128ELb1ELb1ELb0ELb0EEENS1_19SingleTileSchedulerILb1ELb0ELb1ELi128EEEEEEEEEvNT_6ParamsE,"ax",@progbits
	.align	128
.text._ZN7cutlass13device_kernelIN5flash19enable_sm80_to_sm89INS1_16FlashAttnFwdSm80INS1_25CollectiveMainloopFwdSm80ILi4ELi1ELb0EN4cute5tupleIJNS5_1CILi128EEENS7_ILi64EEES8_EEELi128ENS_10bfloat16_tEfNS_4arch4Sm80ELb1ELb0ELb0ELb1ELb1ELb1ELb1ELb0EEENS1_21CollectiveEpilogueFwdINS6_IJS8_S8_S9_EEENS6_IJNS7_ILi1EEESH_SH_EEESB_SD_Li128ELb1ELb1ELb0ELb0EEENS1_19SingleTileSchedulerILb1ELb0ELb1ELi128EEEEEEEEEvNT_6ParamsE:
        .type           _ZN7cutlass13device_kernelIN5flash19enable_sm80_to_sm89INS1_16FlashAttnFwdSm80INS1_25CollectiveMainloopFwdSm80ILi4ELi1ELb0EN4cute5tupleIJNS5_1CILi128EEENS7_ILi64EEES8_EEELi128ENS_10bfloat16_tEfNS_4arch4Sm80ELb1ELb0ELb0ELb1ELb1ELb1ELb1ELb0EEENS1_21CollectiveEpilogueFwdINS6_IJS8_S8_S9_EEENS6_IJNS7_ILi1EEESH_SH_EEESB_SD_Li128ELb1ELb1ELb0ELb0EEENS1_19SingleTileSchedulerILb1ELb0ELb1ELi128EEEEEEEEEvNT_6ParamsE,@function
        .size           _ZN7cutlass13device_kernelIN5flash19enable_sm80_to_sm89INS1_16FlashAttnFwdSm80INS1_25CollectiveMainloopFwdSm80ILi4ELi1ELb0EN4cute5tupleIJNS5_1CILi128EEENS7_ILi64EEES8_EEELi128ENS_10bfloat16_tEfNS_4arch4Sm80ELb1ELb0ELb0ELb1ELb1ELb1ELb1ELb0EEENS1_21CollectiveEpilogueFwdINS6_IJS8_S8_S9_EEENS6_IJNS7_ILi1EEESH_SH_EEESB_SD_Li128ELb1ELb1ELb0ELb0EEENS1_19SingleTileSchedulerILb1ELb0ELb1ELi128EEEEEEEEEvNT_6ParamsE,(.L_x_71 - _ZN7cutlass13device_kernelIN5flash19enable_sm80_to_sm89INS1_16FlashAttnFwdSm80INS1_25CollectiveMainloopFwdSm80ILi4ELi1ELb0EN4cute5tupleIJNS5_1CILi128EEENS7_ILi64EEES8_EEELi128ENS_10bfloat16_tEfNS_4arch4Sm80ELb1ELb0ELb0ELb1ELb1ELb1ELb1ELb0EEENS1_21CollectiveEpilogueFwdINS6_IJS8_S8_S9_EEENS6_IJNS7_ILi1EEESH_SH_EEESB_SD_Li128ELb1ELb1ELb0ELb0EEENS1_19SingleTileSchedulerILb1ELb0ELb1ELi128EEEEEEEEEvNT_6ParamsE)
        .other          _ZN7cutlass13device_kernelIN5flash19enable_sm80_to_sm89INS1_16FlashAttnFwdSm80INS1_25CollectiveMainloopFwdSm80ILi4ELi1ELb0EN4cute5tupleIJNS5_1CILi128EEENS7_ILi64EEES8_EEELi128ENS_10bfloat16_tEfNS_4arch4Sm80ELb1ELb0ELb0ELb1ELb1ELb1ELb1ELb0EEENS1_21CollectiveEpilogueFwdINS6_IJS8_S8_S9_EEENS6_IJNS7_ILi1EEESH_SH_EEESB_SD_Li128ELb1ELb1ELb0ELb0EEENS1_19SingleTileSchedulerILb1ELb0ELb1ELi128EEEEEEEEEvNT_6ParamsE,@"STO_CUDA_ENTRY STV_DEFAULT"
_ZN7cutlass13device_kernelIN5flash19enable_sm80_to_sm89INS1_16FlashAttnFwdSm80INS1_25CollectiveMainloopFwdSm80ILi4ELi1ELb0EN4cute5tupleIJNS5_1CILi128EEENS7_ILi64EEES8_EEELi128ENS_10bfloat16_tEfNS_4arch4Sm80ELb1ELb0ELb0ELb1ELb1ELb1ELb1ELb0EEENS1_21CollectiveEpilogueFwdINS6_IJS8_S8_S9_EEENS6_IJNS7_ILi1EEESH_SH_EEESB_SD_Li128ELb1ELb1ELb0ELb0EEENS1_19SingleTileSchedulerILb1ELb0ELb1ELi128EEEEEEEEEvNT_6ParamsE:
[----:B------:R-:W-:Y:S01]  /*0000*/  LDC R1, c[0x0][0x37c] ;  /* 0x0000df00ff017b82 */ /* 0x000fe20000000800 */
[----:B------:R-:W-:Y:S05]  /*0010*/  EXIT ;  /* 0x000000000000794d */ /* 0x000fea0003800000 */
.L_x_35:
        /* <DEDUP_REMOVED lines=14> */
.L_x_71:


//--------------------- .nv.shared.reserved.0     --------------------------
	.section	.nv.shared.reserved.0,"aw",@nobits
	.weak		__nv_reservedSMEM_offset_0_alias
	.size		__nv_reservedSMEM_offset_0_alias, 0, 64
	.other		__nv_reservedSMEM_offset_0_alias,@"STO_CUDA_RESERVED_SHARED STV_DEFAULT"
__nv_reservedSMEM_offset_0_alias:
	.zero		0
	.zero		64


//--------------------- .nv.global                --------------------------
	.section	.nv.global,"aw",@nobits
.nv.global:
	.type		_ZN83_INTERNAL_0d6314cb_47_flash_fwd_hdim128_bf16_paged_softcapall_sm80_cu_744032ad_29054cute1_E,@object
	.size		_ZN83_INTERNAL_0d6314cb_47_flash_fwd_hdim128_bf16_paged_softcapall_sm80_cu_744032ad_29054cute1_E,(_ZN83_INTERNAL_0d6314cb_47_flash_fwd_hdim128_bf16_paged_softcapall_sm80_cu_744032ad_29054cuda3std3__45__cpo6cbeginE - _ZN83_INTERNAL_0d6314cb_47_flash_fwd_hdim128_bf16_paged_softcapall_sm80_cu_744032ad_29054cute1_E)
_ZN83_INTERNAL_0d6314cb_47_flash_fwd_hdim128_bf16_paged_softcapall_sm80_cu_744032ad_29054cute1_E:
	.zero		1
	.type		_ZN83_INTERNAL_0d6314cb_47_flash_fwd_hdim128_bf16_paged_softcapall_sm80_cu_744032ad_29054cuda3std3__45__cpo6cbeginE,@object
	.size		_ZN83_INTERNAL_0d6314cb_47_flash_fwd_hdim128_bf16_paged_softcapall_sm80_cu_744032ad_29054cuda3std3__45__cpo6cbeginE,(_ZN83_INTERNAL_0d6314cb_47_flash_fwd_hdim128_bf16_paged_softcapall_sm80_cu_744032ad_29054cuda3std3__48in_placeE - _ZN83_INTERNAL_0d6314cb_47_flash_fwd_hdim128_bf16_paged_softcapall_sm80_cu_744032ad_29054cuda3std3__45__cpo6cbeginE)
_ZN83_INTERNAL_0d6314cb_47_flash_fwd_hdim128_bf16_paged_softcapall_sm80_cu_744032ad_29054cuda3std3__45__cpo6cbeginE:
	.zero		1
	.type		_ZN83_INTERNAL_0d6314cb_47_flash_fwd_hdim128_bf16_paged_softcapall_sm80_cu_744032ad_29054cuda3std3__48in_placeE,@object
	.size		_ZN83_INTERNAL_0d6314cb_47_flash_fwd_hdim128_bf16_paged_softcapall_sm80_cu_744032ad_29054cuda3std3__48in_placeE,(_ZN83_INTERNAL_0d6314cb_47_flash_fwd_hdim128_bf16_paged_softcapall_sm80_cu_744032ad_29054cuda3std6ranges3__45__cpo9iter_moveE - _ZN83_INTERNAL_0d6314cb_47_flash_fwd_hdim128_bf16_paged_softcapall_sm80_cu_744032ad_29054cuda3std3__48in_placeE)
_ZN83_INTERNAL_0d6314cb_47_flash_fwd_hdim128_bf16_paged_softcapall_sm80_cu_744032ad_29054cuda3std3__48in_placeE:
	.zero		1
	.type		_ZN83_INTERNAL_0d6314cb_47_flash_fwd_hdim128_bf16_paged_softcapall_sm80_cu_744032ad_29054cuda3std6ranges3__45__cpo9iter_moveE,@object
	.size		_ZN83_INTERNAL_0d6314cb_47_flash_fwd_hdim128_bf16_paged_softcapall_sm80_cu_744032ad_29054cuda3std6ranges3__45__cpo9iter_moveE,(_ZN83_INTERNAL_0d6314cb_47_flash_fwd_hdim128_bf16_paged_softcapall_sm80_cu_744032ad_29054cuda3std3__45__cpo5beginE - _ZN83_INTERNAL_0d6314cb_47_flash_fwd_hdim128_bf16_paged_softcapall_sm80_cu_744032ad_29054cuda3std6ranges3__45__cpo9iter_moveE)
_ZN83_INTERNAL_0d6314cb_47_flash_fwd_hdim128_bf16_paged_softcapall_sm80_cu_744032ad_29054cuda3std6ranges3__45__cpo9iter_moveE:
	.zero		1
	.type		_ZN83_INTERNAL_0d6314cb_47_flash_fwd_hdim128_bf16_paged_softcapall_sm80_cu_744032ad_29054cuda3std3__45__cpo5beginE,@object
	.size		_ZN83_INTERNAL_0d6314cb_47_flash_fwd_hdim128_bf16_paged_softcapall_sm80_cu_744032ad_29054cuda3std3__45__cpo5beginE,(_ZN83_INTERNAL_0d6314cb_47_flash_fwd_hdim128_bf16_paged_softcapall_sm80_cu_744032ad_29054cuda3std3__485_GLOBAL__N__0d6314cb_47_flash_fwd_hdim128_bf16_paged_softcapall_sm80_cu_744032ad_29056ignoreE - _ZN83_INTERNAL_0d6314cb_47_flash_fwd_hdim128_bf16_paged_softcapall_sm80_cu_744032ad_29054cuda3std3__45__cpo5beginE)
_ZN83_INTERNAL_0d6314cb_47_flash_fwd_hdim128_bf16_paged_softcapall_sm80_cu_744032ad_29054cuda3std3__45__cpo5beginE:
	.zero		1
	.type		_ZN83_INTERNAL_0d6314cb_47_flash_fwd_hdim128_bf16_paged_softcapall_sm80_cu_744032ad_29054cuda3std3__485_GLOBAL__N__0d6314cb_47_flash_fwd_hdim128_bf16_paged_softcapall_sm80_cu_744032ad_29056ignoreE,@object
	.size		_ZN83_INTERNAL_0d6314cb_47_flash_fwd_hdim128_bf16_paged_softcapall_sm80_cu_744032ad_29054cuda3std3__485_GLOBAL__N__0d6314cb_47_flash_fwd_hdim128_bf16_paged_softcapall_sm80_cu_744032ad_29056ignoreE,(_ZN83_INTERNAL_0d6314cb_47_flash_fwd_hdim128_bf16_paged_softcapall_sm80_cu_744032ad_29054cute7productE - _ZN83_INTERNAL_0d6314cb_47_flash_fwd_hdim128_bf16_paged_softcapall_sm80_cu_744032ad_29054cuda3std3__485_GLOBAL__N__0d6314cb_47_flash_fwd_hdim128_bf16_paged_softcapall_sm80_cu_744032ad_29056ignoreE)
_ZN83_INTERNAL_0d6314cb_47_flash_fwd_hdim128_bf16_paged_softcapall_sm80_cu_744032ad_29054cuda3std3__485_GLOBAL__N__0d6314cb_47_flash_fwd_hdim128_bf16_paged_softcapall_sm80_cu_744032ad_29056ignoreE:
	.zero		1
	.type		_ZN83_INTERNAL_0d6314cb_47_flash_fwd_hdim128_bf16_paged_softcapall_sm80_cu_744032ad_29054cute7productE,@object
	.size		_ZN83_INTERNAL_0d6314cb_47_flash_fwd_hdim128_bf16_paged_softcapall_sm80_cu_744032ad_29054cute7productE,(_ZN83_INTERNAL_0d6314cb_47_flash_fwd_hdim128_bf16_paged_softcapall_sm80_cu_744032ad_29054cuda3std3__45__cpo3endE - _ZN83_INTERNAL_0d6314cb_47_flash_fwd_hdim128_bf16_paged_softcapall_sm80_cu_744032ad_29054cute7productE)
_ZN83_INTERNAL_0d6314cb_47_flash_fwd_hdim128_bf16_paged_softcapall_sm80_cu_744032ad_29054cute7productE:
	.zero		1
	.type		_ZN83_INTERNAL_0d6314cb_47_flash_fwd_hdim128_bf16_paged_softcapall_sm80_cu_744032ad_29054cuda3std3__45__cpo3endE,@object
	.size		_ZN83_INTERNAL_0d6314cb_47_flash_fwd_hdim128_bf16_paged_softcapall_sm80_cu_744032ad_29054cuda3std3__45__cpo3endE,(_ZN83_INTERNAL_0d6314cb_47_flash_fwd_hdim128_bf16_paged_softcapall_sm80_cu_744032ad_29054cuda3std3__419piecewise_constructE - _ZN83_INTERNAL_0d6314cb_47_flash_fwd_hdim128_bf16_paged_softcapall_sm80_cu_744032ad_29054cuda3std3__45__cpo3endE)
_ZN83_INTERNAL_0d6314cb_47_flash_fwd_hdim128_bf16_paged_softcapall_sm80_cu_744032ad_29054cuda3std3__45__cpo3endE:
	.zero		1
	.type		_ZN83_INTERNAL_0d6314cb_47_flash_fwd_hdim128_bf16_paged_softcapall_sm80_cu_744032ad_29054cuda3std3__419piecewise_constructE,@object
	.size		_ZN83_INTERNAL_0d6314cb_47_flash_fwd_hdim128_bf16_paged_softcapall_sm80_cu_744032ad_29054cuda3std3__419piecewise_constructE,(_ZN83_INTERNAL_0d6314cb_47_flash_fwd_hdim128_bf16_paged_softcapall_sm80_cu_744032ad_29054cuda3std3__45__cpo4cendE - _ZN83_INTERNAL_0d6314cb_47_flash_fwd_hdim128_bf16_paged_softcapall_sm80_cu_744032ad_29054cuda3std3__419piecewise_constructE)
_ZN83_INTERNAL_0d6314cb_47_flash_fwd_hdim128_bf16_paged_softcapall_sm80_cu_744032ad_29054cuda3std3__419piecewise_constructE:
	.zero		1
	.type		_ZN83_INTERNAL_0d6314cb_47_flash_fwd_hdim128_bf16_paged_softcapall_sm80_cu_744032ad_29054cuda3std3__45__cpo4cendE,@object
	.size		_ZN83_INTERNAL_0d6314cb_47_flash_fwd_hdim128_bf16_paged_softcapall_sm80_cu_744032ad_29054cuda3std3__45__cpo4cendE,(_ZN83_INTERNAL_0d6314cb_47_flash_fwd_hdim128_bf16_paged_softcapall_sm80_cu_744032ad_29054cuda3std6ranges3__45__cpo4swapE - _ZN83_INTERNAL_0d6314cb_47_flash_fwd_hdim128_bf16_paged_softcapall_sm80_cu_744032ad_29054cuda3std3__45__cpo4cendE)
_ZN83_INTERNAL_0d6314cb_47_flash_fwd_hdim128_bf16_paged_softcapall_sm80_cu_744032ad_29054cuda3std3__45__cpo4cendE:
	.zero		1
	.type		_ZN83_INTERNAL_0d6314cb_47_flash_fwd_hdim128_bf16_paged_softcapall_sm80_cu_744032ad_29054cuda3std6ranges3__45__cpo4swapE,@object
	.size		_ZN83_INTERNAL_0d6314cb_47_flash_fwd_hdim128_bf16_paged_softcapall_sm80_cu_744032ad_29054cuda3std6ranges3__45__cpo4swapE,(.L_7 - _ZN83_INTERNAL_0d6314cb_47_flash_fwd_hdim128_bf16_paged_softcapall_sm80_cu_744032ad_29054cuda3std6ranges3__45__cpo4swapE)
_ZN83_INTERNAL_0d6314cb_47_flash_fwd_hdim128_bf16_paged_softcapall_sm80_cu_744032ad_29054cuda3std6ranges3__45__cpo4swapE:
	.zero		1
.L_7:


//--------------------- .nv.constant0._ZN7cutlass13device_kernelIN5flash19enable_sm80_to_sm89INS1_16FlashAttnFwdSm80INS1_25CollectiveMainloopFwdSm80ILi8ELi1ELb1EN4cute5tupleIJNS5_1CILi128EEES8_S8_EEELi128ENS_10bfloat16_tEfNS_4arch4Sm80ELb0ELb0ELb1ELb0ELb1ELb0ELb1ELb0EEENS1_21CollectiveEpilogueFwdIS9_NS6_IJNS7_ILi1EEESF_SF_EEESA_SC_Li256ELb0ELb1ELb0ELb0EEENS1_19SingleTileSchedulerILb0ELb0ELb1ELi128EEEEEEEEEvNT_6ParamsE --------------------------
	.section	.nv.constant0._ZN7cutlass13device_kernelIN5flash19enable_sm80_to_sm89INS1_16FlashAttnFwdSm80INS1_25CollectiveMainloopFwdSm80ILi8ELi1ELb1EN4cute5tupleIJNS5_1CILi128EEES8_S8_EEELi128ENS_10bfloat16_tEfNS_4arch4Sm80ELb0ELb0ELb1ELb0ELb1ELb0ELb1ELb0EEENS1_21CollectiveEpilogueFwdIS9_NS6_IJNS7_ILi1EEESF_SF_EEESA_SC_Li256ELb0ELb1ELb0ELb0EEENS1_19SingleTileSchedulerILb0ELb0ELb1ELi128EEEEEEEEEvNT_6ParamsE,"a",@progbits
	.sectionflags	@""
	.align	4
.nv.constant0._ZN7cutlass13device_kernelIN5flash19enable_sm80_to_sm89INS1_16FlashAttnFwdSm80INS1_25CollectiveMainloopFwdSm80ILi8ELi1ELb1EN4cute5tupleIJNS5_1CILi128EEES8_S8_EEELi128ENS_10bfloat16_tEfNS_4arch4Sm80ELb0ELb0ELb1ELb0ELb1ELb0ELb1ELb0EEENS1_21CollectiveEpilogueFwdIS9_NS6_IJNS7_ILi1EEESF_SF_EEESA_SC_Li256ELb0ELb1ELb0ELb0EEENS1_19SingleTileSchedulerILb0ELb0ELb1ELi128EEEEEEEEEvNT_6ParamsE:
	.zero		1944


//--------------------- .nv.constant0._ZN7cutlass13device_kernelIN5flash19enable_sm80_to_sm89INS1_16FlashAttnFwdSm80INS1_25CollectiveMainloopFwdSm80ILi8ELi1ELb1EN4cute5tupleIJNS5_1CILi128EEES8_S8_EEELi128ENS_10bfloat16_tEfNS_4arch4Sm80ELb0ELb0ELb1ELb1ELb1ELb0ELb1ELb0EEENS1_21CollectiveEpilogueFwdIS9_NS6_IJNS7_ILi1EEESF_SF_EEESA_SC_Li256ELb1ELb1ELb0ELb0EEENS1_19SingleTileSchedulerILb1ELb0ELb1ELi128EEEEEEEEEvNT_6ParamsE --------------------------
	.section	.nv.constant0._ZN7cutlass13device_kernelIN5flash19enable_sm80_to_sm89INS1_16FlashAttnFwdSm80INS1_25CollectiveMainloopFwdSm80ILi8ELi1ELb1EN4cute5tupleIJNS5_1CILi128EEES8_S8_EEELi128ENS_10bfloat16_tEfNS_4arch4Sm80ELb0ELb0ELb1ELb1ELb1ELb0ELb1ELb0EEENS1_21CollectiveEpilogueFwdIS9_NS6_IJNS7_ILi1EEESF_SF_EEESA_SC_Li256ELb1ELb1ELb0ELb0EEENS1_19SingleTileSchedulerILb1ELb0ELb1ELi128EEEEEEEEEvNT_6ParamsE,"a",@progbits
	.sectionflags	@""
	.align	4
.nv.constant0._ZN7cutlass13device_kernelIN5flash19enable_sm80_to_sm89INS1_16FlashAttnFwdSm80INS1_25CollectiveMainloopFwdSm80ILi8ELi1ELb1EN4cute5tupleIJNS5_1CILi128EEES8_S8_EEELi128ENS_10bfloat16_tEfNS_4arch4Sm80ELb0ELb0ELb1ELb1ELb1ELb0ELb1ELb0EEENS1_21CollectiveEpilogueFwdIS9_NS6_IJNS7_ILi1EEESF_SF_EEESA_SC_Li256ELb1ELb1ELb0ELb0EEENS1_19SingleTileSchedulerILb1ELb0ELb1ELi128EEEEEEEEEvNT_6ParamsE:
	.zero		1944


//--------------------- .nv.constant0._ZN7cutlass13device_kernelIN5flash19enable_sm80_to_sm89INS1_16FlashAttnFwdSm80INS1_25CollectiveMainloopFwdSm80ILi8ELi1ELb1EN4cute5tupleIJNS5_1CILi128EEES8_S8_EEELi128ENS_10bfloat16_tEfNS_4arch4Sm80ELb0ELb0ELb1ELb1ELb1ELb1ELb1ELb0EEENS1_21CollectiveEpilogueFwdIS9_NS6_IJNS7_ILi1EEESF_SF_EEESA_SC_Li256ELb1ELb1ELb0ELb0EEENS1_19SingleTileSchedulerILb1ELb0ELb1ELi128EEEEEEEEEvNT_6ParamsE --------------------------
	.section	.nv.constant0._ZN7cutlass13device_kernelIN5flash19enable_sm80_to_sm89INS1_16FlashAttnFwdSm80INS1_25CollectiveMainloopFwdSm80ILi8ELi1ELb1EN4cute5tupleIJNS5_1CILi128EEES8_S8_EEELi128ENS_10bfloat16_tEfNS_4arch4Sm80ELb0ELb0ELb1ELb1ELb1ELb1ELb1ELb0EEENS1_21CollectiveEpilogueFwdIS9_NS6_IJNS7_ILi1EEESF_SF_EEESA_SC_Li256ELb1ELb1ELb0ELb0EEENS1_19SingleTileSchedulerILb1ELb0ELb1ELi128EEEEEEEEEvNT_6ParamsE,"a",@progbits
	.sectionflags	@""
	.align	4
.nv.constant0._ZN7cutlass13device_kernelIN5flash19enable_sm80_to_sm89INS1_16FlashAttnFwdSm80INS1_25CollectiveMainloopFwdSm80ILi8ELi1ELb1EN4cute5tupleIJNS5_1CILi128EEES8_S8_EEELi128ENS_10bfloat16_tEfNS_4arch4Sm80ELb0ELb0ELb1ELb1ELb1ELb1ELb1ELb0EEENS1_21CollectiveEpilogueFwdIS9_NS6_IJNS7_ILi1EEESF_SF_EEESA_SC_Li256ELb1ELb1ELb0ELb0EEENS1_19SingleTileSchedulerILb1ELb0ELb1ELi128EEEEEEEEEvNT_6ParamsE:
	.zero		1944


//--------------------- .nv.constant0._ZN7cutlass13device_kernelIN5flash19enable_sm80_to_sm89INS1_16FlashAttnFwdSm80INS1_25CollectiveMainloopFwdSm80ILi8ELi1ELb1EN4cute5tupleIJNS5_1CILi128EEENS7_ILi96EEES8_EEELi128ENS_10bfloat16_tEfNS_4arch4Sm80ELb0ELb1ELb1ELb0ELb1ELb0ELb1ELb0EEENS1_21CollectiveEpilogueFwdINS6_IJS8_S8_S9_EEENS6_IJNS7_ILi1EEESH_SH_EEESB_SD_Li256ELb0ELb1ELb0ELb0EEENS1_19SingleTileSchedulerILb0ELb0ELb1ELi128EEEEEEEEEvNT_6ParamsE --------------------------
	.section	.nv.constant0._ZN7cutlass13device_kernelIN5flash19enable_sm80_to_sm89INS1_16FlashAttnFwdSm80INS1_25CollectiveMainloopFwdSm80ILi8ELi1ELb1EN4cute5tupleIJNS5_1CILi128EEENS7_ILi96EEES8_EEELi128ENS_10bfloat16_tEfNS_4arch4Sm80ELb0ELb1ELb1ELb0ELb1ELb0ELb1ELb0EEENS1_21CollectiveEpilogueFwdINS6_IJS8_S8_S9_EEENS6_IJNS7_ILi1EEESH_SH_EEESB_SD_Li256ELb0ELb1ELb0ELb0EEENS1_19SingleTileSchedulerILb0ELb0ELb1ELi128EEEEEEEEEvNT_6ParamsE,"a",@progbits
	.sectionflags	@""
	.align	4
.nv.constant0._ZN7cutlass13device_kernelIN5flash19enable_sm80_to_sm89INS1_16FlashAttnFwdSm80INS1_25CollectiveMainloopFwdSm80ILi8ELi1ELb1EN4cute5tupleIJNS5_1CILi128EEENS7_ILi96EEES8_EEELi128ENS_10bfloat16_tEfNS_4arch4Sm80ELb0ELb1ELb1ELb0ELb1ELb0ELb1ELb0EEENS1_21CollectiveEpilogueFwdINS6_IJS8_S8_S9_EEENS6_IJNS7_ILi1EEESH_SH_EEESB_SD_Li256ELb0ELb1ELb0ELb0EEENS1_19SingleTileSchedulerILb0ELb0ELb1ELi128EEEEEEEEEvNT_6ParamsE:
	.zero		1944


//--------------------- .nv.constant0._ZN7cutlass13device_kernelIN5flash19enable_sm80_to_sm89INS1_16FlashAttnFwdSm80INS1_25CollectiveMainloopFwdSm80ILi8ELi1ELb1EN4cute5tupleIJNS5_1CILi128EEENS7_ILi96EEES8_EEELi128ENS_10bfloat16_tEfNS_4arch4Sm80ELb0ELb1ELb1ELb1ELb1ELb0ELb1ELb0EEENS1_21CollectiveEpilogueFwdINS6_IJS8_S8_S9_EEENS6_IJNS7_ILi1EEESH_SH_EEESB_SD_Li256ELb1ELb1ELb0ELb0EEENS1_19SingleTileSchedulerILb1ELb0ELb1ELi128EEEEEEEEEvNT_6ParamsE --------------------------
	.section	.nv.constant0._ZN7cutlass13device_kernelIN5flash19enable_sm80_to_sm89INS1_16FlashAttnFwdSm80INS1_25CollectiveMainloopFwdSm80ILi8ELi1ELb1EN4cute5tupleIJNS5_1CILi128EEENS7_ILi96EEES8_EEELi128ENS_10bfloat16_tEfNS_4arch4Sm80ELb0ELb1ELb1ELb1ELb1ELb0ELb1ELb0EEENS1_21CollectiveEpilogueFwdINS6_IJS8_S8_S9_EEENS6_IJNS7_ILi1EEESH_SH_EEESB_SD_Li256ELb1ELb1ELb0ELb0EEENS1_19SingleTileSchedulerILb1ELb0ELb1ELi128EEEEEEEEEvNT_6ParamsE,"a",@progbits
	.sectionflags	@""
	.align	4
.nv.constant0._ZN7cutlass13device_kernelIN5flash19enable_sm80_to_sm89INS1_16FlashAttnFwdSm80INS1_25CollectiveMainloopFwdSm80ILi8ELi1ELb1EN4cute5tupleIJNS5_1CILi128EEENS7_ILi96EEES8_EEELi128ENS_10bfloat16_tEfNS_4arch4Sm80ELb0ELb1ELb1ELb1ELb1ELb0ELb1ELb0EEENS1_21CollectiveEpilogueFwdINS6_IJS8_S8_S9_EEENS6_IJNS7_ILi1EEESH_SH_EEESB_SD_Li256ELb1ELb1ELb0ELb0EEENS1_19SingleTileSchedulerILb1ELb0ELb1ELi128EEEEEEEEEvNT_6ParamsE:
	.zero		1944


//--------------------- .nv.constant0._ZN7cutlass13device_kernelIN5flash19enable_sm80_to_sm89INS1_16FlashAttnFwdSm80INS1_25CollectiveMainloopFwdSm80ILi8ELi1ELb1EN4cute5tupleIJNS5_1CILi128EEENS7_ILi96EEES8_EEELi128ENS_10bfloat16_tEfNS_4arch4Sm80ELb0ELb1ELb1ELb1ELb1ELb1ELb1ELb0EEENS1_21CollectiveEpilogueFwdINS6_IJS8_S8_S9_EEENS6_IJNS7_ILi1EEESH_SH_EEESB_SD_Li256ELb1ELb1ELb0ELb0EEENS1_19SingleTileSchedulerILb1ELb0ELb1ELi128EEEEEEEEEvNT_6ParamsE --------------------------
	.section	.nv.constant0._ZN7cutlass13device_kernelIN5flash19enable_sm80_to_sm89INS1_16FlashAttnFwdSm80INS1_25CollectiveMainloopFwdSm80ILi8ELi1ELb1EN4cute5tupleIJNS5_1CILi128EEENS7_ILi96EEES8_EEELi128ENS_10bfloat16_tEfNS_4arch4Sm80ELb0ELb1ELb1ELb1ELb1ELb1ELb1ELb0EEENS1_21CollectiveEpilogueFwdINS6_IJS8_S8_S9_EEENS6_IJNS7_ILi1EEESH_SH_EEESB_SD_Li256ELb1ELb1ELb0ELb0EEENS1_19SingleTileSchedulerILb1ELb0ELb1ELi128EEEEEEEEEvNT_6ParamsE,"a",@progbits
	.sectionflags	@""
	.align	4
.nv.constant0._ZN7cutlass13device_kernelIN5flash19enable_sm80_to_sm89INS1_16FlashAttnFwdSm80INS1_25CollectiveMainloopFwdSm80ILi8ELi1ELb1EN4cute5tupleIJNS5_1CILi128EEENS7_ILi96EEES8_EEELi128ENS_10bfloat16_tEfNS_4arch4Sm80ELb0ELb1ELb1ELb1ELb1ELb1ELb1ELb0EEENS1_21CollectiveEpilogueFwdINS6_IJS8_S8_S9_EEENS6_IJNS7_ILi1EEESH_SH_EEESB_SD_Li256ELb1ELb1ELb0ELb0EEENS1_19SingleTileSchedulerILb1ELb0ELb1ELi128EEEEEEEEEvNT_6ParamsE:
	.zero		1944


//--------------------- .nv.constant0._ZN7cutlass13device_kernelIN5flash19enable_sm80_to_sm89INS1_16FlashAttnFwdSm80INS1_25CollectiveMainloopFwdSm80ILi8ELi1ELb1EN4cute5tupleIJNS5_1CILi128EEES8_S8_EEELi128ENS_10bfloat16_tEfNS_4arch4Sm80ELb1ELb0ELb1ELb0ELb1ELb0ELb1ELb0EEENS1_21CollectiveEpilogueFwdIS9_NS6_IJNS7_ILi1EEESF_SF_EEESA_SC_Li256ELb0ELb1ELb0ELb0EEENS1_30DynamicPersistentTileSchedulerILi256ELi256ELb0ELb1ELb0EEEEEEEEEvNT_6ParamsE --------------------------
	.section	.nv.constant0._ZN7cutlass13device_kernelIN5flash19enable_sm80_to_sm89INS1_16FlashAttnFwdSm80INS1_25CollectiveMainloopFwdSm80ILi8ELi1ELb1EN4cute5tupleIJNS5_1CILi128EEES8_S8_EEELi128ENS_10bfloat16_tEfNS_4arch4Sm80ELb1ELb0ELb1ELb0ELb1ELb0ELb1ELb0EEENS1_21CollectiveEpilogueFwdIS9_NS6_IJNS7_ILi1EEESF_SF_EEESA_SC_Li256ELb0ELb1ELb0ELb0EEENS1_30DynamicPersistentTileSchedulerILi256ELi256ELb0ELb1ELb0EEEEEEEEEvNT_6ParamsE,"a",@progbits
	.sectionflags	@""
	.align	4
.nv.constant0._ZN7cutlass13device_kernelIN5flash19enable_sm80_to_sm89INS1_16FlashAttnFwdSm80INS1_25CollectiveMainloopFwdSm80ILi8ELi1ELb1EN4cute5tupleIJNS5_1CILi128EEES8_S8_EEELi128ENS_10bfloat16_tEfNS_4arch4Sm80ELb1ELb0ELb1ELb0ELb1ELb0ELb1ELb0EEENS1_21CollectiveEpilogueFwdIS9_NS6_IJNS7_ILi1EEESF_SF_EEESA_SC_Li256ELb0ELb1ELb0ELb0EEENS1_30DynamicPersistentTileSchedulerILi256ELi256ELb0ELb1ELb0EEEEEEEEEvNT_6ParamsE:
	.zero		1960


//--------------------- .nv.constant0._ZN7cutlass13device_kernelIN5flash19enable_sm80_to_sm89INS1_16FlashAttnFwdSm80INS1_25CollectiveMainloopFwdSm80ILi8ELi1ELb1EN4cute5tupleIJNS5_1CILi128EEES8_S8_EEELi128ENS_10bfloat16_tEfNS_4arch4Sm80ELb1ELb0ELb1ELb1ELb1ELb0ELb1ELb0EEENS1_21CollectiveEpilogueFwdIS9_NS6_IJNS7_ILi1EEESF_SF_EEESA_SC_Li256ELb1ELb1ELb0ELb0EEENS1_19SingleTileSchedulerILb1ELb0ELb1ELi128EEEEEEEEEvNT_6ParamsE --------------------------
	.section	.nv.constant0._ZN7cutlass13device_kernelIN5flash19enable_sm80_to_sm89INS1_16FlashAttnFwdSm80INS1_25CollectiveMainloopFwdSm80ILi8ELi1ELb1EN4cute5tupleIJNS5_1CILi128EEES8_S8_EEELi128ENS_10bfloat16_tEfNS_4arch4Sm80ELb1ELb0ELb1ELb1ELb1ELb0ELb1ELb0EEENS1_21CollectiveEpilogueFwdIS9_NS6_IJNS7_ILi1EEESF_SF_EEESA_SC_Li256ELb1ELb1ELb0ELb0EEENS1_19SingleTileSchedulerILb1ELb0ELb1ELi128EEEEEEEEEvNT_6ParamsE,"a",@progbits
	.sectionflags	@""
	.align	4
.nv.constant0._ZN7cutlass13device_kernelIN5flash19enable_sm80_to_sm89INS1_16FlashAttnFwdSm80INS1_25CollectiveMainloopFwdSm80ILi8ELi1ELb1EN4cute5tupleIJNS5_1CILi128EEES8_S8_EEELi128ENS_10bfloat16_tEfNS_4arch4Sm80ELb1ELb0ELb1ELb1ELb1ELb0ELb1ELb0EEENS1_21CollectiveEpilogueFwdIS9_NS6_IJNS7_ILi1EEESF_SF_EEESA_SC_Li256ELb1ELb1ELb0ELb0EEENS1_19SingleTileSchedulerILb1ELb0ELb1ELi128EEEEEEEEEvNT_6ParamsE:
	.zero		1944


//--------------------- .nv.constant0._ZN7cutlass13device_kernelIN5flash19enable_sm80_to_sm89INS1_16FlashAttnFwdSm80INS1_25CollectiveMainloopFwdSm80ILi8ELi1ELb1EN4cute5tupleIJNS5_1CILi128EEES8_S8_EEELi128ENS_10bfloat16_tEfNS_4arch4Sm80ELb1ELb0ELb1ELb1ELb1ELb1ELb1ELb0EEENS1_21CollectiveEpilogueFwdIS9_NS6_IJNS7_ILi1EEESF_SF_EEESA_SC_Li256ELb1ELb1ELb0ELb0EEENS1_19SingleTileSchedulerILb1ELb0ELb1ELi128EEEEEEEEEvNT_6ParamsE --------------------------
	.section	.nv.constant0._ZN7cutlass13device_kernelIN5flash19enable_sm80_to_sm89INS1_16FlashAttnFwdSm80INS1_25CollectiveMainloopFwdSm80ILi8ELi1ELb1EN4cute5tupleIJNS5_1CILi128EEES8_S8_EEELi128ENS_10bfloat16_tEfNS_4arch4Sm80ELb1ELb0ELb1ELb1ELb1ELb1ELb1ELb0EEENS1_21CollectiveEpilogueFwdIS9_NS6_IJNS7_ILi1EEESF_SF_EEESA_SC_Li256ELb1ELb1ELb0ELb0EEENS1_19SingleTileSchedulerILb1ELb0ELb1ELi128EEEEEEEEEvNT_6ParamsE,"a",@progbits
	.sectionflags	@""
	.align	4
.nv.constant0._ZN7cutlass13device_kernelIN5flash19enable_sm80_to_sm89INS1_16FlashAttnFwdSm80INS1_25CollectiveMainloopFwdSm80ILi8ELi1ELb1EN4cute5tupleIJNS5_1CILi128EEES8_S8_EEELi128ENS_10bfloat16_tEfNS_4arch4Sm80ELb1ELb0ELb1ELb1ELb1ELb1ELb1ELb0EEENS1_21CollectiveEpilogueFwdIS9_NS6_IJNS7_ILi1EEESF_SF_EEESA_SC_Li256ELb1ELb1ELb0ELb0EEENS1_19SingleTileSchedulerILb1ELb0ELb1ELi128EEEEEEEEEvNT_6ParamsE:
	.zero		1944


//--------------------- .nv.constant0._ZN7cutlass13device_kernelIN5flash19enable_sm80_to_sm89INS1_16FlashAttnFwdSm80INS1_25CollectiveMainloopFwdSm80ILi4ELi1ELb0EN4cute5tupleIJNS5_1CILi128EEENS7_ILi64EEES8_EEELi128ENS_10bfloat16_tEfNS_4arch4Sm80ELb0ELb0ELb1ELb0ELb1ELb0ELb1ELb0EEENS1_21CollectiveEpilogueFwdINS6_IJS8_S8_S9_EEENS6_IJNS7_ILi1EEESH_SH_EEESB_SD_Li128ELb0ELb1ELb0ELb0EEENS1_19SingleTileSchedulerILb0ELb0ELb1ELi128EEEEEEEEEvNT_6ParamsE --------------------------
	.section	.nv.constant0._ZN7cutlass13device_kernelIN5flash19enable_sm80_to_sm89INS1_16FlashAttnFwdSm80INS1_25CollectiveMainloopFwdSm80ILi4ELi1ELb0EN4cute5tupleIJNS5_1CILi128EEENS7_ILi64EEES8_EEELi128ENS_10bfloat16_tEfNS_4arch4Sm80ELb0ELb0ELb1ELb0ELb1ELb0ELb1ELb0EEENS1_21CollectiveEpilogueFwdINS6_IJS8_S8_S9_EEENS6_IJNS7_ILi1EEESH_SH_EEESB_SD_Li128ELb0ELb1ELb0ELb0EEENS1_19SingleTileSchedulerILb0ELb0ELb1ELi128EEEEEEEEEvNT_6ParamsE,"a",@progbits
	.sectionflags	@""
	.align	4
.nv.constant0._ZN7cutlass13device_kernelIN5flash19enable_sm80_to_sm89INS1_16FlashAttnFwdSm80INS1_25CollectiveMainloopFwdSm80ILi4ELi1ELb0EN4cute5tupleIJNS5_1CILi128EEENS7_ILi64EEES8_EEELi128ENS_10bfloat16_tEfNS_4arch4Sm80ELb0ELb0ELb1ELb0ELb1ELb0ELb1ELb0EEENS1_21CollectiveEpilogueFwdINS6_IJS8_S8_S9_EEENS6_IJNS7_ILi1EEESH_SH_EEESB_SD_Li128ELb0ELb1ELb0ELb0EEENS1_19SingleTileSchedulerILb0ELb0ELb1ELi128EEEEEEEEEvNT_6ParamsE:
	.zero		1944


//--------------------- .nv.constant0._ZN7cutlass13device_kernelIN5flash19enable_sm80_to_sm89INS1_16FlashAttnFwdSm80INS1_25CollectiveMainloopFwdSm80ILi4ELi1ELb0EN4cute5tupleIJNS5_1CILi128EEENS7_ILi64EEES8_EEELi128ENS_10bfloat16_tEfNS_4arch4Sm80ELb0ELb0ELb1ELb1ELb1ELb0ELb1ELb0EEENS1_21CollectiveEpilogueFwdINS6_IJS8_S8_S9_EEENS6_IJNS7_ILi1EEESH_SH_EEESB_SD_Li128ELb1ELb1ELb0ELb0EEENS1_19SingleTileSchedulerILb1ELb0ELb1ELi128EEEEEEEEEvNT_6ParamsE --------------------------
	.section	.nv.constant0._ZN7cutlass13device_kernelIN5flash19enable_sm80_to_sm89INS1_16FlashAttnFwdSm80INS1_25CollectiveMainloopFwdSm80ILi4ELi1ELb0EN4cute5tupleIJNS5_1CILi128EEENS7_ILi64EEES8_EEELi128ENS_10bfloat16_tEfNS_4arch4Sm80ELb0ELb0ELb1ELb1ELb1ELb0ELb1ELb0EEENS1_21CollectiveEpilogueFwdINS6_IJS8_S8_S9_EEENS6_IJNS7_ILi1EEESH_SH_EEESB_SD_Li128ELb1ELb1ELb0ELb0EEENS1_19SingleTileSchedulerILb1ELb0ELb1ELi128EEEEEEEEEvNT_6ParamsE,"a",@progbits
	.sectionflags	@""
	.align	4
.nv.constant0._ZN7cutlass13device_kernelIN5flash19enable_sm80_to_sm89INS1_16FlashAttnFwdSm80INS1_25CollectiveMainloopFwdSm80ILi4ELi1ELb0EN4cute5tupleIJNS5_1CILi128EEENS7_ILi64EEES8_EEELi128ENS_10bfloat16_tEfNS_4arch4Sm80ELb0ELb0ELb1ELb1ELb1ELb0ELb1ELb0EEENS1_21CollectiveEpilogueFwdINS6_IJS8_S8_S9_EEENS6_IJNS7_ILi1EEESH_SH_EEESB_SD_Li128ELb1ELb1ELb0ELb0EEENS1_19SingleTileSchedulerILb1ELb0ELb1ELi128EEEEEEEEEvNT_6ParamsE:
	.zero		1944


//--------------------- .nv.constant0._ZN7cutlass13device_kernelIN5flash19enable_sm80_to_sm89INS1_16FlashAttnFwdSm80INS1_25CollectiveMainloopFwdSm80ILi4ELi1ELb0EN4cute5tupleIJNS5_1CILi128EEENS7_ILi64EEES8_EEELi128ENS_10bfloat16_tEfNS_4arch4Sm80ELb0ELb0ELb1ELb1ELb1ELb1ELb1ELb0EEENS1_21CollectiveEpilogueFwdINS6_IJS8_S8_S9_EEENS6_IJNS7_ILi1EEESH_SH_EEESB_SD_Li128ELb1ELb1ELb0ELb0EEENS1_19SingleTileSchedulerILb1ELb0ELb1ELi128EEEEEEEEEvNT_6ParamsE --------------------------
	.section	.nv.constant0._ZN7cutlass13device_kernelIN5flash19enable_sm80_to_sm89INS1_16FlashAttnFwdSm80INS1_25CollectiveMainloopFwdSm80ILi4ELi1ELb0EN4cute5tupleIJNS5_1CILi128EEENS7_ILi64EEES8_EEELi128ENS_10bfloat16_tEfNS_4arch4Sm80ELb0ELb0ELb1ELb1ELb1ELb1ELb1ELb0EEENS1_21CollectiveEpilogueFwdINS6_IJS8_S8_S9_EEENS6_IJNS7_ILi1EEESH_SH_EEESB_SD_Li128ELb1ELb1ELb0ELb0EEENS1_19SingleTileSchedulerILb1ELb0ELb1ELi128EEEEEEEEEvNT_6ParamsE,"a",@progbits
	.sectionflags	@""
	.align	4
.nv.constant0._ZN7cutlass13device_kernelIN5flash19enable_sm80_to_sm89INS1_16FlashAttnFwdSm80INS1_25CollectiveMainloopFwdSm80ILi4ELi1ELb0EN4cute5tupleIJNS5_1CILi128EEENS7_ILi64EEES8_EEELi128ENS_10bfloat16_tEfNS_4arch4Sm80ELb0ELb0ELb1ELb1ELb1ELb1ELb1ELb0EEENS1_21CollectiveEpilogueFwdINS6_IJS8_S8_S9_EEENS6_IJNS7_ILi1EEESH_SH_EEESB_SD_Li128ELb1ELb1ELb0ELb0EEENS1_19SingleTileSchedulerILb1ELb0ELb1ELi128EEEEEEEEEvNT_6ParamsE:
	.zero		1944


//--------------------- .nv.constant0._ZN7cutlass13device_kernelIN5flash19enable_sm80_to_sm89INS1_16FlashAttnFwdSm80INS1_25CollectiveMainloopFwdSm80ILi4ELi1ELb0EN4cute5tupleIJNS5_1CILi128EEENS7_ILi48EEES8_EEELi128ENS_10bfloat16_tEfNS_4arch4Sm80ELb0ELb1ELb1ELb0ELb1ELb0ELb1ELb0EEENS1_21CollectiveEpilogueFwdINS6_IJS8_S8_S9_EEENS6_IJNS7_ILi1EEESH_SH_EEESB_SD_Li128ELb0ELb1ELb0ELb0EEENS1_19SingleTileSchedulerILb0ELb0ELb1ELi128EEEEEEEEEvNT_6ParamsE --------------------------
	.section	.nv.constant0._ZN7cutlass13device_kernelIN5flash19enable_sm80_to_sm89INS1_16FlashAttnFwdSm80INS1_25CollectiveMainloopFwdSm80ILi4ELi1ELb0EN4cute5tupleIJNS5_1CILi128EEENS7_ILi48EEES8_EEELi128ENS_10bfloat16_tEfNS_4arch4Sm80ELb0ELb1ELb1ELb0ELb1ELb0ELb1ELb0EEENS1_21CollectiveEpilogueFwdINS6_IJS8_S8_S9_EEENS6_IJNS7_ILi1EEESH_SH_EEESB_SD_Li128ELb0ELb1ELb0ELb0EEENS1_19SingleTileSchedulerILb0ELb0ELb1ELi128EEEEEEEEEvNT_6ParamsE,"a",@progbits
	.sectionflags	@""
	.align	4
.nv.constant0._ZN7cutlass13device_kernelIN5flash19enable_sm80_to_sm89INS1_16FlashAttnFwdSm80INS1_25CollectiveMainloopFwdSm80ILi4ELi1ELb0EN4cute5tupleIJNS5_1CILi128EEENS7_ILi48EEES8_EEELi128ENS_10bfloat16_tEfNS_4arch4Sm80ELb0ELb1ELb1ELb0ELb1ELb0ELb1ELb0EEENS1_21CollectiveEpilogueFwdINS6_IJS8_S8_S9_EEENS6_IJNS7_ILi1EEESH_SH_EEESB_SD_Li128ELb0ELb1ELb0ELb0EEENS1_19SingleTileSchedulerILb0ELb0ELb1ELi128EEEEEEEEEvNT_6ParamsE:
	.zero		1944


//--------------------- .nv.constant0._ZN7cutlass13device_kernelIN5flash19enable_sm80_to_sm89INS1_16FlashAttnFwdSm80INS1_25CollectiveMainloopFwdSm80ILi4ELi1ELb0EN4cute5tupleIJNS5_1CILi128EEENS7_ILi48EEES8_EEELi128ENS_10bfloat16_tEfNS_4arch4Sm80ELb0ELb1ELb1ELb1ELb1ELb0ELb1ELb0EEENS1_21CollectiveEpilogueFwdINS6_IJS8_S8_S9_EEENS6_IJNS7_ILi1EEESH_SH_EEESB_SD_Li128ELb1ELb1ELb0ELb0EEENS1_19SingleTileSchedulerILb1ELb0ELb1ELi128EEEEEEEEEvNT_6ParamsE --------------------------
	.section	.nv.constant0._ZN7cutlass13device_kernelIN5flash19enable_sm80_to_sm89INS1_16FlashAttnFwdSm80INS1_25CollectiveMainloopFwdSm80ILi4ELi1ELb0EN4cute5tupleIJNS5_1CILi128EEENS7_ILi48EEES8_EEELi128ENS_10bfloat16_tEfNS_4arch4Sm80ELb0ELb1ELb1ELb1ELb1ELb0ELb1ELb0EEENS1_21CollectiveEpilogueFwdINS6_IJS8_S8_S9_EEENS6_IJNS7_ILi1EEESH_SH_EEESB_SD_Li128ELb1ELb1ELb0ELb0EEENS1_19SingleTileSchedulerILb1ELb0ELb1ELi128EEEEEEEEEvNT_6ParamsE,"a",@progbits
	.sectionflags	@""
	.align	4
.nv.constant0._ZN7cutlass13device_kernelIN5flash19enable_sm80_to_sm89INS1_16FlashAttnFwdSm80INS1_25CollectiveMainloopFwdSm80ILi4ELi1ELb0EN4cute5tupleIJNS5_1CILi128EEENS7_ILi48EEES8_EEELi128ENS_10bfloat16_tEfNS_4arch4Sm80ELb0ELb1ELb1ELb1ELb1ELb0ELb1ELb0EEENS1_21CollectiveEpilogueFwdINS6_IJS8_S8_S9_EEENS6_IJNS7_ILi1EEESH_SH_EEESB_SD_Li128ELb1ELb1ELb0ELb0EEENS1_19SingleTileSchedulerILb1ELb0ELb1ELi128EEEEEEEEEvNT_6ParamsE:
	.zero		1944


//--------------------- .nv.constant0._ZN7cutlass13device_kernelIN5flash19enable_sm80_to_sm89INS1_16FlashAttnFwdSm80INS1_25CollectiveMainloopFwdSm80ILi4ELi1ELb0EN4cute5tupleIJNS5_1CILi128EEENS7_ILi48EEES8_EEELi128ENS_10bfloat16_tEfNS_4arch4Sm80ELb0ELb1ELb1ELb1ELb1ELb1ELb1ELb0EEENS1_21CollectiveEpilogueFwdINS6_IJS8_S8_S9_EEENS6_IJNS7_ILi1EEESH_SH_EEESB_SD_Li128ELb1ELb1ELb0ELb0EEENS1_19SingleTileSchedulerILb1ELb0ELb1ELi128EEEEEEEEEvNT_6ParamsE --------------------------
	.section	.nv.constant0._ZN7cutlass13device_kernelIN5flash19enable_sm80_to_sm89INS1_16FlashAttnFwdSm80INS1_25CollectiveMainloopFwdSm80ILi4ELi1ELb0EN4cute5tupleIJNS5_1CILi128EEENS7_ILi48EEES8_EEELi128ENS_10bfloat16_tEfNS_4arch4Sm80ELb0ELb1ELb1ELb1ELb1ELb1ELb1ELb0EEENS1_21CollectiveEpilogueFwdINS6_IJS8_S8_S9_EEENS6_IJNS7_ILi1EEESH_SH_EEESB_SD_Li128ELb1ELb1ELb0ELb0EEENS1_19SingleTileSchedulerILb1ELb0ELb1ELi128EEEEEEEEEvNT_6ParamsE,"a",@progbits
	.sectionflags	@""
	.align	4
.nv.constant0._ZN7cutlass13device_kernelIN5flash19enable_sm80_to_sm89INS1_16FlashAttnFwdSm80INS1_25CollectiveMainloopFwdSm80ILi4ELi1ELb0EN4cute5tupleIJNS5_1CILi128EEENS7_ILi48EEES8_EEELi128ENS_10bfloat16_tEfNS_4arch4Sm80ELb0ELb1ELb1ELb1ELb1ELb1ELb1ELb0EEENS1_21CollectiveEpilogueFwdINS6_IJS8_S8_S9_EEENS6_IJNS7_ILi1EEESH_SH_EEESB_SD_Li128ELb1ELb1ELb0ELb0EEENS1_19SingleTileSchedulerILb1ELb0ELb1ELi128EEEEEEEEEvNT_6ParamsE:
	.zero		1944


//--------------------- .nv.constant0._ZN7cutlass13device_kernelIN5flash19enable_sm80_to_sm89INS1_16FlashAttnFwdSm80INS1_25CollectiveMainloopFwdSm80ILi4ELi1ELb0EN4cute5tupleIJNS5_1CILi128EEENS7_ILi64EEES8_EEELi128ENS_10bfloat16_tEfNS_4arch4Sm80ELb1ELb0ELb1ELb0ELb1ELb0ELb1ELb0EEENS1_21CollectiveEpilogueFwdINS6_IJS8_S8_S9_EEENS6_IJNS7_ILi1EEESH_SH_EEESB_SD_Li128ELb0ELb1ELb0ELb0EEENS1_30DynamicPersistentTileSchedulerILi128ELi128ELb0ELb1ELb0EEEEEEEEEvNT_6ParamsE --------------------------
	.section	.nv.constant0._ZN7cutlass13device_kernelIN5flash19enable_sm80_to_sm89INS1_16FlashAttnFwdSm80INS1_25CollectiveMainloopFwdSm80ILi4ELi1ELb0EN4cute5tupleIJNS5_1CILi128EEENS7_ILi64EEES8_EEELi128ENS_10bfloat16_tEfNS_4arch4Sm80ELb1ELb0ELb1ELb0ELb1ELb0ELb1ELb0EEENS1_21CollectiveEpilogueFwdINS6_IJS8_S8_S9_EEENS6_IJNS7_ILi1EEESH_SH_EEESB_SD_Li128ELb0ELb1ELb0ELb0EEENS1_30DynamicPersistentTileSchedulerILi128ELi128ELb0ELb1ELb0EEEEEEEEEvNT_6ParamsE,"a",@progbits
	.sectionflags	@""
	.align	4
.nv.constant0._ZN7cutlass13device_kernelIN5flash19enable_sm80_to_sm89INS1_16FlashAttnFwdSm80INS1_25CollectiveMainloopFwdSm80ILi4ELi1ELb0EN4cute5tupleIJNS5_1CILi128EEENS7_ILi64EEES8_EEELi128ENS_10bfloat16_tEfNS_4arch4Sm80ELb1ELb0ELb1ELb0ELb1ELb0ELb1ELb0EEENS1_21CollectiveEpilogueFwdINS6_IJS8_S8_S9_EEENS6_IJNS7_ILi1EEESH_SH_EEESB_SD_Li128ELb0ELb1ELb0ELb0EEENS1_30DynamicPersistentTileSchedulerILi128ELi128ELb0ELb1ELb0EEEEEEEEEvNT_6ParamsE:
	.zero		1960


//--------------------- .nv.constant0._ZN7cutlass13device_kernelIN5flash19enable_sm80_to_sm89INS1_16FlashAttnFwdSm80INS1_25CollectiveMainloopFwdSm80ILi4ELi1ELb0EN4cute5tupleIJNS5_1CILi128EEENS7_ILi64EEES8_EEELi128ENS_10bfloat16_tEfNS_4arch4Sm80ELb1ELb0ELb1ELb1ELb1ELb0ELb1ELb0EEENS1_21CollectiveEpilogueFwdINS6_IJS8_S8_S9_EEENS6_IJNS7_ILi1EEESH_SH_EEESB_SD_Li128ELb1ELb1ELb0ELb0EEENS1_19SingleTileSchedulerILb1ELb0ELb1ELi128EEEEEEEEEvNT_6ParamsE --------------------------
	.section	.nv.constant0._ZN7cutlass13device_kernelIN5flash19enable_sm80_to_sm89INS1_16FlashAttnFwdSm80INS1_25CollectiveMainloopFwdSm80ILi4ELi1ELb0EN4cute5tupleIJNS5_1CILi128EEENS7_ILi64EEES8_EEELi128ENS_10bfloat16_tEfNS_4arch4Sm80ELb1ELb0ELb1ELb1ELb1ELb0ELb1ELb0EEENS1_21CollectiveEpilogueFwdINS6_IJS8_S8_S9_EEENS6_IJNS7_ILi1EEESH_SH_EEESB_SD_Li128ELb1ELb1ELb0ELb0EEENS1_19SingleTileSchedulerILb1ELb0ELb1ELi128EEEEEEEEEvNT_6ParamsE,"a",@progbits
	.sectionflags	@""
	.align	4
.nv.constant0._ZN7cutlass13device_kernelIN5flash19enable_sm80_to_sm89INS1_16FlashAttnFwdSm80INS1_25CollectiveMainloopFwdSm80ILi4ELi1ELb0EN4cute5tupleIJNS5_1CILi128EEENS7_ILi64EEES8_EEELi128ENS_10bfloat16_tEfNS_4arch4Sm80ELb1ELb0ELb1ELb1ELb1ELb0ELb1ELb0EEENS1_21CollectiveEpilogueFwdINS6_IJS8_S8_S9_EEENS6_IJNS7_ILi1EEESH_SH_EEESB_SD_Li128ELb1ELb1ELb0ELb0EEENS1_19SingleTileSchedulerILb1ELb0ELb1ELi128EEEEEEEEEvNT_6ParamsE:
	.zero		1944


//--------------------- .nv.constant0._ZN7cutlass13device_kernelIN5flash19enable_sm80_to_sm89INS1_16FlashAttnFwdSm80INS1_25CollectiveMainloopFwdSm80ILi4ELi1ELb0EN4cute5tupleIJNS5_1CILi128EEENS7_ILi64EEES8_EEELi128ENS_10bfloat16_tEfNS_4arch4Sm80ELb1ELb0ELb1ELb1ELb1ELb1ELb1ELb0EEENS1_21CollectiveEpilogueFwdINS6_IJS8_S8_S9_EEENS6_IJNS7_ILi1EEESH_SH_EEESB_SD_Li128ELb1ELb1ELb0ELb0EEENS1_19SingleTileSchedulerILb1ELb0ELb1ELi128EEEEEEEEEvNT_6ParamsE --------------------------
	.section	.nv.constant0._ZN7cutlass13device_kernelIN5flash19enable_sm80_to_sm89INS1_16FlashAttnFwdSm80INS1_25CollectiveMainloopFwdSm80ILi4ELi1ELb0EN4cute5tupleIJNS5_1CILi128EEENS7_ILi64EEES8_EEELi128ENS_10bfloat16_tEfNS_4arch4Sm80ELb1ELb0ELb1ELb1ELb1ELb1ELb1ELb0EEENS1_21CollectiveEpilogueFwdINS6_IJS8_S8_S9_EEENS6_IJNS7_ILi1EEESH_SH_EEESB_SD_Li128ELb1ELb1ELb0ELb0EEENS1_19SingleTileSchedulerILb1ELb0ELb1ELi128EEEEEEEEEvNT_6ParamsE,"a",@progbits
	.sectionflags	@""
	.align	4
.nv.constant0._ZN7cutlass13device_kernelIN5flash19enable_sm80_to_sm89INS1_16FlashAttnFwdSm80INS1_25CollectiveMainloopFwdSm80ILi4ELi1ELb0EN4cute5tupleIJNS5_1CILi128EEENS7_ILi64EEES8_EEELi128ENS_10bfloat16_tEfNS_4arch4Sm80ELb1ELb0ELb1ELb1ELb1ELb1ELb1ELb0EEENS1_21CollectiveEpilogueFwdINS6_IJS8_S8_S9_EEENS6_IJNS7_ILi1EEESH_SH_EEESB_SD_Li128ELb1ELb1ELb0ELb0EEENS1_19SingleTileSchedulerILb1ELb0ELb1ELi128EEEEEEEEEvNT_6ParamsE:
	.zero		1944


//--------------------- .nv.constant0._ZN7cutlass13device_kernelIN5flash19enable_sm80_to_sm89INS1_16FlashAttnFwdSm80INS1_25CollectiveMainloopFwdSm80ILi8ELi1ELb1EN4cute5tupleIJNS5_1CILi128EEES8_S8_EEELi128ENS_10bfloat16_tEfNS_4arch4Sm80ELb0ELb0ELb0ELb0ELb1ELb0ELb1ELb0EEENS1_21CollectiveEpilogueFwdIS9_NS6_IJNS7_ILi1EEESF_SF_EEESA_SC_Li256ELb0ELb1ELb0ELb0EEENS1_19SingleTileSchedulerILb0ELb0ELb1ELi128EEEEEEEEEvNT_6ParamsE --------------------------
	.section	.nv.constant0._ZN7cutlass13device_kernelIN5flash19enable_sm80_to_sm89INS1_16FlashAttnFwdSm80INS1_25CollectiveMainloopFwdSm80ILi8ELi1ELb1EN4cute5tupleIJNS5_1CILi128EEES8_S8_EEELi128ENS_10bfloat16_tEfNS_4arch4Sm80ELb0ELb0ELb0ELb0ELb1ELb0ELb1ELb0EEENS1_21CollectiveEpilogueFwdIS9_NS6_IJNS7_ILi1EEESF_SF_EEESA_SC_Li256ELb0ELb1ELb0ELb0EEENS1_19SingleTileSchedulerILb0ELb0ELb1ELi128EEEEEEEEEvNT_6ParamsE,"a",@progbits
	.sectionflags	@""
	.align	4
.nv.constant0._ZN7cutlass13device_kernelIN5flash19enable_sm80_to_sm89INS1_16FlashAttnFwdSm80INS1_25CollectiveMainloopFwdSm80ILi8ELi1ELb1EN4cute5tupleIJNS5_1CILi128EEES8_S8_EEELi128ENS_10bfloat16_tEfNS_4arch4Sm80ELb0ELb0ELb0ELb0ELb1ELb0ELb1ELb0EEENS1_21CollectiveEpilogueFwdIS9_NS6_IJNS7_ILi1EEESF_SF_EEESA_SC_Li256ELb0ELb1ELb0ELb0EEENS1_19SingleTileSchedulerILb0ELb0ELb1ELi128EEEEEEEEEvNT_6ParamsE:
	.zero		1944


//--------------------- .nv.constant0._ZN7cutlass13device_kernelIN5flash19enable_sm80_to_sm89INS1_16FlashAttnFwdSm80INS1_25CollectiveMainloopFwdSm80ILi8ELi1ELb1EN4cute5tupleIJNS5_1CILi128EEES8_S8_EEELi128ENS_10bfloat16_tEfNS_4arch4Sm80ELb0ELb0ELb0ELb1ELb1ELb0ELb1ELb0EEENS1_21CollectiveEpilogueFwdIS9_NS6_IJNS7_ILi1EEESF_SF_EEESA_SC_Li256ELb1ELb1ELb0ELb0EEENS1_19SingleTileSchedulerILb1ELb0ELb1ELi128EEEEEEEEEvNT_6ParamsE --------------------------
	.section	.nv.constant0._ZN7cutlass13device_kernelIN5flash19enable_sm80_to_sm89INS1_16FlashAttnFwdSm80INS1_25CollectiveMainloopFwdSm80ILi8ELi1ELb1EN4cute5tupleIJNS5_1CILi128EEES8_S8_EEELi128ENS_10bfloat16_tEfNS_4arch4Sm80ELb0ELb0ELb0ELb1ELb1ELb0ELb1ELb0EEENS1_21CollectiveEpilogueFwdIS9_NS6_IJNS7_ILi1EEESF_SF_EEESA_SC_Li256ELb1ELb1ELb0ELb0EEENS1_19SingleTileSchedulerILb1ELb0ELb1ELi128EEEEEEEEEvNT_6ParamsE,"a",@progbits
	.sectionflags	@""
	.align	4
.nv.constant0._ZN7cutlass13device_kernelIN5flash19enable_sm80_to_sm89INS1_16FlashAttnFwdSm80INS1_25CollectiveMainloopFwdSm80ILi8ELi1ELb1EN4cute5tupleIJNS5_1CILi128EEES8_S8_EEELi128ENS_10bfloat16_tEfNS_4arch4Sm80ELb0ELb0ELb0ELb1ELb1ELb0ELb1ELb0EEENS1_21CollectiveEpilogueFwdIS9_NS6_IJNS7_ILi1EEESF_SF_EEESA_SC_Li256ELb1ELb1ELb0ELb0EEENS1_19SingleTileSchedulerILb1ELb0ELb1ELi128EEEEEEEEEvNT_6ParamsE:
	.zero		1944


//--------------------- .nv.constant0._ZN7cutlass13device_kernelIN5flash19enable_sm80_to_sm89INS1_16FlashAttnFwdSm80INS1_25CollectiveMainloopFwdSm80ILi8ELi1ELb1EN4cute5tupleIJNS5_1CILi128EEES8_S8_EEELi128ENS_10bfloat16_tEfNS_4arch4Sm80ELb0ELb0ELb0ELb1ELb1ELb1ELb1ELb0EEENS1_21CollectiveEpilogueFwdIS9_NS6_IJNS7_ILi1EEESF_SF_EEESA_SC_Li256ELb1ELb1ELb0ELb0EEENS1_19SingleTileSchedulerILb1ELb0ELb1ELi128EEEEEEEEEvNT_6ParamsE --------------------------
	.section	.nv.constant0._ZN7cutlass13device_kernelIN5flash19enable_sm80_to_sm89INS1_16FlashAttnFwdSm80INS1_25CollectiveMainloopFwdSm80ILi8ELi1ELb1EN4cute5tupleIJNS5_1CILi128EEES8_S8_EEELi128ENS_10bfloat16_tEfNS_4arch4Sm80ELb0ELb0ELb0ELb1ELb1ELb1ELb1ELb0EEENS1_21CollectiveEpilogueFwdIS9_NS6_IJNS7_ILi1EEESF_SF_EEESA_SC_Li256ELb1ELb1ELb0ELb0EEENS1_19SingleTileSchedulerILb1ELb0ELb1ELi128EEEEEEEEEvNT_6ParamsE,"a",@progbits
	.sectionflags	@""
	.align	4
.nv.constant0._ZN7cutlass13device_kernelIN5flash19enable_sm80_to_sm89INS1_16FlashAttnFwdSm80INS1_25CollectiveMainloopFwdSm80ILi8ELi1ELb1EN4cute5tupleIJNS5_1CILi128EEES8_S8_EEELi128ENS_10bfloat16_tEfNS_4arch4Sm80ELb0ELb0ELb0ELb1ELb1ELb1ELb1ELb0EEENS1_21CollectiveEpilogueFwdIS9_NS6_IJNS7_ILi1EEESF_SF_EEESA_SC_Li256ELb1ELb1ELb0ELb0EEENS1_19SingleTileSchedulerILb1ELb0ELb1ELi128EEEEEEEEEvNT_6ParamsE:
	.zero		1944


//--------------------- .nv.constant0._ZN7cutlass13device_kernelIN5flash19enable_sm80_to_sm89INS1_16FlashAttnFwdSm80INS1_25CollectiveMainloopFwdSm80ILi8ELi1ELb1EN4cute5tupleIJNS5_1CILi128EEENS7_ILi96EEES8_EEELi128ENS_10bfloat16_tEfNS_4arch4Sm80ELb0ELb1ELb0ELb0ELb1ELb0ELb1ELb0EEENS1_21CollectiveEpilogueFwdINS6_IJS8_S8_S9_EEENS6_IJNS7_ILi1EEESH_SH_EEESB_SD_Li256ELb0ELb1ELb0ELb0EEENS1_19SingleTileSchedulerILb0ELb0ELb1ELi128EEEEEEEEEvNT_6ParamsE --------------------------
	.section	.nv.constant0._ZN7cutlass13device_kernelIN5flash19enable_sm80_to_sm89INS1_16FlashAttnFwdSm80INS1_25CollectiveMainloopFwdSm80ILi8ELi1ELb1EN4cute5tupleIJNS5_1CILi128EEENS7_ILi96EEES8_EEELi128ENS_10bfloat16_tEfNS_4arch4Sm80ELb0ELb1ELb0ELb0ELb1ELb0ELb1ELb0EEENS1_21CollectiveEpilogueFwdINS6_IJS8_S8_S9_EEENS6_IJNS7_ILi1EEESH_SH_EEESB_SD_Li256ELb0ELb1ELb0ELb0EEENS1_19SingleTileSchedulerILb0ELb0ELb1ELi128EEEEEEEEEvNT_6ParamsE,"a",@progbits
	.sectionflags	@""
	.align	4
.nv.constant0._ZN7cutlass13device_kernelIN5flash19enable_sm80_to_sm89INS1_16FlashAttnFwdSm80INS1_25CollectiveMainloopFwdSm80ILi8ELi1ELb1EN4cute5tupleIJNS5_1CILi128EEENS7_ILi96EEES8_EEELi128ENS_10bfloat16_tEfNS_4arch4Sm80ELb0ELb1ELb0ELb0ELb1ELb0ELb1ELb0EEENS1_21CollectiveEpilogueFwdINS6_IJS8_S8_S9_EEENS6_IJNS7_ILi1EEESH_SH_EEESB_SD_Li256ELb0ELb1ELb0ELb0EEENS1_19SingleTileSchedulerILb0ELb0ELb1ELi128EEEEEEEEEvNT_6ParamsE:
	.zero		1944


//--------------------- .nv.constant0._ZN7cutlass13device_kernelIN5flash19enable_sm80_to_sm89INS1_16FlashAttnFwdSm80INS1_25CollectiveMainloopFwdSm80ILi8ELi1ELb1EN4cute5tupleIJNS5_1CILi128EEENS7_ILi96EEES8_EEELi128ENS_10bfloat16_tEfNS_4arch4Sm80ELb0ELb1ELb0ELb1ELb1ELb0ELb1ELb0EEENS1_21CollectiveEpilogueFwdINS6_IJS8_S8_S9_EEENS6_IJNS7_ILi1EEESH_SH_EEESB_SD_Li256ELb1ELb1ELb0ELb0EEENS1_19SingleTileSchedulerILb1ELb0ELb1ELi128EEEEEEEEEvNT_6ParamsE --------------------------
	.section	.nv.constant0._ZN7cutlass13device_kernelIN5flash19enable_sm80_to_sm89INS1_16FlashAttnFwdSm80INS1_25CollectiveMainloopFwdSm80ILi8ELi1ELb1EN4cute5tupleIJNS5_1CILi128EEENS7_ILi96EEES8_EEELi128ENS_10bfloat16_tEfNS_4arch4Sm80ELb0ELb1ELb0ELb1ELb1ELb0ELb1ELb0EEENS1_21CollectiveEpilogueFwdINS6_IJS8_S8_S9_EEENS6_IJNS7_ILi1EEESH_SH_EEESB_SD_Li256ELb1ELb1ELb0ELb0EEENS1_19SingleTileSchedulerILb1ELb0ELb1ELi128EEEEEEEEEvNT_6ParamsE,"a",@progbits
	.sectionflags	@""
	.align	4
.nv.constant0._ZN7cutlass13device_kernelIN5flash19enable_sm80_to_sm89INS1_16FlashAttnFwdSm80INS1_25CollectiveMainloopFwdSm80ILi8ELi1ELb1EN4cute5tupleIJNS5_1CILi128EEENS7_ILi96EEES8_EEELi128ENS_10bfloat16_tEfNS_4arch4Sm80ELb0ELb1ELb0ELb1ELb1ELb0ELb1ELb0EEENS1_21CollectiveEpilogueFwdINS6_IJS8_S8_S9_EEENS6_IJNS7_ILi1EEESH_SH_EEESB_SD_Li256ELb1ELb1ELb0ELb0EEENS1_19SingleTileSchedulerILb1ELb0ELb1ELi128EEEEEEEEEvNT_6ParamsE:
	.zero		1944


//--------------------- .nv.constant0._ZN7cutlass13device_kernelIN5flash19enable_sm80_to_sm89INS1_16FlashAttnFwdSm80INS1_25CollectiveMainloopFwdSm80ILi8ELi1ELb1EN4cute5tupleIJNS5_1CILi128EEENS7_ILi96EEES8_EEELi128ENS_10bfloat16_tEfNS_4arch4Sm80ELb0ELb1ELb0ELb1ELb1ELb1ELb1ELb0EEENS1_21CollectiveEpilogueFwdINS6_IJS8_S8_S9_EEENS6_IJNS7_ILi1EEESH_SH_EEESB_SD_Li256ELb1ELb1ELb0ELb0EEENS1_19SingleTileSchedulerILb1ELb0ELb1ELi128EEEEEEEEEvNT_6ParamsE --------------------------
	.section	.nv.constant0._ZN7cutlass13device_kernelIN5flash19enable_sm80_to_sm89INS1_16FlashAttnFwdSm80INS1_25CollectiveMainloopFwdSm80ILi8ELi1ELb1EN4cute5tupleIJNS5_1CILi128EEENS7_ILi96EEES8_EEELi128ENS_10bfloat16_tEfNS_4arch4Sm80ELb0ELb1ELb0ELb1ELb1ELb1ELb1ELb0EEENS1_21CollectiveEpilogueFwdINS6_IJS8_S8_S9_EEENS6_IJNS7_ILi1EEESH_SH_EEESB_SD_Li256ELb1ELb1ELb0ELb0EEENS1_19SingleTileSchedulerILb1ELb0ELb1ELi128EEEEEEEEEvNT_6ParamsE,"a",@progbits
	.sectionflags	@""
	.align	4
.nv.constant0._ZN7cutlass13device_kernelIN5flash19enable_sm80_to_sm89INS1_16FlashAttnFwdSm80INS1_25CollectiveMainloopFwdSm80ILi8ELi1ELb1EN4cute5tupleIJNS5_1CILi128EEENS7_ILi96EEES8_EEELi128ENS_10bfloat16_tEfNS_4arch4Sm80ELb0ELb1ELb0ELb1ELb1ELb1ELb1ELb0EEENS1_21CollectiveEpilogueFwdINS6_IJS8_S8_S9_EEENS6_IJNS7_ILi1EEESH_SH_EEESB_SD_Li256ELb1ELb1ELb0ELb0EEENS1_19SingleTileSchedulerILb1ELb0ELb1ELi128EEEEEEEEEvNT_6ParamsE:
	.zero		1944


//--------------------- .nv.constant0._ZN7cutlass13device_kernelIN5flash19enable_sm80_to_sm89INS1_16FlashAttnFwdSm80INS1_25CollectiveMainloopFwdSm80ILi8ELi1ELb1EN4cute5tupleIJNS5_1CILi128EEES8_S8_EEELi128ENS_10bfloat16_tEfNS_4arch4Sm80ELb1ELb0ELb0ELb0ELb1ELb0ELb1ELb0EEENS1_21CollectiveEpilogueFwdIS9_NS6_IJNS7_ILi1EEESF_SF_EEESA_SC_Li256ELb0ELb1ELb0ELb0EEENS1_30DynamicPersistentTileSchedulerILi256ELi256ELb0ELb1ELb0EEEEEEEEEvNT_6ParamsE --------------------------
	.section	.nv.constant0._ZN7cutlass13device_kernelIN5flash19enable_sm80_to_sm89INS1_16FlashAttnFwdSm80INS1_25CollectiveMainloopFwdSm80ILi8ELi1ELb1EN4cute5tupleIJNS5_1CILi128EEES8_S8_EEELi128ENS_10bfloat16_tEfNS_4arch4Sm80ELb1ELb0ELb0ELb0ELb1ELb0ELb1ELb0EEENS1_21CollectiveEpilogueFwdIS9_NS6_IJNS7_ILi1EEESF_SF_EEESA_SC_Li256ELb0ELb1ELb0ELb0EEENS1_30DynamicPersistentTileSchedulerILi256ELi256ELb0ELb1ELb0EEEEEEEEEvNT_6ParamsE,"a",@progbits
	.sectionflags	@""
	.align	4
.nv.constant0._ZN7cutlass13device_kernelIN5flash19enable_sm80_to_sm89INS1_16FlashAttnFwdSm80INS1_25CollectiveMainloopFwdSm80ILi8ELi1ELb1EN4cute5tupleIJNS5_1CILi128EEES8_S8_EEELi128ENS_10bfloat16_tEfNS_4arch4Sm80ELb1ELb0ELb0ELb0ELb1ELb0ELb1ELb0EEENS1_21CollectiveEpilogueFwdIS9_NS6_IJNS7_ILi1EEESF_SF_EEESA_SC_Li256ELb0ELb1ELb0ELb0EEENS1_30DynamicPersistentTileSchedulerILi256ELi256ELb0ELb1ELb0EEEEEEEEEvNT_6ParamsE:
	.zero		1960


//--------------------- .nv.constant0._ZN7cutlass13device_kernelIN5flash19enable_sm80_to_sm89INS1_16FlashAttnFwdSm80INS1_25CollectiveMainloopFwdSm80ILi8ELi1ELb1EN4cute5tupleIJNS5_1CILi128EEES8_S8_EEELi128ENS_10bfloat16_tEfNS_4arch4Sm80ELb1ELb0ELb0ELb1ELb1ELb0ELb1ELb0EEENS1_21CollectiveEpilogueFwdIS9_NS6_IJNS7_ILi1EEESF_SF_EEESA_SC_Li256ELb1ELb1ELb0ELb0EEENS1_19SingleTileSchedulerILb1ELb0ELb1ELi128EEEEEEEEEvNT_6ParamsE --------------------------
	.section	.nv.constant0._ZN7cutlass13device_kernelIN5flash19enable_sm80_to_sm89INS1_16FlashAttnFwdSm80INS1_25CollectiveMainloopFwdSm80ILi8ELi1ELb1EN4cute5tupleIJNS5_1CILi128EEES8_S8_EEELi128ENS_10bfloat16_tEfNS_4arch4Sm80ELb1ELb0ELb0ELb1ELb1ELb0ELb1ELb0EEENS1_21CollectiveEpilogueFwdIS9_NS6_IJNS7_ILi1EEESF_SF_EEESA_SC_Li256ELb1ELb1ELb0ELb0EEENS1_19SingleTileSchedulerILb1ELb0ELb1ELi128EEEEEEEEEvNT_6ParamsE,"a",@progbits
	.sectionflags	@""
	.align	4
.nv.constant0._ZN7cutlass13device_kernelIN5flash19enable_sm80_to_sm89INS1_16FlashAttnFwdSm80INS1_25CollectiveMainloopFwdSm80ILi8ELi1ELb1EN4cute5tupleIJNS5_1CILi128EEES8_S8_EEELi128ENS_10bfloat16_tEfNS_4arch4Sm80ELb1ELb0ELb0ELb1ELb1ELb0ELb1ELb0EEENS1_21CollectiveEpilogueFwdIS9_NS6_IJNS7_ILi1EEESF_SF_EEESA_SC_Li256ELb1ELb1ELb0ELb0EEENS1_19SingleTileSchedulerILb1ELb0ELb1ELi128EEEEEEEEEvNT_6ParamsE:
	.zero		1944


//--------------------- .nv.constant0._ZN7cutlass13device_kernelIN5flash19enable_sm80_to_sm89INS1_16FlashAttnFwdSm80INS1_25CollectiveMainloopFwdSm80ILi8ELi1ELb1EN4cute5tupleIJNS5_1CILi128EEES8_S8_EEELi128ENS_10bfloat16_tEfNS_4arch4Sm80ELb1ELb0ELb0ELb1ELb1ELb1ELb1ELb0EEENS1_21CollectiveEpilogueFwdIS9_NS6_IJNS7_ILi1EEESF_SF_EEESA_SC_Li256ELb1ELb1ELb0ELb0EEENS1_19SingleTileSchedulerILb1ELb0ELb1ELi128EEEEEEEEEvNT_6ParamsE --------------------------
	.section	.nv.constant0._ZN7cutlass13device_kernelIN5flash19enable_sm80_to_sm89INS1_16FlashAttnFwdSm80INS1_25CollectiveMainloopFwdSm80ILi8ELi1ELb1EN4cute5tupleIJNS5_1CILi128EEES8_S8_EEELi128ENS_10bfloat16_tEfNS_4arch4Sm80ELb1ELb0ELb0ELb1ELb1ELb1ELb1ELb0EEENS1_21CollectiveEpilogueFwdIS9_NS6_IJNS7_ILi1EEESF_SF_EEESA_SC_Li256ELb1ELb1ELb0ELb0EEENS1_19SingleTileSchedulerILb1ELb0ELb1ELi128EEEEEEEEEvNT_6ParamsE,"a",@progbits
	.sectionflags	@""
	.align	4
.nv.constant0._ZN7cutlass13device_kernelIN5flash19enable_sm80_to_sm89INS1_16FlashAttnFwdSm80INS1_25CollectiveMainloopFwdSm80ILi8ELi1ELb1EN4cute5tupleIJNS5_1CILi128EEES8_S8_EEELi128ENS_10bfloat16_tEfNS_4arch4Sm80ELb1ELb0ELb0ELb1ELb1ELb1ELb1ELb0EEENS1_21CollectiveEpilogueFwdIS9_NS6_IJNS7_ILi1EEESF_SF_EEESA_SC_Li256ELb1ELb1ELb0ELb0EEENS1_19SingleTileSchedulerILb1ELb0ELb1ELi128EEEEEEEEEvNT_6ParamsE:
	.zero		1944


//--------------------- .nv.constant0._ZN7cutlass13device_kernelIN5flash19enable_sm80_to_sm89INS1_16FlashAttnFwdSm80INS1_25CollectiveMainloopFwdSm80ILi4ELi1ELb0EN4cute5tupleIJNS5_1CILi128EEENS7_ILi64EEES8_EEELi128ENS_10bfloat16_tEfNS_4arch4Sm80ELb0ELb0ELb0ELb0ELb1ELb0ELb1ELb0EEENS1_21CollectiveEpilogueFwdINS6_IJS8_S8_S9_EEENS6_IJNS7_ILi1EEESH_SH_EEESB_SD_Li128ELb0ELb1ELb0ELb0EEENS1_19SingleTileSchedulerILb0ELb0ELb1ELi128EEEEEEEEEvNT_6ParamsE --------------------------
	.section	.nv.constant0._ZN7cutlass13device_kernelIN5flash19enable_sm80_to_sm89INS1_16FlashAttnFwdSm80INS1_25CollectiveMainloopFwdSm80ILi4ELi1ELb0EN4cute5tupleIJNS5_1CILi128EEENS7_ILi64EEES8_EEELi128ENS_10bfloat16_tEfNS_4arch4Sm80ELb0ELb0ELb0ELb0ELb1ELb0ELb1ELb0EEENS1_21CollectiveEpilogueFwdINS6_IJS8_S8_S9_EEENS6_IJNS7_ILi1EEESH_SH_EEESB_SD_Li128ELb0ELb1ELb0ELb0EEENS1_19SingleTileSchedulerILb0ELb0ELb1ELi128EEEEEEEEEvNT_6ParamsE,"a",@progbits
	.sectionflags	@""
	.align	4
.nv.constant0._ZN7cutlass13device_kernelIN5flash19enable_sm80_to_sm89INS1_16FlashAttnFwdSm80INS1_25CollectiveMainloopFwdSm80ILi4ELi1ELb0EN4cute5tupleIJNS5_1CILi128EEENS7_ILi64EEES8_EEELi128ENS_10bfloat16_tEfNS_4arch4Sm80ELb0ELb0ELb0ELb0ELb1ELb0ELb1ELb0EEENS1_21CollectiveEpilogueFwdINS6_IJS8_S8_S9_EEENS6_IJNS7_ILi1EEESH_SH_EEESB_SD_Li128ELb0ELb1ELb0ELb0EEENS1_19SingleTileSchedulerILb0ELb0ELb1ELi128EEEEEEEEEvNT_6ParamsE:
	.zero		1944


//--------------------- .nv.constant0._ZN7cutlass13device_kernelIN5flash19enable_sm80_to_sm89INS1_16FlashAttnFwdSm80INS1_25CollectiveMainloopFwdSm80ILi4ELi1ELb0EN4cute5tupleIJNS5_1CILi128EEENS7_ILi64EEES8_EEELi128ENS_10bfloat16_tEfNS_4arch4Sm80ELb0ELb0ELb0ELb1ELb1ELb0ELb1ELb0EEENS1_21CollectiveEpilogueFwdINS6_IJS8_S8_S9_EEENS6_IJNS7_ILi1EEESH_SH_EEESB_SD_Li128ELb1ELb1ELb0ELb0EEENS1_19SingleTileSchedulerILb1ELb0ELb1ELi128EEEEEEEEEvNT_6ParamsE --------------------------
	.section	.nv.constant0._ZN7cutlass13device_kernelIN5flash19enable_sm80_to_sm89INS1_16FlashAttnFwdSm80INS1_25CollectiveMainloopFwdSm80ILi4ELi1ELb0EN4cute5tupleIJNS5_1CILi128EEENS7_ILi64EEES8_EEELi128ENS_10bfloat16_tEfNS_4arch4Sm80ELb0ELb0ELb0ELb1ELb1ELb0ELb1ELb0EEENS1_21CollectiveEpilogueFwdINS6_IJS8_S8_S9_EEENS6_IJNS7_ILi1EEESH_SH_EEESB_SD_Li128ELb1ELb1ELb0ELb0EEENS1_19SingleTileSchedulerILb1ELb0ELb1ELi128EEEEEEEEEvNT_6ParamsE,"a",@progbits
	.sectionflags	@""
	.align	4
.nv.constant0._ZN7cutlass13device_kernelIN5flash19enable_sm80_to_sm89INS1_16FlashAttnFwdSm80INS1_25CollectiveMainloopFwdSm80ILi4ELi1ELb0EN4cute5tupleIJNS5_1CILi128EEENS7_ILi64EEES8_EEELi128ENS_10bfloat16_tEfNS_4arch4Sm80ELb0ELb0ELb0ELb1ELb1ELb0ELb1ELb0EEENS1_21CollectiveEpilogueFwdINS6_IJS8_S8_S9_EEENS6_IJNS7_ILi1EEESH_SH_EEESB_SD_Li128ELb1ELb1ELb0ELb0EEENS1_19SingleTileSchedulerILb1ELb0ELb1ELi128EEEEEEEEEvNT_6ParamsE:
	.zero		1944


//--------------------- .nv.constant0._ZN7cutlass13device_kernelIN5flash19enable_sm80_to_sm89INS1_16FlashAttnFwdSm80INS1_25CollectiveMainloopFwdSm80ILi4ELi1ELb0EN4cute5tupleIJNS5_1CILi128EEENS7_ILi64EEES8_EEELi128ENS_10bfloat16_tEfNS_4arch4Sm80ELb0ELb0ELb0ELb1ELb1ELb1ELb1ELb0EEENS1_21CollectiveEpilogueFwdINS6_IJS8_S8_S9_EEENS6_IJNS7_ILi1EEESH_SH_EEESB_SD_Li128ELb1ELb1ELb0ELb0EEENS1_19SingleTileSchedulerILb1ELb0ELb1ELi128EEEEEEEEEvNT_6ParamsE --------------------------
	.section	.nv.constant0._ZN7cutlass13device_kernelIN5flash19enable_sm80_to_sm89INS1_16FlashAttnFwdSm80INS1_25CollectiveMainloopFwdSm80ILi4ELi1ELb0EN4cute5tupleIJNS5_1CILi128EEENS7_ILi64EEES8_EEELi128ENS_10bfloat16_tEfNS_4arch4Sm80ELb0ELb0ELb0ELb1ELb1ELb1ELb1ELb0EEENS1_21CollectiveEpilogueFwdINS6_IJS8_S8_S9_EEENS6_IJNS7_ILi1EEESH_SH_EEESB_SD_Li128ELb1ELb1ELb0ELb0EEENS1_19SingleTileSchedulerILb1ELb0ELb1ELi128EEEEEEEEEvNT_6ParamsE,"a",@progbits
	.sectionflags	@""
	.align	4
.nv.constant0._ZN7cutlass13device_kernelIN5flash19enable_sm80_to_sm89INS1_16FlashAttnFwdSm80INS1_25CollectiveMainloopFwdSm80ILi4ELi1ELb0EN4cute5tupleIJNS5_1CILi128EEENS7_ILi64EEES8_EEELi128ENS_10bfloat16_tEfNS_4arch4Sm80ELb0ELb0ELb0ELb1ELb1ELb1ELb1ELb0EEENS1_21CollectiveEpilogueFwdINS6_IJS8_S8_S9_EEENS6_IJNS7_ILi1EEESH_SH_EEESB_SD_Li128ELb1ELb1ELb0ELb0EEENS1_19SingleTileSchedulerILb1ELb0ELb1ELi128EEEEEEEEEvNT_6ParamsE:
	.zero		1944


//--------------------- .nv.constant0._ZN7cutlass13device_kernelIN5flash19enable_sm80_to_sm89INS1_16FlashAttnFwdSm80INS1_25CollectiveMainloopFwdSm80ILi4ELi1ELb0EN4cute5tupleIJNS5_1CILi128EEENS7_ILi48EEES8_EEELi128ENS_10bfloat16_tEfNS_4arch4Sm80ELb0ELb1ELb0ELb0ELb1ELb0ELb1ELb0EEENS1_21CollectiveEpilogueFwdINS6_IJS8_S8_S9_EEENS6_IJNS7_ILi1EEESH_SH_EEESB_SD_Li128ELb0ELb1ELb0ELb0EEENS1_19SingleTileSchedulerILb0ELb0ELb1ELi128EEEEEEEEEvNT_6ParamsE --------------------------
	.section	.nv.constant0._ZN7cutlass13device_kernelIN5flash19enable_sm80_to_sm89INS1_16FlashAttnFwdSm80INS1_25CollectiveMainloopFwdSm80ILi4ELi1ELb0EN4cute5tupleIJNS5_1CILi128EEENS7_ILi48EEES8_EEELi128ENS_10bfloat16_tEfNS_4arch4Sm80ELb0ELb1ELb0ELb0ELb1ELb0ELb1ELb0EEENS1_21CollectiveEpilogueFwdINS6_IJS8_S8_S9_EEENS6_IJNS7_ILi1EEESH_SH_EEESB_SD_Li128ELb0ELb1ELb0ELb0EEENS1_19SingleTileSchedulerILb0ELb0ELb1ELi128EEEEEEEEEvNT_6ParamsE,"a",@progbits
	.sectionflags	@""
	.align	4
.nv.constant0._ZN7cutlass13device_kernelIN5flash19enable_sm80_to_sm89INS1_16FlashAttnFwdSm80INS1_25CollectiveMainloopFwdSm80ILi4ELi1ELb0EN4cute5tupleIJNS5_1CILi128EEENS7_ILi48EEES8_EEELi128ENS_10bfloat16_tEfNS_4arch4Sm80ELb0ELb1ELb0ELb0ELb1ELb0ELb1ELb0EEENS1_21CollectiveEpilogueFwdINS6_IJS8_S8_S9_EEENS6_IJNS7_ILi1EEESH_SH_EEESB_SD_Li128ELb0ELb1ELb0ELb0EEENS1_19SingleTileSchedulerILb0ELb0ELb1ELi128EEEEEEEEEvNT_6ParamsE:
	.zero		1944


//--------------------- .nv.constant0._ZN7cutlass13device_kernelIN5flash19enable_sm80_to_sm89INS1_16FlashAttnFwdSm80INS1_25CollectiveMainloopFwdSm80ILi4ELi1ELb0EN4cute5tupleIJNS5_1CILi128EEENS7_ILi48EEES8_EEELi128ENS_10bfloat16_tEfNS_4arch4Sm80ELb0ELb1ELb0ELb1ELb1ELb0ELb1ELb0EEENS1_21CollectiveEpilogueFwdINS6_IJS8_S8_S9_EEENS6_IJNS7_ILi1EEESH_SH_EEESB_SD_Li128ELb1ELb1ELb0ELb0EEENS1_19SingleTileSchedulerILb1ELb0ELb1ELi128EEEEEEEEEvNT_6ParamsE --------------------------
	.section	.nv.constant0._ZN7cutlass13device_kernelIN5flash19enable_sm80_to_sm89INS1_16FlashAttnFwdSm80INS1_25CollectiveMainloopFwdSm80ILi4ELi1ELb0EN4cute5tupleIJNS5_1CILi128EEENS7_ILi48EEES8_EEELi128ENS_10bfloat16_tEfNS_4arch4Sm80ELb0ELb1ELb0ELb1ELb1ELb0ELb1ELb0EEENS1_21CollectiveEpilogueFwdINS6_IJS8_S8_S9_EEENS6_IJNS7_ILi1EEESH_SH_EEESB_SD_Li128ELb1ELb1ELb0ELb0EEENS1_19SingleTileSchedulerILb1ELb0ELb1ELi128EEEEEEEEEvNT_6ParamsE,"a",@progbits
	.sectionflags	@""
	.align	4
.nv.constant0._ZN7cutlass13device_kernelIN5flash19enable_sm80_to_sm89INS1_16FlashAttnFwdSm80INS1_25CollectiveMainloopFwdSm80ILi4ELi1ELb0EN4cute5tupleIJNS5_1CILi128EEENS7_ILi48EEES8_EEELi128ENS_10bfloat16_tEfNS_4arch4Sm80ELb0ELb1ELb0ELb1ELb1ELb0ELb1ELb0EEENS1_21CollectiveEpilogueFwdINS6_IJS8_S8_S9_EEENS6_IJNS7_ILi1EEESH_SH_EEESB_SD_Li128ELb1ELb1ELb0ELb0EEENS1_19SingleTileSchedulerILb1ELb0ELb1ELi128EEEEEEEEEvNT_6ParamsE:
	.zero		1944


//--------------------- .nv.constant0._ZN7cutlass13device_kernelIN5flash19enable_sm80_to_sm89INS1_16FlashAttnFwdSm80INS1_25CollectiveMainloopFwdSm80ILi4ELi1ELb0EN4cute5tupleIJNS5_1CILi128EEENS7_ILi48EEES8_EEELi128ENS_10bfloat16_tEfNS_4arch4Sm80ELb0ELb1ELb0ELb1ELb1ELb1ELb1ELb0EEENS1_21CollectiveEpilogueFwdINS6_IJS8_S8_S9_EEENS6_IJNS7_ILi1EEESH_SH_EEESB_SD_Li128ELb1ELb1ELb0ELb0EEENS1_19SingleTileSchedulerILb1ELb0ELb1ELi128EEEEEEEEEvNT_6ParamsE --------------------------
	.section	.nv.constant0._ZN7cutlass13device_kernelIN5flash19enable_sm80_to_sm89INS1_16FlashAttnFwdSm80INS1_25CollectiveMainloopFwdSm80ILi4ELi1ELb0EN4cute5tupleIJNS5_1CILi128EEENS7_ILi48EEES8_EEELi128ENS_10bfloat16_tEfNS_4arch4Sm80ELb0ELb1ELb0ELb1ELb1ELb1ELb1ELb0EEENS1_21CollectiveEpilogueFwdINS6_IJS8_S8_S9_EEENS6_IJNS7_ILi1EEESH_SH_EEESB_SD_Li128ELb1ELb1ELb0ELb0EEENS1_19SingleTileSchedulerILb1ELb0ELb1ELi128EEEEEEEEEvNT_6ParamsE,"a",@progbits
	.sectionflags	@""
	.align	4
.nv.constant0._ZN7cutlass13device_kernelIN5flash19enable_sm80_to_sm89INS1_16FlashAttnFwdSm80INS1_25CollectiveMainloopFwdSm80ILi4ELi1ELb0EN4cute5tupleIJNS5_1CILi128EEENS7_ILi48EEES8_EEELi128ENS_10bfloat16_tEfNS_4arch4Sm80ELb0ELb1ELb0ELb1ELb1ELb1ELb1ELb0EEENS1_21CollectiveEpilogueFwdINS6_IJS8_S8_S9_EEENS6_IJNS7_ILi1EEESH_SH_EEESB_SD_Li128ELb1ELb1ELb0ELb0EEENS1_19SingleTileSchedulerILb1ELb0ELb1ELi128EEEEEEEEEvNT_6ParamsE:
	.zero		1944


//--------------------- .nv.constant0._ZN7cutlass13device_kernelIN5flash19enable_sm80_to_sm89INS1_16FlashAttnFwdSm80INS1_25CollectiveMainloopFwdSm80ILi4ELi1ELb0EN4cute5tupleIJNS5_1CILi128EEENS7_ILi64EEES8_EEELi128ENS_10bfloat16_tEfNS_4arch4Sm80ELb1ELb0ELb0ELb0ELb1ELb0ELb1ELb0EEENS1_21CollectiveEpilogueFwdINS6_IJS8_S8_S9_EEENS6_IJNS7_ILi1EEESH_SH_EEESB_SD_Li128ELb0ELb1ELb0ELb0EEENS1_30DynamicPersistentTileSchedulerILi128ELi128ELb0ELb1ELb0EEEEEEEEEvNT_6ParamsE --------------------------
	.section	.nv.constant0._ZN7cutlass13device_kernelIN5flash19enable_sm80_to_sm89INS1_16FlashAttnFwdSm80INS1_25CollectiveMainloopFwdSm80ILi4ELi1ELb0EN4cute5tupleIJNS5_1CILi128EEENS7_ILi64EEES8_EEELi128ENS_10bfloat16_tEfNS_4arch4Sm80ELb1ELb0ELb0ELb0ELb1ELb0ELb1ELb0EEENS1_21CollectiveEpilogueFwdINS6_IJS8_S8_S9_EEENS6_IJNS7_ILi1EEESH_SH_EEESB_SD_Li128ELb0ELb1ELb0ELb0EEENS1_30DynamicPersistentTileSchedulerILi128ELi128ELb0ELb1ELb0EEEEEEEEEvNT_6ParamsE,"a",@progbits
	.sectionflags	@""
	.align	4
.nv.constant0._ZN7cutlass13device_kernelIN5flash19enable_sm80_to_sm89INS1_16FlashAttnFwdSm80INS1_25CollectiveMainloopFwdSm80ILi4ELi1ELb0EN4cute5tupleIJNS5_1CILi128EEENS7_ILi64EEES8_EEELi128ENS_10bfloat16_tEfNS_4arch4Sm80ELb1ELb0ELb0ELb0ELb1ELb0ELb1ELb0EEENS1_21CollectiveEpilogueFwdINS6_IJS8_S8_S9_EEENS6_IJNS7_ILi1EEESH_SH_EEESB_SD_Li128ELb0ELb1ELb0ELb0EEENS1_30DynamicPersistentTileSchedulerILi128ELi128ELb0ELb1ELb0EEEEEEEEEvNT_6ParamsE:
	.zero		1960


//--------------------- .nv.constant0._ZN7cutlass13device_kernelIN5flash19enable_sm80_to_sm89INS1_16FlashAttnFwdSm80INS1_25CollectiveMainloopFwdSm80ILi4ELi1ELb0EN4cute5tupleIJNS5_1CILi128EEENS7_ILi64EEES8_EEELi128ENS_10bfloat16_tEfNS_4arch4Sm80ELb1ELb0ELb0ELb1ELb1ELb0ELb1ELb0EEENS1_21CollectiveEpilogueFwdINS6_IJS8_S8_S9_EEENS6_IJNS7_ILi1EEESH_SH_EEESB_SD_Li128ELb1ELb1ELb0ELb0EEENS1_19SingleTileSchedulerILb1ELb0ELb1ELi128EEEEEEEEEvNT_6ParamsE --------------------------
	.section	.nv.constant0._ZN7cutlass13device_kernelIN5flash19enable_sm80_to_sm89INS1_16FlashAttnFwdSm80INS1_25CollectiveMainloopFwdSm80ILi4ELi1ELb0EN4cute5tupleIJNS5_1CILi128EEENS7_ILi64EEES8_EEELi128ENS_10bfloat16_tEfNS_4arch4Sm80ELb1ELb0ELb0ELb1ELb1ELb0ELb1ELb0EEENS1_21CollectiveEpilogueFwdINS6_IJS8_S8_S9_EEENS6_IJNS7_ILi1EEESH_SH_EEESB_SD_Li128ELb1ELb1ELb0ELb0EEENS1_19SingleTileSchedulerILb1ELb0ELb1ELi128EEEEEEEEEvNT_6ParamsE,"a",@progbits
	.sectionflags	@""
	.align	4
.nv.constant0._ZN7cutlass13device_kernelIN5flash19enable_sm80_to_sm89INS1_16FlashAttnFwdSm80INS1_25CollectiveMainloopFwdSm80ILi4ELi1ELb0EN4cute5tupleIJNS5_1CILi128EEENS7_ILi64EEES8_EEELi128ENS_10bfloat16_tEfNS_4arch4Sm80ELb1ELb0ELb0ELb1ELb1ELb0ELb1ELb0EEENS1_21CollectiveEpilogueFwdINS6_IJS8_S8_S9_EEENS6_IJNS7_ILi1EEESH_SH_EEESB_SD_Li128ELb1ELb1ELb0ELb0EEENS1_19SingleTileSchedulerILb1ELb0ELb1ELi128EEEEEEEEEvNT_6ParamsE:
	.zero		1944


//--------------------- .nv.constant0._ZN7cutlass13device_kernelIN5flash19enable_sm80_to_sm89INS1_16FlashAttnFwdSm80INS1_25CollectiveMainloopFwdSm80ILi4ELi1ELb0EN4cute5tupleIJNS5_1CILi128EEENS7_ILi64EEES8_EEELi128ENS_10bfloat16_tEfNS_4arch4Sm80ELb1ELb0ELb0ELb1ELb1ELb1ELb1ELb0EEENS1_21CollectiveEpilogueFwdINS6_IJS8_S8_S9_EEENS6_IJNS7_ILi1EEESH_SH_EEESB_SD_Li128ELb1ELb1ELb0ELb0EEENS1_19SingleTileSchedulerILb1ELb0ELb1ELi128EEEEEEEEEvNT_6ParamsE --------------------------
	.section	.nv.constant0._ZN7cutlass13device_kernelIN5flash19enable_sm80_to_sm89INS1_16FlashAttnFwdSm80INS1_25CollectiveMainloopFwdSm80ILi4ELi1ELb0EN4cute5tupleIJNS5_1CILi128EEENS7_ILi64EEES8_EEELi128ENS_10bfloat16_tEfNS_4arch4Sm80ELb1ELb0ELb0ELb1ELb1ELb1ELb1ELb0EEENS1_21CollectiveEpilogueFwdINS6_IJS8_S8_S9_EEENS6_IJNS7_ILi1EEESH_SH_EEESB_SD_Li128ELb1ELb1ELb0ELb0EEENS1_19SingleTileSchedulerILb1ELb0ELb1ELi128EEEEEEEEEvNT_6ParamsE,"a",@progbits
	.sectionflags	@""
	.align	4
.nv.constant0._ZN7cutlass13device_kernelIN5flash19enable_sm80_to_sm89INS1_16FlashAttnFwdSm80INS1_25CollectiveMainloopFwdSm80ILi4ELi1ELb0EN4cute5tupleIJNS5_1CILi128EEENS7_ILi64EEES8_EEELi128ENS_10bfloat16_tEfNS_4arch4Sm80ELb1ELb0ELb0ELb1ELb1ELb1ELb1ELb0EEENS1_21CollectiveEpilogueFwdINS6_IJS8_S8_S9_EEENS6_IJNS7_ILi1EEESH_SH_EEESB_SD_Li128ELb1ELb1ELb0ELb0EEENS1_19SingleTileSchedulerILb1ELb0ELb1ELi128EEEEEEEEEvNT_6ParamsE:
	.zero		1944


//--------------------- SYMBOLS --------------------------

	.type		.nv.reservedSmem.offset0,@object
	.size		.nv.reservedSmem.offset0,0x4
